	.target	sm_100a

	.elftype	@"ET_EXEC"


//--------------------- .note.nv.tkinfo           --------------------------
	.section	.note.nv.tkinfo,"",@"SHT_NOTE"
	.sectionflags	@"SHF_NOTE_NV_TKINFO"
	.tkinfo
        /*0018*/ 	.word	0x00000002
        /*0030*/ 	.string	""
        /*0030*/ 	.string	"ptxas"
        /*0030*/ 	.string	"Cuda compilation tools, release 13.0, V13.0.88"
        /*0030*/ 	.string	"Build cuda_13.0.r13.0/compiler.36424714_0"
        /*0030*/ 	.string	"-arch sm_100a -m 64 "



//--------------------- .note.nv.cuinfo           --------------------------
	.section	.note.nv.cuinfo,"",@"SHT_NOTE"
	.sectionflags	@"SHF_NOTE_NV_CUINFO"
        /*0018*/ 	.short	0x0002
        /*001a*/ 	.short	0x0064
        /*001c*/ 	.short	0x0082
	.zero		2


//--------------------- .nv.info                  --------------------------
	.section	.nv.info,"",@"SHT_CUDA_INFO"
	.align	4


	//----- nvinfo : EIATTR_REGCOUNT
	.align		4
        /*0000*/ 	.byte	0x04, 0x2f
        /*0002*/ 	.short	(.L_21 - .L_20)
	.align		4
.L_20:
        /*0004*/ 	.word	index@(_ZN7cutlass13device_kernelINS_4fmha6kernel36Sm100FmhaBwdKernelTmaWarpSpecializedIN4cute5tupleIJiiiiNS5_IJNS5_IJiiEEEiEEEEEENS_6half_tEfNS5_IJNS4_1CILi128EEESB_NSA_ILi32EEESC_EEENS1_10collective12ResidualMaskEEEEEvNT_6ParamsE)
        /*0008*/ 	.word	0x00000080


	//----- nvinfo : EIATTR_FRAME_SIZE
	.align		4
.L_21:
        /*000c*/ 	.byte	0x04, 0x11
        /*000e*/ 	.short	(.L_23 - .L_22)
	.align		4
.L_22:
        /*0010*/ 	.word	index@($__internal_3_$__cuda_sm20_div_u16)
        /*0014*/ 	.word	0x00000020


	//----- nvinfo : EIATTR_FRAME_SIZE
	.align		4
.L_23:
        /*0018*/ 	.byte	0x04, 0x11
        /*001a*/ 	.short	(.L_25 - .L_24)
	.align		4
.L_24:
        /*001c*/ 	.word	index@($__internal_2_$__cuda_sm10x_tcgen05_guardrail_trap_unallocated_columns_being_dealloced)
        /*0020*/ 	.word	0x00000020


	//----- nvinfo : EIATTR_FRAME_SIZE
	.align		4
.L_25:
        /*0024*/ 	.byte	0x04, 0x11
        /*0026*/ 	.short	(.L_27 - .L_26)
	.align		4
.L_26:
        /*0028*/ 	.word	index@($__internal_1_$__cuda_sm10x_tcgen05_guardrail_trap_phase_invalid_during_alloc)
        /*002c*/ 	.word	0x00000020


	//----- nvinfo : EIATTR_FRAME_SIZE
	.align		4
.L_27:
        /*0030*/ 	.byte	0x04, 0x11
        /*0032*/ 	.short	(.L_29 - .L_28)
	.align		4
.L_28:
        /*0034*/ 	.word	index@($__internal_0_$__cuda_sm10x_tcgen05_guardrail_trap_col_being_dealloced_not_returned_by_alloc)
        /*0038*/ 	.word	0x00000020


	//----- nvinfo : EIATTR_FRAME_SIZE
	.align		4
.L_29:
        /*003c*/ 	.byte	0x04, 0x11
        /*003e*/ 	.short	(.L_31 - .L_30)
	.align		4
.L_30:
        /*0040*/ 	.word	index@(_ZN7cutlass13device_kernelINS_4fmha6kernel36Sm100FmhaBwdKernelTmaWarpSpecializedIN4cute5tupleIJiiiiNS5_IJNS5_IJiiEEEiEEEEEENS_6half_tEfNS5_IJNS4_1CILi128EEESB_NSA_ILi32EEESC_EEENS1_10collective12ResidualMaskEEEEEvNT_6ParamsE)
        /*0044*/ 	.word	0x00000020


	//----- nvinfo : EIATTR_MIN_STACK_SIZE
	.align		4
.L_31:
        /*0048*/ 	.byte	0x04, 0x12
        /*004a*/ 	.short	(.L_33 - .L_32)
	.align		4
.L_32:
        /*004c*/ 	.word	index@(_ZN7cutlass13device_kernelINS_4fmha6kernel36Sm100FmhaBwdKernelTmaWarpSpecializedIN4cute5tupleIJiiiiNS5_IJNS5_IJiiEEEiEEEEEENS_6half_tEfNS5_IJNS4_1CILi128EEESB_NSA_ILi32EEESC_EEENS1_10collective12ResidualMaskEEEEEvNT_6ParamsE)
        /*0050*/ 	.word	0x00000020
.L_33:


//--------------------- .nv.compat                --------------------------
	.section	.nv.compat,"",@"SHT_CUDA_COMPAT_INFO"
	.align	4
        /*0000*/ 	.byte	0x02, 0x09, 0x01, 0x00, 0x02, 0x02, 0x02, 0x00, 0x02, 0x05, 0x05, 0x00, 0x03, 0x07, 0x01, 0x01
        /*0010*/ 	.byte	0x02, 0x03, 0x01, 0x00, 0x02, 0x06, 0x01, 0x00, 0x04, 0x0b, 0x08, 0x00, 0x01, 0x00, 0x00, 0x00
        /*0020*/ 	.byte	0x00, 0x00, 0x00, 0x00


//--------------------- .nv.info._ZN7cutlass13device_kernelINS_4fmha6kernel36Sm100FmhaBwdKernelTmaWarpSpecializedIN4cute5tupleIJiiiiNS5_IJNS5_IJiiEEEiEEEEEENS_6half_tEfNS5_IJNS4_1CILi128EEESB_NSA_ILi32EEESC_EEENS1_10collective12ResidualMaskEEEEEvNT_6ParamsE --------------------------
	.section	.nv.info._ZN7cutlass13device_kernelINS_4fmha6kernel36Sm100FmhaBwdKernelTmaWarpSpecializedIN4cute5tupleIJiiiiNS5_IJNS5_IJiiEEEiEEEEEENS_6half_tEfNS5_IJNS4_1CILi128EEESB_NSA_ILi32EEESC_EEENS1_10collective12ResidualMaskEEEEEvNT_6ParamsE,"",@"SHT_CUDA_INFO"
	.sectionflags	@""
	.align	4


	//----- nvinfo : EIATTR_CUDA_API_VERSION
	.align		4
        /*0000*/ 	.byte	0x04, 0x37
        /*0002*/ 	.short	(.L_35 - .L_34)
.L_34:
        /*0004*/ 	.word	0x00000082


	//----- nvinfo : EIATTR_KPARAM_INFO
	.align		4
.L_35:
        /*0008*/ 	.byte	0x04, 0x17
        /*000a*/ 	.short	(.L_37 - .L_36)
.L_36:
        /*000c*/ 	.word	0x00000000
        /*0010*/ 	.short	0x0000
        /*0012*/ 	.short	0x0000
        /*0014*/ 	.byte	0x00, 0xf0, 0x01, 0x1a


	//----- nvinfo : EIATTR_AT_ENTRY_FRAGMENTS
	.align		4
.L_37:
        /*0018*/ 	.byte	0x04, 0x4f
        /*001a*/ 	.short	(.L_39 - .L_38)


	//   ....[0]....
.L_38:
        /*001c*/ 	.word	0x00000006


	//----- nvinfo : EIATTR_RESERVED_SMEM_USED
	.align		4
.L_39:
        /*0020*/ 	.byte	0x01, 0x41
	.zero		2


	//----- nvinfo : EIATTR_SPARSE_MMA_MASK
	.align		4
        /*0024*/ 	.byte	0x03, 0x50
        /*0026*/ 	.short	0x0000


	//----- nvinfo : EIATTR_TCGEN05_1CTA_USED
	.align		4
        /*0028*/ 	.byte	0x01, 0x51
	.zero		2


	//----- nvinfo : EIATTR_MAXREG_COUNT
	.align		4
        /*002c*/ 	.byte	0x03, 0x1b
        /*002e*/ 	.short	0x0080


	//----- nvinfo : EIATTR_NUM_BARRIERS
	.align		4
        /*0030*/ 	.byte	0x02, 0x4c
        /*0032*/ 	.byte	0x04
	.zero		1


	//----- nvinfo : EIATTR_EXTERNS
	.align		4
        /*0034*/ 	.byte	0x04, 0x0f
        /*0036*/ 	.short	(.L_41 - .L_40)


	//   ....[0]....
	.align		4
.L_40:
        /*0038*/ 	.word	index@(__assertfail)


	//----- nvinfo : EIATTR_ANNOTATIONS
	.align		4
.L_41:
        /*003c*/ 	.byte	0x04, 0x55
        /*003e*/ 	.short	(.L_43 - .L_42)


	//   ....[0]....
.L_42:
        /*0040*/ 	.word	0x00000001
        /*0044*/ 	.byte	0x00, 0x63, 0x00, 0x00, 0x01, 0x00, 0x00, 0x00, 0x20, 0x63, 0x00, 0x00, 0x01, 0x00, 0x00, 0x00
        /* <DEDUP_REMOVED lines=11> */
        /*0104*/ 	.byte	0xe0, 0xa9, 0x00, 0x00, 0x01, 0x00, 0x00, 0x00, 0xf0, 0xa9, 0x00, 0x00


	//----- nvinfo : EIATTR_MERCURY_ISA_VERSION
	.align		4
.L_43:
        /*0110*/ 	.byte	0x03, 0x5f
        /*0112*/ 	.short	0x0101


	//----- nvinfo : EIATTR_INT_WARP_WIDE_INSTR_OFFSETS
	.align		4
        /*0114*/ 	.byte	0x04, 0x31
        /*0116*/ 	.short	(.L_45 - .L_44)


	//   ....[0]....
.L_44:
        /*0118*/ 	.word	0x0000bc30


	//   ....[1]....
        /*011c*/ 	.word	0x0000bc50


	//   ....[2]....
        /*0120*/ 	.word	0x0000bc80


	//----- nvinfo : EIATTR_COOP_GROUP_MASK_REGIDS
	.align		4
.L_45:
        /*0124*/ 	.byte	0x04, 0x29
        /*0126*/ 	.short	(.L_47 - .L_46)


	//   ....[0]....
.L_46:
        /*0128*/ 	.word	0xffffffff


	//   ....[1]....
        /*012c*/ 	.word	0xffffffff


	//   ....[2]....
        /*0130*/ 	.word	0xffffffff


	//   ....[3]....
        /*0134*/ 	.word	0xffffffff


	//   ....[4]....
        /*0138*/ 	.word	0xffffffff


	//   ....[5]....
        /*013c*/ 	.word	0xffffffff


	//   ....[6]....
        /*0140*/ 	.word	0xffffffff


	//   ....[7]....
        /*0144*/ 	.word	0xffffffff


	//   ....[8]....
        /*0148*/ 	.word	0xffffffff


	//   ....[9]....
        /*014c*/ 	.word	0xffffffff


	//   ....[10]....
        /*0150*/ 	.word	0xffffffff


	//   ....[11]....
        /*0154*/ 	.word	0xffffffff


	//   ....[12]....
        /*0158*/ 	.word	0xffffffff


	//   ....[13]....
        /*015c*/ 	.word	0xffffffff


	//   ....[14]....
        /*0160*/ 	.word	0xffffffff


	//   ....[15]....
        /*0164*/ 	.word	0xffffffff


	//----- nvinfo : EIATTR_COOP_GROUP_INSTR_OFFSETS
	.align		4
.L_47:
        /*0168*/ 	.byte	0x04, 0x28
        /*016a*/ 	.short	(.L_49 - .L_48)


	//   ....[0]....
.L_48:
        /*016c*/ 	.word	0x00000080


	//   ....[1]....
        /*0170*/ 	.word	0x00000340


	//   ....[2]....
        /*0174*/ 	.word	0x00000560


	//   ....[3]....
        /*0178*/ 	.word	0x00000650


	//   ....[4]....
        /*017c*/ 	.word	0x00000790


	//   ....[5]....
        /*0180*/ 	.word	0x000008d0


	//   ....[6]....
        /*0184*/ 	.word	0x00000a10


	//   ....[7]....
        /*0188*/ 	.word	0x00000b50


	//   ....[8]....
        /*018c*/ 	.word	0x00000c90


	//   ....[9]....
        /*0190*/ 	.word	0x00000dd0


	//   ....[10]....
        /*0194*/ 	.word	0x00000f10


	//   ....[11]....
        /*0198*/ 	.word	0x000021f0


	//   ....[12]....
        /*019c*/ 	.word	0x000023f0


	//   ....[13]....
        /*01a0*/ 	.word	0x00002410


	//   ....[14]....
        /*01a4*/ 	.word	0x0000bb20


	//   ....[15]....
        /*01a8*/ 	.word	0x0000bd50


	//----- nvinfo : EIATTR_REG_RECONFIG
	.align		4
.L_49:
        /*01ac*/ 	.byte	0x01, 0x54
	.zero		2


	//----- nvinfo : EIATTR_VRC_CTA_INIT_COUNT
	.align		4
        /*01b0*/ 	.byte	0x02, 0x4a
        /*01b2*/ 	.byte	0x80
	.zero		1


	//----- nvinfo : EIATTR_SYSCALL_OFFSETS
	.align		4
        /*01b4*/ 	.byte	0x04, 0x46
        /*01b6*/ 	.short	(.L_51 - .L_50)


	//   ....[0]....
.L_50:
        /*01b8*/ 	.word	0x000067b0


	//   ....[1]....
        /*01bc*/ 	.word	0x00006940


	//   ....[2]....
        /*01c0*/ 	.word	0x00006ab0


	//   ....[3]....
        /*01c4*/ 	.word	0x00006c30


	//   ....[4]....
        /*01c8*/ 	.word	0x00008350


	//   ....[5]....
        /*01cc*/ 	.word	0x000084c0


	//   ....[6]....
        /*01d0*/ 	.word	0x00008630


	//   ....[7]....
        /*01d4*/ 	.word	0x000087a0


	//   ....[8]....
        /*01d8*/ 	.word	0x00008ca0


	//   ....[9]....
        /*01dc*/ 	.word	0x00008e30


	//   ....[10]....
        /*01e0*/ 	.word	0x00008fc0


	//   ....[11]....
        /*01e4*/ 	.word	0x00009d80


	//   ....[12]....
        /*01e8*/ 	.word	0x0000ad70


	//   ....[13]....
        /*01ec*/ 	.word	0x0000b430


	//----- nvinfo : EIATTR_MBARRIER_INSTR_OFFSETS
	.align		4
.L_51:
        /*01f0*/ 	.byte	0x04, 0x39
        /*01f2*/ 	.short	(.L_53 - .L_52)


	//   ....[0]....
.L_52:
        /*01f4*/ 	.word	0x00000410
        /*01f8*/ 	.word	0x000000ff
        /*01fc*/ 	.word	0x0001a800
        /*0200*/ 	.short	0x0100
        /*0202*/ 	.byte	0x04
	.zero		1


	//   ....[1]....
        /*0204*/ 	.word	0x00000420
        /*0208*/ 	.word	0x000000ff
        /*020c*/ 	.word	0x0001a810
        /*0210*/ 	.short	0x0100
        /*0212*/ 	.byte	0x04
	.zero		1


	//   ....[2]....
        /*0214*/ 	.word	0x00000430
        /*0218*/ 	.word	0x000000ff
        /*021c*/ 	.word	0x0001a808
        /*0220*/ 	.short	0x0100
        /*0222*/ 	.byte	0x04
	.zero		1


	//   ....[3]....
        /*0224*/ 	.word	0x00000440
        /*0228*/ 	.word	0x000000ff
        /*022c*/ 	.word	0x0001a818
        /*0230*/ 	.short	0x0100
        /*0232*/ 	.byte	0x04
	.zero		1


	//   ....[4]....
        /*0234*/ 	.word	0x00000620
        /*0238*/ 	.word	0x000000ff
        /*023c*/ 	.word	0x0001a820
        /*0240*/ 	.short	0x0100
        /*0242*/ 	.byte	0x06
	.zero		1


	//   ....[5]....
        /*0244*/ 	.word	0x00000630
        /*0248*/ 	.word	0x000000ff
        /*024c*/ 	.word	0x0001a828
        /*0250*/ 	.short	0x0100
        /*0252*/ 	.byte	0x06
	.zero		1


	//   ....[6]....
        /*0254*/ 	.word	0x00000760
        /*0258*/ 	.word	0x000000ff
        /*025c*/ 	.word	0x0001a830
        /*0260*/ 	.short	0x0100
        /*0262*/ 	.byte	0x04
	.zero		1


	//   ....[7]....
        /*0264*/ 	.word	0x00000770
        /*0268*/ 	.word	0x000000ff
        /*026c*/ 	.word	0x0001a838
        /*0270*/ 	.short	0x0100
        /*0272*/ 	.byte	0x04
	.zero		1


	//   ....[8]....
        /*0274*/ 	.word	0x000008a0
        /*0278*/ 	.word	0x000000ff
        /*027c*/ 	.word	0x0001a840
        /*0280*/ 	.short	0x0100
        /*0282*/ 	.byte	0x04
	.zero		1


	//   ....[9]....
        /*0284*/ 	.word	0x000008b0
        /*0288*/ 	.word	0x000000ff
        /*028c*/ 	.word	0x0001a848
        /*0290*/ 	.short	0x0100
        /*0292*/ 	.byte	0x04
	.zero		1


	//   ....[10]....
        /*0294*/ 	.word	0x000009e0
        /*0298*/ 	.word	0x000000ff
        /*029c*/ 	.word	0x0001a850
        /*02a0*/ 	.short	0x0100
        /*02a2*/ 	.byte	0x04
	.zero		1


	//   ....[11]....
        /*02a4*/ 	.word	0x000009f0
        /*02a8*/ 	.word	0x000000ff
        /*02ac*/ 	.word	0x0001a858
        /*02b0*/ 	.short	0x0100
        /*02b2*/ 	.byte	0x04
	.zero		1


	//   ....[12]....
        /*02b4*/ 	.word	0x00000b20
        /*02b8*/ 	.word	0x000000ff
        /*02bc*/ 	.word	0x0001a860
        /*02c0*/ 	.short	0x0100
        /*02c2*/ 	.byte	0x04
	.zero		1


	//   ....[13]....
        /*02c4*/ 	.word	0x00000b30
        /*02c8*/ 	.word	0x000000ff
        /*02cc*/ 	.word	0x0001a868
        /*02d0*/ 	.short	0x0100
        /*02d2*/ 	.byte	0x04
	.zero		1


	//   ....[14]....
        /*02d4*/ 	.word	0x00000c60
        /*02d8*/ 	.word	0x000000ff
        /*02dc*/ 	.word	0x0001a870
        /*02e0*/ 	.short	0x0100
        /*02e2*/ 	.byte	0x04
	.zero		1


	//   ....[15]....
        /*02e4*/ 	.word	0x00000c70
        /*02e8*/ 	.word	0x000000ff
        /*02ec*/ 	.word	0x0001a878
        /*02f0*/ 	.short	0x0100
        /*02f2*/ 	.byte	0x04
	.zero		1


	//   ....[16]....
        /*02f4*/ 	.word	0x00000da0
        /*02f8*/ 	.word	0x000000ff
        /*02fc*/ 	.word	0x0001a880
        /*0300*/ 	.short	0x0100
        /*0302*/ 	.byte	0x04
	.zero		1


	//   ....[17]....
        /*0304*/ 	.word	0x00000db0
        /*0308*/ 	.word	0x000000ff
        /*030c*/ 	.word	0x0001a888
        /*0310*/ 	.short	0x0100
        /*0312*/ 	.byte	0x04
	.zero		1


	//   ....[18]....
        /*0314*/ 	.word	0x00000ee0
        /*0318*/ 	.word	0x000000ff
        /*031c*/ 	.word	0x0001a890
        /*0320*/ 	.short	0x0100
        /*0322*/ 	.byte	0x04
	.zero		1


	//   ....[19]....
        /*0324*/ 	.word	0x00000ef0
        /*0328*/ 	.word	0x000000ff
        /*032c*/ 	.word	0x0001a898
        /*0330*/ 	.short	0x0100
        /*0332*/ 	.byte	0x04
	.zero		1


	//   ....[20]....
        /*0334*/ 	.word	0x00001020
        /*0338*/ 	.word	0x000000ff
        /*033c*/ 	.word	0x0001a8a0
        /*0340*/ 	.short	0x0100
        /*0342*/ 	.byte	0x04
	.zero		1


	//   ....[21]....
        /*0344*/ 	.word	0x00001030
        /*0348*/ 	.word	0x000000ff
        /*034c*/ 	.word	0x0001a8b0
        /*0350*/ 	.short	0x0100
        /*0352*/ 	.byte	0x04
	.zero		1


	//   ....[22]....
        /*0354*/ 	.word	0x00001040
        /*0358*/ 	.word	0x000000ff
        /*035c*/ 	.word	0x0001a8a8
        /*0360*/ 	.short	0x0100
        /*0362*/ 	.byte	0x04
	.zero		1


	//   ....[23]....
        /*0364*/ 	.word	0x00001050
        /*0368*/ 	.word	0x000000ff
        /*036c*/ 	.word	0x0001a8b8
        /*0370*/ 	.short	0x0100
        /*0372*/ 	.byte	0x04
	.zero		1


	//   ....[24]....
        /*0374*/ 	.word	0x00002620
        /*0378*/ 	.word	0x000000ff
        /*037c*/ 	.word	0x0001a800
        /*0380*/ 	.short	0x010a
        /*0382*/ 	.byte	0x0e
	.zero		1


	//   ....[25]....
        /*0384*/ 	.word	0x00002650
        /*0388*/ 	.word	0x000000ff
        /*038c*/ 	.word	0x0001a858
        /*0390*/ 	.short	0x010a
        /*0392*/ 	.byte	0x0e
	.zero		1


	//   ....[26]....
        /*0394*/ 	.word	0x000027e0
        /*0398*/ 	.word	0x000000ff
        /*039c*/ 	.word	0x0001a820
        /*03a0*/ 	.short	0x010a
        /*03a2*/ 	.byte	0x0e
	.zero		1


	//   ....[27]....
        /*03a4*/ 	.word	0x00002820
        /*03a8*/ 	.word	0x000000ff
        /*03ac*/ 	.word	0x0001a868
        /*03b0*/ 	.short	0x010a
        /*03b2*/ 	.byte	0x0e
	.zero		1


	//   ....[28]....
        /*03b4*/ 	.word	0x00002860
        /*03b8*/ 	.word	0x000000ff
        /*03bc*/ 	.word	0x0001a878
        /*03c0*/ 	.short	0x010a
        /*03c2*/ 	.byte	0x0e
	.zero		1


	//   ....[29]....
        /*03c4*/ 	.word	0x000029c0
        /*03c8*/ 	.word	0x000000ff
        /*03cc*/ 	.word	0x0001a880
        /*03d0*/ 	.short	0x010a
        /*03d2*/ 	.byte	0x0e
	.zero		1


	//   ....[30]....
        /*03d4*/ 	.word	0x00003260
        /*03d8*/ 	.word	0x000000ff
        /*03dc*/ 	.word	0x0001a800
        /*03e0*/ 	.short	0x010a
        /*03e2*/ 	.byte	0x04
	.zero		1


	//   ....[31]....
        /*03e4*/ 	.word	0x000032d0
        /*03e8*/ 	.word	0x000000ff
        /*03ec*/ 	.word	0x0001a858
        /*03f0*/ 	.short	0x010a
        /*03f2*/ 	.byte	0x0e
	.zero		1


	//   ....[32]....
        /*03f4*/ 	.word	0x00003450
        /*03f8*/ 	.word	0x000000ff
        /*03fc*/ 	.word	0x0001a890
        /*0400*/ 	.short	0x010a
        /*0402*/ 	.byte	0x0e
	.zero		1


	//   ....[33]....
        /*0404*/ 	.word	0x000034c0
        /*0408*/ 	.word	0x000000ff
        /*040c*/ 	.word	0x0001a868
        /*0410*/ 	.short	0x010a
        /*0412*/ 	.byte	0x0e
	.zero		1


	//   ....[34]....
        /*0414*/ 	.word	0x00003c70
        /*0418*/ 	.word	0x000000ff
        /*041c*/ 	.word	0x0001a878
        /*0420*/ 	.short	0x010a
        /*0422*/ 	.byte	0x0e
	.zero		1


	//   ....[35]....
        /*0424*/ 	.word	0x00003ce0
        /*0428*/ 	.word	0x000000ff
        /*042c*/ 	.word	0x0001a820
        /*0430*/ 	.short	0x010a
        /*0432*/ 	.byte	0x0e
	.zero		1


	//   ....[36]....
        /*0434*/ 	.word	0x00003e50
        /*0438*/ 	.word	0x000000ff
        /*043c*/ 	.word	0x0001a880
        /*0440*/ 	.short	0x010a
        /*0442*/ 	.byte	0x0e
	.zero		1


	//   ....[37]....
        /*0444*/ 	.word	0x000042f0
        /*0448*/ 	.word	0x000000ff
        /*044c*/ 	.word	0x0001a8b0
        /*0450*/ 	.short	0x010a
        /*0452*/ 	.byte	0x0e
	.zero		1


	//   ....[38]....
        /*0454*/ 	.word	0x00004370
        /*0458*/ 	.word	0x000000ff
        /*045c*/ 	.word	0x0001a8b8
        /*0460*/ 	.short	0x010a
        /*0462*/ 	.byte	0x0e
	.zero		1


	//   ....[39]....
        /*0464*/ 	.word	0x000043e0
        /*0468*/ 	.word	0x000000ff
        /*046c*/ 	.word	0x0001a890
        /*0470*/ 	.short	0x010a
        /*0472*/ 	.byte	0x0e
	.zero		1


	//   ....[40]....
        /*0474*/ 	.word	0x00004e40
        /*0478*/ 	.word	0x000000ff
        /*047c*/ 	.word	0x0001a810
        /*0480*/ 	.short	0x010a
        /*0482*/ 	.byte	0x18
	.zero		1


	//   ....[41]....
        /*0484*/ 	.word	0x00004fb0
        /*0488*/ 	.word	0x000000ff
        /*048c*/ 	.word	0x0001a800
        /*0490*/ 	.short	0x010b
        /*0492*/ 	.byte	0x18
	.zero		1


	//   ....[42]....
        /*0494*/ 	.word	0x000050e0
        /*0498*/ 	.word	0x000000ff
        /*049c*/ 	.word	0x0001a838
        /*04a0*/ 	.short	0x010a
        /*04a2*/ 	.byte	0x18
	.zero		1


	//   ....[43]....
        /*04a4*/ 	.word	0x000052d0
        /*04a8*/ 	.word	0x000000ff
        /*04ac*/ 	.word	0x0001a830
        /*04b0*/ 	.short	0x0107
        /*04b2*/ 	.byte	0x18
	.zero		1


	//   ....[44]....
        /*04b4*/ 	.word	0x00005330
        /*04b8*/ 	.word	0x000000ff
        /*04bc*/ 	.word	0x0001a830
        /*04c0*/ 	.short	0x0101
        /*04c2*/ 	.byte	0x18
	.zero		1


	//   ....[45]....
        /*04c4*/ 	.word	0x00005380
        /*04c8*/ 	.word	0x000000ff
        /*04cc*/ 	.word	0x0001a828
        /*04d0*/ 	.short	0x010a
        /*04d2*/ 	.byte	0x18
	.zero		1


	//   ....[46]....
        /*04d4*/ 	.word	0x000054a0
        /*04d8*/ 	.word	0x000000ff
        /*04dc*/ 	.word	0x0001a820
        /*04e0*/ 	.short	0x010b
        /*04e2*/ 	.byte	0x18
	.zero		1


	//   ....[47]....
        /*04e4*/ 	.word	0x00005600
        /*04e8*/ 	.word	0x000000ff
        /*04ec*/ 	.word	0x0001a848
        /*04f0*/ 	.short	0x010a
        /*04f2*/ 	.byte	0x18
	.zero		1


	//   ....[48]....
        /*04f4*/ 	.word	0x00005760
        /*04f8*/ 	.word	0x000000ff
        /*04fc*/ 	.word	0x0001a840
        /*0500*/ 	.short	0x0107
        /*0502*/ 	.byte	0x18
	.zero		1


	//   ....[49]....
        /*0504*/ 	.word	0x000057c0
        /*0508*/ 	.word	0x000000ff
        /*050c*/ 	.word	0x0001a840
        /*0510*/ 	.short	0x0101
        /*0512*/ 	.byte	0x18
	.zero		1


	//   ....[50]....
        /*0514*/ 	.word	0x00005990
        /*0518*/ 	.word	0x000000ff
        /*051c*/ 	.word	0x0001a810
        /*0520*/ 	.short	0x010a
        /*0522*/ 	.byte	0x09
	.zero		1


	//   ....[51]....
        /*0524*/ 	.word	0x00005b80
        /*0528*/ 	.word	0x000000ff
        /*052c*/ 	.word	0x0001a838
        /*0530*/ 	.short	0x010a
        /*0532*/ 	.byte	0x18
	.zero		1


	//   ....[52]....
        /*0534*/ 	.word	0x00005d70
        /*0538*/ 	.word	0x000000ff
        /*053c*/ 	.word	0x0001a830
        /*0540*/ 	.short	0x0107
        /*0542*/ 	.byte	0x18
	.zero		1


	//   ....[53]....
        /*0544*/ 	.word	0x00005dd0
        /*0548*/ 	.word	0x000000ff
        /*054c*/ 	.word	0x0001a830
        /*0550*/ 	.short	0x0101
        /*0552*/ 	.byte	0x18
	.zero		1


	//   ....[54]....
        /*0554*/ 	.word	0x00005e30
        /*0558*/ 	.word	0x000000ff
        /*055c*/ 	.word	0x0001a828
        /*0560*/ 	.short	0x010a
        /*0562*/ 	.byte	0x18
	.zero		1


	//   ....[55]....
        /*0564*/ 	.word	0x00005f90
        /*0568*/ 	.word	0x000000ff
        /*056c*/ 	.word	0x0001a848
        /*0570*/ 	.short	0x010a
        /*0572*/ 	.byte	0x18
	.zero		1


	//   ....[56]....
        /*0574*/ 	.word	0x000060f0
        /*0578*/ 	.word	0x000000ff
        /*057c*/ 	.word	0x0001a840
        /*0580*/ 	.short	0x0107
        /*0582*/ 	.byte	0x18
	.zero		1


	//   ....[57]....
        /*0584*/ 	.word	0x00006160
        /*0588*/ 	.word	0x000000ff
        /*058c*/ 	.word	0x0001a840
        /*0590*/ 	.short	0x0101
        /*0592*/ 	.byte	0x18
	.zero		1


	//   ....[58]....
        /*0594*/ 	.word	0x00006490
        /*0598*/ 	.word	0x00000049
        /*059c*/ 	.word	0x0001a850
        /*05a0*/ 	.short	0x010a
        /*05a2*/ 	.byte	0xff
	.zero		1


	//   ....[59]....
        /*05a4*/ 	.word	0x00006530
        /*05a8*/ 	.word	0x00000049
        /*05ac*/ 	.word	0x0001a888
        /*05b0*/ 	.short	0x010a
        /*05b2*/ 	.byte	0xff
	.zero		1


	//   ....[60]....
        /*05b4*/ 	.word	0x00006600
        /*05b8*/ 	.word	0x00000049
        /*05bc*/ 	.word	0x0001a830
        /*05c0*/ 	.short	0x010a
        /*05c2*/ 	.byte	0xff
	.zero		1


	//   ....[61]....
        /*05c4*/ 	.word	0x00008870
        /*05c8*/ 	.word	0x00000049
        /*05cc*/ 	.word	0x0001a880
        /*05d0*/ 	.short	0x0101
        /*05d2*/ 	.byte	0xff
	.zero		1


	//   ....[62]....
        /*05d4*/ 	.word	0x00008900
        /*05d8*/ 	.word	0x00000000
        /*05dc*/ 	.word	0x00000000
        /*05e0*/ 	.short	0x0101
        /*05e2*/ 	.byte	0xff
	.zero		1


	//   ....[63]....
        /*05e4*/ 	.word	0x00008970
        /*05e8*/ 	.word	0x00000000
        /*05ec*/ 	.word	0x00000000
        /*05f0*/ 	.short	0x0101
        /*05f2*/ 	.byte	0xff
	.zero		1


	//   ....[64]....
        /*05f4*/ 	.word	0x000089e0
        /*05f8*/ 	.word	0x00000049
        /*05fc*/ 	.word	0x0001a840
        /*0600*/ 	.short	0x010a
        /*0602*/ 	.byte	0xff
	.zero		1


	//   ....[65]....
        /*0604*/ 	.word	0x00008a80
        /*0608*/ 	.word	0x00000049
        /*060c*/ 	.word	0x0001a860
        /*0610*/ 	.short	0x010a
        /*0612*/ 	.byte	0xff
	.zero		1


	//   ....[66]....
        /*0614*/ 	.word	0x00008b70
        /*0618*/ 	.word	0x00000049
        /*061c*/ 	.word	0x0001a898
        /*0620*/ 	.short	0x010a
        /*0622*/ 	.byte	0xff
	.zero		1


	//   ....[67]....
        /*0624*/ 	.word	0x00009c50
        /*0628*/ 	.word	0x000000ff
        /*062c*/ 	.word	0x00000000
        /*0630*/ 	.short	0x0101
        /*0632*/ 	.byte	0x04
	.zero		1


	//   ....[68]....
        /*0634*/ 	.word	0x0000a860
        /*0638*/ 	.word	0x000000ff
        /*063c*/ 	.word	0x0001a890
        /*0640*/ 	.short	0x0101
        /*0642*/ 	.byte	0x24
	.zero		1


	//   ....[69]....
        /*0644*/ 	.word	0x0000a910
        /*0648*/ 	.word	0x000000ff
        /*064c*/ 	.word	0x00000000
        /*0650*/ 	.short	0x0101
        /*0652*/ 	.byte	0x04
	.zero		1


	//   ....[70]....
        /*0654*/ 	.word	0x0000ac20
        /*0658*/ 	.word	0x000000ff
        /*065c*/ 	.word	0x0001a8a0
        /*0660*/ 	.short	0x010a
        /*0662*/ 	.byte	0x24
	.zero		1


	//   ....[71]....
        /*0664*/ 	.word	0x0000b2b0
        /*0668*/ 	.word	0x000000ff
        /*066c*/ 	.word	0x00000000
        /*0670*/ 	.short	0x0101
        /*0672*/ 	.byte	0x04
	.zero		1


	//   ....[72]....
        /*0674*/ 	.word	0x0000b300
        /*0678*/ 	.word	0x000000ff
        /*067c*/ 	.word	0x0001a8a8
        /*0680*/ 	.short	0x010a
        /*0682*/ 	.byte	0x24
	.zero		1


	//   ....[73]....
        /*0684*/ 	.word	0x0000ba70
        /*0688*/ 	.word	0x000000ff
        /*068c*/ 	.word	0x00000000
        /*0690*/ 	.short	0x0101
        /*0692*/ 	.byte	0x04
	.zero		1


	//   ....[74]....
        /*0694*/ 	.word	0x0000c000
        /*0698*/ 	.word	0x000000ff
        /*069c*/ 	.word	0x0001a870
        /*06a0*/ 	.short	0x010a
        /*06a2*/ 	.byte	0x07
	.zero		1


	//   ....[75]....
        /*06a4*/ 	.word	0x0000c190
        /*06a8*/ 	.word	0x000000ff
        /*06ac*/ 	.word	0x00000000
        /*06b0*/ 	.short	0x0101
        /*06b2*/ 	.byte	0x08
	.zero		1


	//   ....[76]....
        /*06b4*/ 	.word	0x0000c540
        /*06b8*/ 	.word	0x000000ff
        /*06bc*/ 	.word	0x0001a870
        /*06c0*/ 	.short	0x010a
        /*06c2*/ 	.byte	0x07
	.zero		1


	//   ....[77]....
        /*06c4*/ 	.word	0x0000c5d0
        /*06c8*/ 	.word	0x000000ff
        /*06cc*/ 	.word	0x00000000
        /*06d0*/ 	.short	0x0101
        /*06d2*/ 	.byte	0x08
	.zero		1


	//   ....[78]....
        /*06d4*/ 	.word	0x0000cb30
        /*06d8*/ 	.word	0x000000ff
        /*06dc*/ 	.word	0x0001a870
        /*06e0*/ 	.short	0x010a
        /*06e2*/ 	.byte	0x07
	.zero		1


	//   ....[79]....
        /*06e4*/ 	.word	0x0000cd30
        /*06e8*/ 	.word	0x000000ff
        /*06ec*/ 	.word	0x00000000
        /*06f0*/ 	.short	0x0101
        /*06f2*/ 	.byte	0x04
	.zero		1


	//   ....[80]....
        /*06f4*/ 	.word	0x0000d080
        /*06f8*/ 	.word	0x00000000
        /*06fc*/ 	.word	0x0001a800
        /*0700*/ 	.short	0x010a
        /*0702*/ 	.byte	0xff
	.zero		1


	//   ....[81]....
        /*0704*/ 	.word	0x0000d0e0
        /*0708*/ 	.word	0x00000003
        /*070c*/ 	.word	0x0001a858
        /*0710*/ 	.short	0x010a
        /*0712*/ 	.byte	0xff
	.zero		1


	//   ....[82]....
        /*0714*/ 	.word	0x0000d140
        /*0718*/ 	.word	0x00000000
        /*071c*/ 	.word	0x0001a820
        /*0720*/ 	.short	0x010a
        /*0722*/ 	.byte	0xff
	.zero		1


	//   ....[83]....
        /*0724*/ 	.word	0x0000d1a0
        /*0728*/ 	.word	0x00000000
        /*072c*/ 	.word	0x0001a868
        /*0730*/ 	.short	0x010a
        /*0732*/ 	.byte	0xff
	.zero		1


	//   ....[84]....
        /*0734*/ 	.word	0x0000d200
        /*0738*/ 	.word	0x00000003
        /*073c*/ 	.word	0x0001a878
        /*0740*/ 	.short	0x010a
        /*0742*/ 	.byte	0xff
	.zero		1


	//   ....[85]....
        /*0744*/ 	.word	0x0000d260
        /*0748*/ 	.word	0x00000003
        /*074c*/ 	.word	0x0001a880
        /*0750*/ 	.short	0x010a
        /*0752*/ 	.byte	0xff
	.zero		1


	//   ....[86]....
        /*0754*/ 	.word	0x0000d2c0
        /*0758*/ 	.word	0x00000000
        /*075c*/ 	.word	0x0001a800
        /*0760*/ 	.short	0x010a
        /*0762*/ 	.byte	0xff
	.zero		1


	//   ....[87]....
        /*0764*/ 	.word	0x0000d320
        /*0768*/ 	.word	0x00000003
        /*076c*/ 	.word	0x0001a858
        /*0770*/ 	.short	0x010a
        /*0772*/ 	.byte	0xff
	.zero		1


	//   ....[88]....
        /*0774*/ 	.word	0x0000d380
        /*0778*/ 	.word	0x00000000
        /*077c*/ 	.word	0x0001a890
        /*0780*/ 	.short	0x010a
        /*0782*/ 	.byte	0xff
	.zero		1


	//   ....[89]....
        /*0784*/ 	.word	0x0000d3e0
        /*0788*/ 	.word	0x00000003
        /*078c*/ 	.word	0x0001a868
        /*0790*/ 	.short	0x010a
        /*0792*/ 	.byte	0xff
	.zero		1


	//   ....[90]....
        /*0794*/ 	.word	0x0000d440
        /*0798*/ 	.word	0x00000000
        /*079c*/ 	.word	0x0001a878
        /*07a0*/ 	.short	0x010a
        /*07a2*/ 	.byte	0xff
	.zero		1


	//   ....[91]....
        /*07a4*/ 	.word	0x0000d4a0
        /*07a8*/ 	.word	0x00000003
        /*07ac*/ 	.word	0x0001a820
        /*07b0*/ 	.short	0x010a
        /*07b2*/ 	.byte	0xff
	.zero		1


	//   ....[92]....
        /*07b4*/ 	.word	0x0000d500
        /*07b8*/ 	.word	0x00000003
        /*07bc*/ 	.word	0x0001a880
        /*07c0*/ 	.short	0x010a
        /*07c2*/ 	.byte	0xff
	.zero		1


	//   ....[93]....
        /*07c4*/ 	.word	0x0000d560
        /*07c8*/ 	.word	0x00000000
        /*07cc*/ 	.word	0x0001a8b0
        /*07d0*/ 	.short	0x010a
        /*07d2*/ 	.byte	0xff
	.zero		1


	//   ....[94]....
        /*07d4*/ 	.word	0x0000d5c0
        /*07d8*/ 	.word	0x00000000
        /*07dc*/ 	.word	0x0001a8b8
        /*07e0*/ 	.short	0x010a
        /*07e2*/ 	.byte	0xff
	.zero		1


	//   ....[95]....
        /*07e4*/ 	.word	0x0000d620
        /*07e8*/ 	.word	0x00000000
        /*07ec*/ 	.word	0x0001a890
        /*07f0*/ 	.short	0x010a
        /*07f2*/ 	.byte	0xff
	.zero		1


	//   ....[96]....
        /*07f4*/ 	.word	0x0000d680
        /*07f8*/ 	.word	0x00000004
        /*07fc*/ 	.word	0x0001a810
        /*0800*/ 	.short	0x010a
        /*0802*/ 	.byte	0xff
	.zero		1


	//   ....[97]....
        /*0804*/ 	.word	0x0000d6e0
        /*0808*/ 	.word	0x00000002
        /*080c*/ 	.word	0x0001a838
        /*0810*/ 	.short	0x010a
        /*0812*/ 	.byte	0xff
	.zero		1


	//   ....[98]....
        /*0814*/ 	.word	0x0000d740
        /*0818*/ 	.word	0x00000002
        /*081c*/ 	.word	0x0001a828
        /*0820*/ 	.short	0x010a
        /*0822*/ 	.byte	0xff
	.zero		1


	//   ....[99]....
        /*0824*/ 	.word	0x0000d7a0
        /*0828*/ 	.word	0x00000002
        /*082c*/ 	.word	0x0001a848
        /*0830*/ 	.short	0x010a
        /*0832*/ 	.byte	0xff
	.zero		1


	//   ....[100]....
        /*0834*/ 	.word	0x0000d800
        /*0838*/ 	.word	0x00000002
        /*083c*/ 	.word	0x0001a810
        /*0840*/ 	.short	0x010a
        /*0842*/ 	.byte	0xff
	.zero		1


	//   ....[101]....
        /*0844*/ 	.word	0x0000d860
        /*0848*/ 	.word	0x00000002
        /*084c*/ 	.word	0x0001a838
        /*0850*/ 	.short	0x010a
        /*0852*/ 	.byte	0xff
	.zero		1


	//   ....[102]....
        /*0854*/ 	.word	0x0000d8c0
        /*0858*/ 	.word	0x00000006
        /*085c*/ 	.word	0x0001a828
        /*0860*/ 	.short	0x010a
        /*0862*/ 	.byte	0xff
	.zero		1


	//   ....[103]....
        /*0864*/ 	.word	0x0000d920
        /*0868*/ 	.word	0x00000006
        /*086c*/ 	.word	0x0001a848
        /*0870*/ 	.short	0x010a
        /*0872*/ 	.byte	0xff
	.zero		1


	//   ....[104]....
        /*0874*/ 	.word	0x0000d970
        /*0878*/ 	.word	0x00000049
        /*087c*/ 	.word	0x0001a850
        /*0880*/ 	.short	0x010a
        /*0882*/ 	.byte	0xff
	.zero		1


	//   ....[105]....
        /*0884*/ 	.word	0x0000d9c0
        /*0888*/ 	.word	0x00000049
        /*088c*/ 	.word	0x0001a888
        /*0890*/ 	.short	0x010a
        /*0892*/ 	.byte	0xff
	.zero		1


	//   ....[106]....
        /*0894*/ 	.word	0x0000da10
        /*0898*/ 	.word	0x00000049
        /*089c*/ 	.word	0x0001a830
        /*08a0*/ 	.short	0x010a
        /*08a2*/ 	.byte	0xff
	.zero		1


	//   ....[107]....
        /*08a4*/ 	.word	0x0000da60
        /*08a8*/ 	.word	0x00000049
        /*08ac*/ 	.word	0x0001a840
        /*08b0*/ 	.short	0x010a
        /*08b2*/ 	.byte	0xff
	.zero		1


	//   ....[108]....
        /*08b4*/ 	.word	0x0000dab0
        /*08b8*/ 	.word	0x00000049
        /*08bc*/ 	.word	0x0001a860
        /*08c0*/ 	.short	0x010a
        /*08c2*/ 	.byte	0xff
	.zero		1


	//   ....[109]....
        /*08c4*/ 	.word	0x0000db00
        /*08c8*/ 	.word	0x00000049
        /*08cc*/ 	.word	0x0001a898
        /*08d0*/ 	.short	0x010a
        /*08d2*/ 	.byte	0xff
	.zero		1


	//   ....[110]....
        /*08d4*/ 	.word	0x0000db60
        /*08d8*/ 	.word	0x00000003
        /*08dc*/ 	.word	0x0001a8a0
        /*08e0*/ 	.short	0x010a
        /*08e2*/ 	.byte	0xff
	.zero		1


	//   ....[111]....
        /*08e4*/ 	.word	0x0000dbc0
        /*08e8*/ 	.word	0x00000002
        /*08ec*/ 	.word	0x0001a8a8
        /*08f0*/ 	.short	0x010a
        /*08f2*/ 	.byte	0xff
	.zero		1


	//   ....[112]....
        /*08f4*/ 	.word	0x0000dc20
        /*08f8*/ 	.word	0x00000004
        /*08fc*/ 	.word	0x0001a870
        /*0900*/ 	.short	0x010a
        /*0902*/ 	.byte	0xff
	.zero		1


	//   ....[113]....
        /*0904*/ 	.word	0x0000dc80
        /*0908*/ 	.word	0x00000004
        /*090c*/ 	.word	0x0001a870
        /*0910*/ 	.short	0x010a
        /*0912*/ 	.byte	0xff
	.zero		1


	//   ....[114]....
        /*0914*/ 	.word	0x0000dce0
        /*0918*/ 	.word	0x00000004
        /*091c*/ 	.word	0x0001a870
        /*0920*/ 	.short	0x010a
        /*0922*/ 	.byte	0xff
	.zero		1


	//----- nvinfo : EIATTR_NUM_MBARRIERS
	.align		4
.L_53:
        /*0924*/ 	.byte	0x03, 0x38
        /*0926*/ 	.short	0x0018


	//----- nvinfo : EIATTR_EXIT_INSTR_OFFSETS
	.align		4
        /*0928*/ 	.byte	0x04, 0x1c
        /*092a*/ 	.short	(.L_55 - .L_54)


	//   ....[0]....
.L_54:
        /*092c*/ 	.word	0x00001150


	//   ....[1]....
        /*0930*/ 	.word	0x00002110


	//   ....[2]....
        /*0934*/ 	.word	0x00004d10


	//   ....[3]....
        /*0938*/ 	.word	0x00004d50


	//   ....[4]....
        /*093c*/ 	.word	0x000057e0


	//   ....[5]....
        /*0940*/ 	.word	0x00006200


	//   ....[6]....
        /*0944*/ 	.word	0x000062a0


	//   ....[7]....
        /*0948*/ 	.word	0x0000baa0


	//   ....[8]....
        /*094c*/ 	.word	0x0000bd60


	//   ....[9]....
        /*0950*/ 	.word	0x0000d060


	//----- nvinfo : EIATTR_INDIRECT_BRANCH_TARGETS
	.align		4
.L_55:
        /*0954*/ 	.byte	0x04, 0x34
        /*0956*/ 	.short	(.L_57 - .L_56)


	//   ....[0]....
.L_56:
        /*0958*/ 	.word	.L_x_304@srel
        /*095c*/ 	.short	0x0
        /*095e*/ 	.short	0x0
        /*0960*/ 	.word	0x3
        /*0964*/ 	.word	.L_x_305@srel
        /*0968*/ 	.word	.L_x_306@srel
        /*096c*/ 	.word	.L_x_307@srel


	//   ....[1]....
        /*0970*/ 	.word	.L_x_308@srel
        /*0974*/ 	.short	0x0
        /*0976*/ 	.short	0x0
        /*0978*/ 	.word	0x3
        /*097c*/ 	.word	.L_x_145@srel
        /*0980*/ 	.word	.L_x_213@srel
        /*0984*/ 	.word	.L_x_307@srel


	//----- nvinfo : EIATTR_MAX_THREADS
	.align		4
.L_57:
        /*0988*/ 	.byte	0x04, 0x05
        /*098a*/ 	.short	(.L_59 - .L_58)
.L_58:
        /*098c*/ 	.word	0x00000200
        /*0990*/ 	.word	0x00000001
        /*0994*/ 	.word	0x00000001


	//----- nvinfo : EIATTR_CRS_STACK_SIZE
	.align		4
.L_59:
        /*0998*/ 	.byte	0x04, 0x1e
        /*099a*/ 	.short	(.L_61 - .L_60)
.L_60:
        /*099c*/ 	.word	0x00000000


	//----- nvinfo : EIATTR_CBANK_PARAM_SIZE
	.align		4
.L_61:
        /*09a0*/ 	.byte	0x03, 0x19
        /*09a2*/ 	.short	0x0680


	//----- nvinfo : EIATTR_PARAM_CBANK
	.align		4
        /*09a4*/ 	.byte	0x04, 0x0a
        /*09a6*/ 	.short	(.L_63 - .L_62)
	.align		4
.L_62:
        /*09a8*/ 	.word	index@(.nv.constant0._ZN7cutlass13device_kernelINS_4fmha6kernel36Sm100FmhaBwdKernelTmaWarpSpecializedIN4cute5tupleIJiiiiNS5_IJNS5_IJiiEEEiEEEEEENS_6half_tEfNS5_IJNS4_1CILi128EEESB_NSA_ILi32EEESC_EEENS1_10collective12ResidualMaskEEEEEvNT_6ParamsE)
        /*09ac*/ 	.short	0x0380
        /*09ae*/ 	.short	0x0680


	//----- nvinfo : EIATTR_SW_WAR
	.align		4
.L_63:
        /*09b0*/ 	.byte	0x04, 0x36
        /*09b2*/ 	.short	(.L_65 - .L_64)
.L_64:
        /*09b4*/ 	.word	0x00000008
.L_65:


//--------------------- .nv.callgraph             --------------------------
	.section	.nv.callgraph,"",@"SHT_CUDA_CALLGRAPH"
	.align	4
	.sectionentsize	8
	.align		4
        /*0000*/ 	.word	0x00000000
	.align		4
        /*0004*/ 	.word	0xffffffff
	.align		4
        /*0008*/ 	.word	index@(_ZN7cutlass13device_kernelINS_4fmha6kernel36Sm100FmhaBwdKernelTmaWarpSpecializedIN4cute5tupleIJiiiiNS5_IJNS5_IJiiEEEiEEEEEENS_6half_tEfNS5_IJNS4_1CILi128EEESB_NSA_ILi32EEESC_EEENS1_10collective12ResidualMaskEEEEEvNT_6ParamsE)
	.align		4
        /*000c*/ 	.word	index@(__assertfail)
	.align		4
        /*0010*/ 	.word	0x00000000
	.align		4
        /*0014*/ 	.word	0xfffffffe
	.align		4
        /*0018*/ 	.word	0x00000000
	.align		4
        /*001c*/ 	.word	0xfffffffd
	.align		4
        /*0020*/ 	.word	0x00000000
	.align		4
        /*0024*/ 	.word	0xfffffffc


//--------------------- .nv.constant4             --------------------------
	.section	.nv.constant4,"a",@progbits
	.align	8
	.align		8
.nv.constant4:
        /*0000*/ 	.dword	__assertfail
	.align		8
        /*0008*/ 	.dword	__unnamed_1
	.align		8
        /*0010*/ 	.dword	__unnamed_2
	.align		8
        /*0018*/ 	.dword	__unnamed_3
	.align		8
        /*0020*/ 	.dword	__unnamed_4
	.align		8
        /*0028*/ 	.dword	_ZN39_INTERNAL_d27f9f9a_4_k_cu_7b9990e1_34674cuda3std3__45__cpo5beginE
	.align		8
        /*0030*/ 	.dword	_ZN39_INTERNAL_d27f9f9a_4_k_cu_7b9990e1_34674cuda3std3__45__cpo3endE
	.align		8
        /*0038*/ 	.dword	_ZN39_INTERNAL_d27f9f9a_4_k_cu_7b9990e1_34674cuda3std3__45__cpo6cbeginE
	.align		8
        /*0040*/ 	.dword	_ZN39_INTERNAL_d27f9f9a_4_k_cu_7b9990e1_34674cuda3std3__45__cpo4cendE
	.align		8
        /*0048*/ 	.dword	_ZN39_INTERNAL_d27f9f9a_4_k_cu_7b9990e1_34674cuda3std3__441_GLOBAL__N__d27f9f9a_4_k_cu_7b9990e1_34676ignoreE
	.align		8
        /*0050*/ 	.dword	_ZN39_INTERNAL_d27f9f9a_4_k_cu_7b9990e1_34674cuda3std3__419piecewise_constructE
	.align		8
        /*0058*/ 	.dword	_ZN39_INTERNAL_d27f9f9a_4_k_cu_7b9990e1_34674cuda3std3__48in_placeE
	.align		8
        /*0060*/ 	.dword	_ZN39_INTERNAL_d27f9f9a_4_k_cu_7b9990e1_34674cuda3std6ranges3__45__cpo4swapE
	.align		8
        /*0068*/ 	.dword	_ZN39_INTERNAL_d27f9f9a_4_k_cu_7b9990e1_34674cuda3std6ranges3__45__cpo9iter_moveE
	.align		8
        /*0070*/ 	.dword	_ZN39_INTERNAL_d27f9f9a_4_k_cu_7b9990e1_34674cute7productE
	.align		8
        /*0078*/ 	.dword	_ZN39_INTERNAL_d27f9f9a_4_k_cu_7b9990e1_34674cute1_E
	.align		8
        /*0080*/ 	.dword	$str$23
	.align		8
        /*0088*/ 	.dword	$str$24
	.align		8
        /*0090*/ 	.dword	$str$25
	.align		8
        /*0098*/ 	.dword	$str$26


//--------------------- .nv.constant2._ZN7cutlass13device_kernelINS_4fmha6kernel36Sm100FmhaBwdKernelTmaWarpSpecializedIN4cute5tupleIJiiiiNS5_IJNS5_IJiiEEEiEEEEEENS_6half_tEfNS5_IJNS4_1CILi128EEESB_NSA_ILi32EEESC_EEENS1_10collective12ResidualMaskEEEEEvNT_6ParamsE --------------------------
	.section	.nv.constant2._ZN7cutlass13device_kernelINS_4fmha6kernel36Sm100FmhaBwdKernelTmaWarpSpecializedIN4cute5tupleIJiiiiNS5_IJNS5_IJiiEEEiEEEEEENS_6half_tEfNS5_IJNS4_1CILi128EEESB_NSA_ILi32EEESC_EEENS1_10collective12ResidualMaskEEEEEvNT_6ParamsE,"a",@progbits
	.sectionflags	@""
	.align	4
.nv.constant2._ZN7cutlass13device_kernelINS_4fmha6kernel36Sm100FmhaBwdKernelTmaWarpSpecializedIN4cute5tupleIJiiiiNS5_IJNS5_IJiiEEEiEEEEEENS_6half_tEfNS5_IJNS4_1CILi128EEESB_NSA_ILi32EEESC_EEENS1_10collective12ResidualMaskEEEEEvNT_6ParamsE:
        /*0000*/ 	.byte	0x60, 0x4d, 0x00, 0x00, 0xb0, 0x21, 0x00, 0x00, 0x80, 0x62, 0x00, 0x00, 0xb0, 0x62, 0x00, 0x00
        /*0010*/ 	.byte	0x70, 0xbd, 0x00, 0x00, 0x80, 0x62, 0x00, 0x00


//--------------------- .text._ZN7cutlass13device_kernelINS_4fmha6kernel36Sm100FmhaBwdKernelTmaWarpSpecializedIN4cute5tupleIJiiiiNS5_IJNS5_IJiiEEEiEEEEEENS_6half_tEfNS5_IJNS4_1CILi128EEESB_NSA_ILi32EEESC_EEENS1_10collective12ResidualMaskEEEEEvNT_6ParamsE --------------------------
	.section	.text._ZN7cutlass13device_kernelINS_4fmha6kernel36Sm100FmhaBwdKernelTmaWarpSpecializedIN4cute5tupleIJiiiiNS5_IJNS5_IJiiEEEiEEEEEENS_6half_tEfNS5_IJNS4_1CILi128EEESB_NSA_ILi32EEESC_EEENS1_10collective12ResidualMaskEEEEEvNT_6ParamsE,"ax",@progbits
	.align	128
.text._ZN7cutlass13device_kernelINS_4fmha6kernel36Sm100FmhaBwdKernelTmaWarpSpecializedIN4cute5tupleIJiiiiNS5_IJNS5_IJiiEEEiEEEEEENS_6half_tEfNS5_IJNS4_1CILi128EEESB_NSA_ILi32EEESC_EEENS1_10collective12ResidualMaskEEEEEvNT_6ParamsE:
        .type           _ZN7cutlass13device_kernelINS_4fmha6kernel36Sm100FmhaBwdKernelTmaWarpSpecializedIN4cute5tupleIJiiiiNS5_IJNS5_IJiiEEEiEEEEEENS_6half_tEfNS5_IJNS4_1CILi128EEESB_NSA_ILi32EEESC_EEENS1_10collective12ResidualMaskEEEEEvNT_6ParamsE,@function
        .size           _ZN7cutlass13device_kernelINS_4fmha6kernel36Sm100FmhaBwdKernelTmaWarpSpecializedIN4cute5tupleIJiiiiNS5_IJNS5_IJiiEEEiEEEEEENS_6half_tEfNS5_IJNS4_1CILi128EEESB_NSA_ILi32EEESC_EEENS1_10collective12ResidualMaskEEEEEvNT_6ParamsE,(.L_x_312 - _ZN7cutlass13device_kernelINS_4fmha6kernel36Sm100FmhaBwdKernelTmaWarpSpecializedIN4cute5tupleIJiiiiNS5_IJNS5_IJiiEEEiEEEEEENS_6half_tEfNS5_IJNS4_1CILi128EEESB_NSA_ILi32EEESC_EEENS1_10collective12ResidualMaskEEEEEvNT_6ParamsE)
        .other          _ZN7cutlass13device_kernelINS_4fmha6kernel36Sm100FmhaBwdKernelTmaWarpSpecializedIN4cute5tupleIJiiiiNS5_IJNS5_IJiiEEEiEEEEEENS_6half_tEfNS5_IJNS4_1CILi128EEESB_NSA_ILi32EEESC_EEENS1_10collective12ResidualMaskEEEEEvNT_6ParamsE,@"STO_CUDA_ENTRY STV_DEFAULT"
_ZN7cutlass13device_kernelINS_4fmha6kernel36Sm100FmhaBwdKernelTmaWarpSpecializedIN4cute5tupleIJiiiiNS5_IJNS5_IJiiEEEiEEEEEENS_6half_tEfNS5_IJNS4_1CILi128EEESB_NSA_ILi32EEESC_EEENS1_10collective12ResidualMaskEEEEEvNT_6ParamsE:
[----:B------:R-:W1:Y:S02]  /*0000*/  LDC R1, c[0x0][0x37c] ;  /* 0x0000df00ff017b82 */ /* 0x000e640000000800 */
[----:B-1----:R-:W-:Y:S01]  /*0010*/  IADD3 R1, PT, PT, R1, -0x20, RZ ;  /* 0xffffffe001017810 */ /* 0x002fe20007ffe0ff */
[----:B------:R-:W1:Y:S01]  /*0020*/  S2R R13, SR_TID.X ;  /* 0x00000000000d7919 */ /* 0x000e620000002100 */
[----:B------:R-:W-:Y:S01]  /*0030*/  UMOV UR5, 0x33334444 ;  /* 0x3333444400057882 */ /* 0x000fe20000000000 */
[----:B------:R-:W-:Y:S01]  /*0040*/  ELECT P0, URZ, PT ;  /* 0x0000000000ff782f */ /* 0x000fe20003800000 */
[----:B------:R-:W-:Y:S01]  /*0050*/  BSSY.RECONVERGENT B0, `(.L_x_0) ;  /* 0x000002e000007945 */ /* 0x000fe20003800200 */
[--C-:B-1----:R-:W-:Y:S01]  /*0060*/  SHF.R.U32.HI R5, RZ, 0x5, R13.reuse ;  /* 0x00000005ff057819 */ /* 0x102fe2000001160d */
[----:B------:R-:W-:-:S04]  /*0070*/  IMAD.MOV.U32 R2, RZ, RZ, R13 ;  /* 0x000000ffff027224 */ /* 0x000fc800078e000d */
[----:B------:R-:W1:Y:S02]  /*0080*/  SHFL.IDX PT, R0, R5, RZ, 0x1f ;  /* 0x00001fff05007589 */ /* 0x000e6400000e0000 */
[----:B-1----:R-:W-:-:S13]  /*0090*/  R2UR UR39, R0 ;  /* 0x00000000002772ca */ /* 0x002fda00000e0000 */
[----:B------:R-:W-:-:S04]  /*00a0*/  USHF.L.U32 UR4, UR39, 0x2, URZ ;  /* 0x0000000227047899 */ /* 0x000fc800080006ff */
[----:B------:R-:W-:-:S04]  /*00b0*/  USHF.R.U64 UR4, UR5, UR4, 0x123333 ;  /* 0x0012333305047499 */ /* 0x000fc80008001204 */
[----:B------:R-:W-:-:S06]  /*00c0*/  ULOP3.LUT UR62, UR4, 0x7, URZ, 0xc0, !UPT ;  /* 0x00000007043e7892 */ /* 0x000fcc000f8ec0ff */
[----:B------:R-:W-:-:S05]  /*00d0*/  IMAD.U32 R0, RZ, RZ, UR62 ;  /* 0x0000003eff007e24 */ /* 0x000fca000f8e00ff */
[----:B------:R-:W-:-:S04]  /*00e0*/  ISETP.NE.OR P1, PT, R0, 0x1, !P0 ;  /* 0x000000010000780c */ /* 0x000fc80004725670 */
[----:B------:R-:W-:-:S09]  /*00f0*/  P2R R3, PR, RZ, 0x2 ;  /* 0x00000002ff037803 */ /* 0x000fd20000000000 */
[----:B------:R-:W-:Y:S05]  /*0100*/  @P1 BRA `(.L_x_1) ;  /* 0x0000000000381947 */ /* 0x000fea0003800000 */
[----:B------:R-:W1:Y:S02]  /*0110*/  LDCU.64 UR4, c[0x0][0x348] ;  /* 0x00006900ff0477ac */ /* 0x000e640008000a00 */
[----:B-1----:R-:W-:Y:S02]  /*0120*/  UIADD3 UR10, UP3, UPT, UR4, 0x300, URZ ;  /* 0x00000300040a7890 */ /* 0x002fe4000ff7e0ff */
[----:B------:R-:W-:Y:S02]  /*0130*/  UIADD3 UR8, UP2, UPT, UR4, 0x100, URZ ;  /* 0x0000010004087890 */ /* 0x000fe4000ff5e0ff */
[----:B------:R-:W-:Y:S02]  /*0140*/  UIADD3 UR6, UP1, UPT, UR4, 0x200, URZ ;  /* 0x0000020004067890 */ /* 0x000fe4000ff3e0ff */
[----:B------:R-:W-:Y:S02]  /*0150*/  UIADD3 UR4, UP0, UPT, UR4, 0x400, URZ ;  /* 0x0000040004047890 */ /* 0x000fe4000ff1e0ff */
[----:B------:R-:W-:-:S02]  /*0160*/  UIADD3.X UR11, UPT, UPT, URZ, UR5, URZ, UP3, !UPT ;  /* 0x00000005ff0b7290 */ /* 0x000fc40009ffe4ff */
[----:B------:R-:W-:Y:S02]  /*0170*/  UIADD3.X UR9, UPT, UPT, URZ, UR5, URZ, UP2, !UPT ;  /* 0x00000005ff097290 */ /* 0x000fe400097fe4ff */
[----:B------:R-:W-:Y:S02]  /*0180*/  UIADD3.X UR7, UPT, UPT, URZ, UR5, URZ, UP1, !UPT ;  /* 0x00000005ff077290 */ /* 0x000fe40008ffe4ff */
[----:B------:R-:W-:-:S03]  /*0190*/  UIADD3.X UR5, UPT, UPT, URZ, UR5, URZ, UP0, !UPT ;  /* 0x00000005ff057290 */ /* 0x000fc600087fe4ff */
[----:B------:R1:W-:Y:S02]  /*01a0*/  UTMACCTL.PF [UR10] ;  /* 0x000000000a0079b9 */ /* 0x0003e40008040000 */
[----:B------:R1:W-:Y:S02]  /*01b0*/  UTMACCTL.PF [UR8] ;  /* 0x00000000080079b9 */ /* 0x0003e40008040000 */
[----:B------:R1:W-:Y:S02]  /*01c0*/  UTMACCTL.PF [UR6] ;  /* 0x00000000060079b9 */ /* 0x0003e40008040000 */
[----:B------:R1:W-:Y:S02]  /*01d0*/  UTMACCTL.PF [UR4] ;  /* 0x00000000040079b9 */ /* 0x0003e40008040000 */
[----:B-1----:R-:W-:Y:S05]  /*01e0*/  BRA `(.L_x_2) ;  /* 0x0000000000247947 */ /* 0x002fea0003800000 */
.L_x_1:
[----:B------:R-:W-:-:S09]  /*01f0*/  UISETP.NE.AND UP0, UPT, UR62, 0x2, UPT ;  /* 0x000000023e00788c */ /* 0x000fd2000bf05270 */
[----:B------:R-:W-:Y:S05]  /*0200*/  BRA.U !UP0, `(.L_x_3) ;  /* 0x0000000108347547 */ /* 0x000fea000b800000 */
[----:B------:R-:W-:Y:S01]  /*0210*/  UISETP.NE.AND UP0, UPT, UR62, 0x1, UPT ;  /* 0x000000013e00788c */ /* 0x000fe2000bf05270 */
[----:B------:R-:W-:Y:S02]  /*0220*/  PLOP3.LUT P0, PT, PT, PT, PT, 0x80, 0x8 ;  /* 0x000000000008781c */ /* 0x000fe40003f0f070 */
[----:B------:R-:W-:Y:S02]  /*0230*/  PLOP3.LUT P2, PT, PT, PT, PT, 0x80, 0x8 ;  /* 0x000000000008781c */ /* 0x000fe40003f4f070 */
[----:B------:R-:W-:Y:S02]  /*0240*/  PLOP3.LUT P1, PT, PT, PT, PT, 0x8, 0x80 ;  /* 0x000000000080781c */ /* 0x000fe40003f2e170 */
[----:B------:R-:W-:Y:S02]  /*0250*/  PLOP3.LUT P4, PT, PT, PT, PT, 0x80, 0x8 ;  /* 0x000000000008781c */ /* 0x000fe40003f8f070 */
[----:B------:R-:W-:Y:S01]  /*0260*/  P2R R0, PR, RZ, 0x1 ;  /* 0x00000001ff007803 */ /* 0x000fe20000000000 */
[----:B------:R-:W-:Y:S10]  /*0270*/  BRA.U UP0, `(.L_x_4) ;  /* 0x00000001002c7547 */ /* 0x000ff4000b800000 */
.L_x_2:
[----:B------:R-:W-:Y:S02]  /*0280*/  PLOP3.LUT P0, PT, PT, PT, PT, 0x8, 0x80 ;  /* 0x000000000080781c */ /* 0x000fe40003f0e170 */
[----:B------:R-:W-:Y:S02]  /*0290*/  PLOP3.LUT P2, PT, PT, PT, PT, 0x80, 0x8 ;  /* 0x000000000008781c */ /* 0x000fe40003f4f070 */
[----:B------:R-:W-:Y:S02]  /*02a0*/  PLOP3.LUT P1, PT, PT, PT, PT, 0x8, 0x80 ;  /* 0x000000000080781c */ /* 0x000fe40003f2e170 */
[----:B------:R-:W-:Y:S02]  /*02b0*/  PLOP3.LUT P4, PT, PT, PT, PT, 0x8, 0x80 ;  /* 0x000000000080781c */ /* 0x000fe40003f8e170 */
[----:B------:R-:W-:Y:S01]  /*02c0*/  P2R R0, PR, RZ, 0x1 ;  /* 0x00000001ff007803 */ /* 0x000fe20000000000 */
[----:B------:R-:W-:Y:S05]  /*02d0*/  BRA `(.L_x_4) ;  /* 0x0000000000147947 */ /* 0x000fea0003800000 */
.L_x_3:
[----:B------:R-:W-:Y:S02]  /*02e0*/  PLOP3.LUT P0, PT, PT, PT, PT, 0x80, 0x8 ;  /* 0x000000000008781c */ /* 0x000fe40003f0f070 */
[----:B------:R-:W-:Y:S02]  /*02f0*/  PLOP3.LUT P2, PT, PT, PT, PT, 0x8, 0x80 ;  /* 0x000000000080781c */ /* 0x000fe40003f4e170 */
[----:B------:R-:W-:Y:S02]  /*0300*/  PLOP3.LUT P1, PT, PT, PT, PT, 0x80, 0x8 ;  /* 0x000000000008781c */ /* 0x000fe40003f2f070 */
[----:B------:R-:W-:Y:S02]  /*0310*/  PLOP3.LUT P4, PT, PT, PT, PT, 0x8, 0x80 ;  /* 0x000000000080781c */ /* 0x000fe40003f8e170 */
[----:B------:R-:W-:-:S11]  /*0320*/  P2R R0, PR, RZ, 0x1 ;  /* 0x00000001ff007803 */ /* 0x000fd60000000000 */
.L_x_4:
[----:B------:R-:W-:Y:S05]  /*0330*/  BSYNC.RECONVERGENT B0 ;  /* 0x0000000000007941 */ /* 0x000fea0003800200 */
.L_x_0:
[----:B------:R-:W1:Y:S01]  /*0340*/  SHFL.IDX PT, R4, R5, RZ, 0x1f ;  /* 0x00001fff05047589 */ /* 0x000e6200000e0000 */
[----:B------:R-:W-:Y:S01]  /*0350*/  UISETP.NE.AND UP0, UPT, UR62, 0x2, UPT ;  /* 0x000000023e00788c */ /* 0x000fe2000bf05270 */
[----:B-1----:R-:W-:-:S13]  /*0360*/  ISETP.NE.AND P0, PT, R4, RZ, PT ;  /* 0x000000ff0400720c */ /* 0x002fda0003f05270 */
[----:B------:R-:W-:Y:S05]  /*0370*/  @P0 BRA `(.L_x_5) ;  /* 0x0000000000380947 */ /* 0x000fea0003800000 */
[----:B------:R-:W1:Y:S01]  /*0380*/  S2UR UR4, SR_CgaCtaId ;  /* 0x00000000000479c3 */ /* 0x000e620000008800 */
[----:B------:R-:W-:Y:S01]  /*0390*/  UMOV UR5, 0x400 ;  /* 0x0000040000057882 */ /* 0x000fe20000000000 */
[----:B------:R-:W-:Y:S01]  /*03a0*/  UMOV UR6, 0x1 ;  /* 0x0000000100067882 */ /* 0x000fe20000000000 */
[----:B------:R-:W-:Y:S01]  /*03b0*/  ELECT P0, URZ, PT ;  /* 0x0000000000ff782f */ /* 0x000fe20003800000 */
[----:B------:R-:W-:-:S04]  /*03c0*/  UIADD3 UR6, UPT, UPT, -UR6, 0x100000, URZ ;  /* 0x0010000006067890 */ /* 0x000fc8000fffe1ff */
[----:B------:R-:W-:Y:S02]  /*03d0*/  USHF.L.U32 UR7, UR6, 0xb, URZ ;  /* 0x0000000b06077899 */ /* 0x000fe400080006ff */
[----:B------:R-:W-:Y:S02]  /*03e0*/  USHF.L.U32 UR6, UR6, 0x1, URZ ;  /* 0x0000000106067899 */ /* 0x000fe400080006ff */
[----:B-1----:R-:W-:Y:S01]  /*03f0*/  ULEA UR4, UR4, UR5, 0x18 ;  /* 0x0000000504047291 */ /* 0x002fe2000f8ec0ff */
[----:B------:R-:W1:Y:S11]  /*0400*/  FENCE.VIEW.ASYNC.S ;  /* 0x00000000000073c6 */ /* 0x000e760000000000 */
[----:B-1----:R1:W2:Y:S01]  /*0410*/  SYNCS.EXCH.64 URZ, [UR4+0x1a800], UR6 ;  /* 0x01a8000604ff75b2 */ /* 0x0022a20008000100 */
[----:B------:R1:W3:Y:S01]  /*0420*/  SYNCS.EXCH.64 URZ, [UR4+0x1a810], UR6 ;  /* 0x01a8100604ff75b2 */ /* 0x0002e20008000100 */
[----:B------:R1:W4:Y:S01]  /*0430*/  SYNCS.EXCH.64 URZ, [UR4+0x1a808], UR6 ;  /* 0x01a8080604ff75b2 */ /* 0x0003220008000100 */
[----:B------:R1:W1:Y:S01]  /*0440*/  SYNCS.EXCH.64 URZ, [UR4+0x1a818], UR6 ;  /* 0x01a8180604ff75b2 */ /* 0x0002620008000100 */
[----:B------:R-:W-:Y:S01]  /*0450*/  NOP ;  /* 0x0000000000007918 */ /* 0x000fe20000000000 */
.L_x_5:
[----:B------:R-:W-:Y:S01]  /*0460*/  NOP ;  /* 0x0000000000007918 */ /* 0x000fe20000000000 */
[----:B------:R-:W-:Y:S05]  /*0470*/  BRA.U !UP0, `(.L_x_6) ;  /* 0x0000000108287547 */ /* 0x000fea000b800000 */
[----:B------:R-:W-:Y:S02]  /*0480*/  UISETP.NE.AND UP0, UPT, UR62, 0x1, UPT ;  /* 0x000000013e00788c */ /* 0x000fe4000bf05270 */
[----:B------:R-:W-:Y:S02]  /*0490*/  UPLOP3.LUT UP1, UPT, UPT, UPT, UPT, 0x80, 0x8 ;  /* 0x000000000008789c */ /* 0x000fe40003f2f070 */
[----:B------:R-:W-:Y:S02]  /*04a0*/  UPLOP3.LUT UP4, UPT, UPT, UPT, UPT, 0x40, 0x4 ;  /* 0x000000000004789c */ /* 0x000fe40003f8e870 */
[----:B------:R-:W-:Y:S02]  /*04b0*/  UPLOP3.LUT UP3, UPT, UPT, UPT, UPT, 0x80, 0x8 ;  /* 0x000000000008789c */ /* 0x000fe40003f6f070 */
[----:B------:R-:W-:Y:S01]  /*04c0*/  UPLOP3.LUT UP2, UPT, UPT, UPT, UPT, 0x80, 0x8 ;  /* 0x000000000008789c */ /* 0x000fe20003f4f070 */
[----:B------:R-:W-:Y:S10]  /*04d0*/  BRA.U UP0, `(.L_x_7) ;  /* 0x0000000100207547 */ /* 0x000ff4000b800000 */
[----:B------:R-:W-:Y:S02]  /*04e0*/  UPLOP3.LUT UP4, UPT, UPT, UPT, UPT, 0x40, 0x4 ;  /* 0x000000000004789c */ /* 0x000fe40003f8e870 */
[----:B------:R-:W-:Y:S02]  /*04f0*/  UPLOP3.LUT UP3, UPT, UPT, UPT, UPT, 0x40, 0x4 ;  /* 0x000000000004789c */ /* 0x000fe40003f6e870 */
[----:B------:R-:W-:Y:S01]  /*0500*/  UPLOP3.LUT UP2, UPT, UPT, UPT, UPT, 0x40, 0x4 ;  /* 0x000000000004789c */ /* 0x000fe20003f4e870 */
[----:B------:R-:W-:Y:S05]  /*0510*/  BRA `(.L_x_7) ;  /* 0x0000000000107947 */ /* 0x000fea0003800000 */
.L_x_6:
[----:B------:R-:W-:Y:S02]  /*0520*/  UPLOP3.LUT UP1, UPT, UPT, UPT, UPT, 0x40, 0x4 ;  /* 0x000000000004789c */ /* 0x000fe40003f2e870 */
[----:B------:R-:W-:Y:S02]  /*0530*/  UPLOP3.LUT UP4, UPT, UPT, UPT, UPT, 0x80, 0x8 ;  /* 0x000000000008789c */ /* 0x000fe40003f8f070 */
[----:B------:R-:W-:Y:S02]  /*0540*/  UPLOP3.LUT UP3, UPT, UPT, UPT, UPT, 0x40, 0x4 ;  /* 0x000000000004789c */ /* 0x000fe40003f6e870 */
[----:B------:R-:W-:Y:S02]  /*0550*/  UPLOP3.LUT UP2, UPT, UPT, UPT, UPT, 0x80, 0x8 ;  /* 0x000000000008789c */ /* 0x000fe40003f4f070 */
.L_x_7:
[----:B------:R-:W5:Y:S02]  /*0560*/  SHFL.IDX PT, R4, R5, RZ, 0x1f ;  /* 0x00001fff05047589 */ /* 0x000f6400000e0000 */
[----:B-----5:R-:W-:-:S13]  /*0570*/  ISETP.NE.AND P0, PT, R4, 0x1, PT ;  /* 0x000000010400780c */ /* 0x020fda0003f05270 */
[----:B------:R-:W-:Y:S05]  /*0580*/  @P0 BRA `(.L_x_8) ;  /* 0x0000000000300947 */ /* 0x000fea0003800000 */
[----:B-1----:R-:W1:Y:S01]  /*0590*/  S2UR UR6, SR_CgaCtaId ;  /* 0x00000000000679c3 */ /* 0x002e620000008800 */
[----:B------:R-:W-:Y:S01]  /*05a0*/  UMOV UR4, 0x400 ;  /* 0x0000040000047882 */ /* 0x000fe20000000000 */
[----:B------:R-:W-:Y:S01]  /*05b0*/  UMOV UR5, 0x1 ;  /* 0x0000000100057882 */ /* 0x000fe20000000000 */
[----:B------:R-:W-:Y:S01]  /*05c0*/  ELECT P0, URZ, PT ;  /* 0x0000000000ff782f */ /* 0x000fe20003800000 */
[----:B-1----:R-:W-:Y:S02]  /*05d0*/  ULEA UR6, UR6, UR4, 0x18 ;  /* 0x0000000406067291 */ /* 0x002fe4000f8ec0ff */
[----:B------:R-:W-:-:S04]  /*05e0*/  UIADD3 UR4, UPT, UPT, -UR5, 0x100000, URZ ;  /* 0x0010000005047890 */ /* 0x000fc8000fffe1ff */
[----:B------:R-:W-:Y:S02]  /*05f0*/  USHF.L.U32 UR5, UR4, 0xb, URZ ;  /* 0x0000000b04057899 */ /* 0x000fe400080006ff */
[----:B------:R-:W-:Y:S01]  /*0600*/  USHF.L.U32 UR4, UR4, 0x1, URZ ;  /* 0x0000000104047899 */ /* 0x000fe200080006ff */
[----:B------:R-:W1:Y:S11]  /*0610*/  FENCE.VIEW.ASYNC.S ;  /* 0x00000000000073c6 */ /* 0x000e760000000000 */
[----:B-1----:R1:W1:Y:S01]  /*0620*/  SYNCS.EXCH.64 URZ, [UR6+0x1a820], UR4 ;  /* 0x01a8200406ff75b2 */ /* 0x0022620008000100 */
[----:B------:R1:W1:Y:S01]  /*0630*/  SYNCS.EXCH.64 URZ, [UR6+0x1a828], UR4 ;  /* 0x01a8280406ff75b2 */ /* 0x0002620008000100 */
[----:B------:R-:W-:Y:S01]  /*0640*/  NOP ;  /* 0x0000000000007918 */ /* 0x000fe20000000000 */
.L_x_8:
[----:B------:R-:W5:Y:S01]  /*0650*/  SHFL.IDX PT, R4, R5, RZ, 0x1f ;  /* 0x00001fff05047589 */ /* 0x000f6200000e0000 */
[----:B------:R-:W-:Y:S01]  /*0660*/  NOP ;  /* 0x0000000000007918 */ /* 0x000fe20000000000 */
[----:B-----5:R-:W-:-:S13]  /*0670*/  ISETP.NE.AND P0, PT, R4, 0x2, PT ;  /* 0x000000020400780c */ /* 0x020fda0003f05270 */
[----:B------:R-:W-:Y:S05]  /*0680*/  @P0 BRA `(.L_x_9) ;  /* 0x0000000000400947 */ /* 0x000fea0003800000 */
[----:B-1----:R-:W1:Y:S01]  /*0690*/  S2UR UR4, SR_CgaCtaId ;  /* 0x00000000000479c3 */ /* 0x002e620000008800 */
[----:B------:R-:W-:Y:S01]  /*06a0*/  UMOV UR5, 0x400 ;  /* 0x0000040000057882 */ /* 0x000fe20000000000 */
[----:B------:R-:W-:Y:S01]  /*06b0*/  UMOV UR8, 0x20 ;  /* 0x0000002000087882 */ /* 0x000fe20000000000 */
[----:B------:R-:W-:Y:S01]  /*06c0*/  UMOV UR6, 0x100 ;  /* 0x0000010000067882 */ /* 0x000fe20000000000 */
[----:B------:R-:W-:-:S04]  /*06d0*/  UIADD3 UR8, UPT, UPT, -UR8, 0x100000, URZ ;  /* 0x0010000008087890 */ /* 0x000fc8000fffe1ff */
[----:B------:R-:W-:Y:S02]  /*06e0*/  USHF.L.U32 UR9, UR8, 0xb, URZ ;  /* 0x0000000b08097899 */ /* 0x000fe400080006ff */
[----:B------:R-:W-:Y:S02]  /*06f0*/  USHF.L.U32 UR8, UR8, 0x1, URZ ;  /* 0x0000000108087899 */ /* 0x000fe400080006ff */
[----:B------:R-:W-:-:S04]  /*0700*/  UIADD3 UR6, UPT, UPT, -UR6, 0x100000, URZ ;  /* 0x0010000006067890 */ /* 0x000fc8000fffe1ff */
[----:B------:R-:W-:Y:S02]  /*0710*/  USHF.L.U32 UR7, UR6, 0xb, URZ ;  /* 0x0000000b06077899 */ /* 0x000fe400080006ff */
[----:B------:R-:W-:Y:S01]  /*0720*/  USHF.L.U32 UR6, UR6, 0x1, URZ ;  /* 0x0000000106067899 */ /* 0x000fe200080006ff */
[----:B------:R-:W-:Y:S01]  /*0730*/  ELECT P0, URZ, PT ;  /* 0x0000000000ff782f */ /* 0x000fe20003800000 */
[----:B-1----:R-:W-:Y:S01]  /*0740*/  ULEA UR4, UR4, UR5, 0x18 ;  /* 0x0000000504047291 */ /* 0x002fe2000f8ec0ff */
[----:B------:R-:W1:Y:S11]  /*0750*/  FENCE.VIEW.ASYNC.S ;  /* 0x00000000000073c6 */ /* 0x000e760000000000 */
[----:B-1----:R1:W1:Y:S01]  /*0760*/  SYNCS.EXCH.64 URZ, [UR4+0x1a830], UR8 ;  /* 0x01a8300804ff75b2 */ /* 0x0022620008000100 */
[----:B------:R1:W1:Y:S01]  /*0770*/  SYNCS.EXCH.64 URZ, [UR4+0x1a838], UR6 ;  /* 0x01a8380604ff75b2 */ /* 0x0002620008000100 */
[----:B------:R-:W-:Y:S01]  /*0780*/  NOP ;  /* 0x0000000000007918 */ /* 0x000fe20000000000 */
.L_x_9:
        /* <DEDUP_REMOVED lines=20> */
.L_x_10:
        /* <DEDUP_REMOVED lines=20> */
.L_x_11:
        /* <DEDUP_REMOVED lines=20> */
.L_x_12:
        /* <DEDUP_REMOVED lines=20> */
.L_x_13:
        /* <DEDUP_REMOVED lines=20> */
.L_x_14:
        /* <DEDUP_REMOVED lines=20> */
.L_x_15:
        /* <DEDUP_REMOVED lines=19> */
[----:B------:R1:W1:Y:S01]  /*1040*/  SYNCS.EXCH.64 URZ, [UR4+0x1a8a8], UR8 ;  /* 0x01a8a80804ff75b2 */ /* 0x0002620008000100 */
[----:B------:R1:W1:Y:S01]  /*1050*/  SYNCS.EXCH.64 URZ, [UR4+0x1a8b8], UR6 ;  /* 0x01a8b80604ff75b2 */ /* 0x0002620008000100 */
[----:B------:R-:W-:Y:S01]  /*1060*/  NOP ;  /* 0x0000000000007918 */ /* 0x000fe20000000000 */
.L_x_16:
[----:B------:R-:W-:Y:S01]  /*1070*/  NOP ;  /* 0x0000000000007918 */ /* 0x000fe20000000000 */
[----:B-1----:R-:W1:Y:S01]  /*1080*/  LDCU.64 UR6, c[0x0][0x380] ;  /* 0x00007000ff0677ac */ /* 0x002e620008000a00 */
[----:B------:R-:W5:Y:S08]  /*1090*/  S2UR UR27, SR_CTAID.X ;  /* 0x00000000001b79c3 */ /* 0x000f700000002500 */
[----:B------:R-:W2:Y:S08]  /*10a0*/  S2UR UR13, SR_CTAID.Y ;  /* 0x00000000000d79c3 */ /* 0x000eb00000002600 */
[----:B------:R-:W2:Y:S01]  /*10b0*/  S2UR UR14, SR_CTAID.Z ;  /* 0x00000000000e79c3 */ /* 0x000ea20000002700 */
[----:B-1----:R-:W-:-:S04]  /*10c0*/  UIADD3 UR4, UPT, UPT, UR6, 0x7f, URZ ;  /* 0x0000007f06047890 */ /* 0x002fc8000fffe0ff */
[----:B------:R-:W-:Y:S02]  /*10d0*/  USHF.R.S32.HI UR5, URZ, 0x1f, UR4 ;  /* 0x0000001fff057899 */ /* 0x000fe40008011404 */
[----:B-----5:R-:W-:Y:S02]  /*10e0*/  USHF.L.U32 UR27, UR27, 0x7, URZ ;  /* 0x000000071b1b7899 */ /* 0x020fe400080006ff */
[----:B------:R-:W-:Y:S02]  /*10f0*/  ULEA.HI UR4, UR5, UR4, URZ, 0x7 ;  /* 0x0000000405047291 */ /* 0x000fe4000f8f38ff */
[----:B------:R-:W-:Y:S02]  /*1100*/  UISETP.GE.U32.AND UP0, UPT, UR27, UR7, UPT ;  /* 0x000000071b00728c */ /* 0x000fe4000bf06070 */
[----:B------:R-:W-:Y:S01]  /*1110*/  USHF.R.S32.HI UR30, URZ, 0x7, UR4 ;  /* 0x00000007ff1e7899 */ /* 0x000fe20008011404 */
[----:B--234-:R-:W-:Y:S08]  /*1120*/  BAR.SYNC.DEFER_BLOCKING 0x0 ;  /* 0x0000000000007b1d */ /* 0x01cff00000010000 */
[----:B------:R-:W-:Y:S01]  /*1130*/  BAR.SYNC.DEFER_BLOCKING 0x0 ;  /* 0x0000000000007b1d */ /* 0x000fe20000010000 */
[----:B------:R-:W-:-:S13]  /*1140*/  PLOP3.LUT P0, PT, PT, PT, UP0, 0x80, 0x8 ;  /* 0x000000000008781c */ /* 0x000fda0003f0f008 */
[----:B------:R-:W-:Y:S05]  /*1150*/  @P0 EXIT ;  /* 0x000000000000094d */ /* 0x000fea0003800000 */
[----:B------:R-:W1:Y:S01]  /*1160*/  LDCU UR4, c[0x0][0x390] ;  /* 0x00007200ff0477ac */ /* 0x000e620008000800 */
[----:B------:R-:W2:Y:S01]  /*1170*/  LDCU.64 UR22, c[0x0][0x358] ;  /* 0x00006b00ff1677ac */ /* 0x000ea20008000a00 */
[----:B-1----:R-:W-:-:S04]  /*1180*/  UIMAD UR4, UR30, UR4, URZ ;  /* 0x000000041e0472a4 */ /* 0x002fc8000f8e02ff */
[----:B------:R-:W-:Y:S02]  /*1190*/  UISETP.GT.AND UP0, UPT, UR4, URZ, UPT ;  /* 0x000000ff0400728c */ /* 0x000fe4000bf04270 */
[----:B------:R-:W-:-:S07]  /*11a0*/  MOV R77, UR4 ;  /* 0x00000004004d7c02 */ /* 0x000fce0008000f00 */
[----:B--2---:R-:W-:Y:S05]  /*11b0*/  BRA.U UP0, `(.L_x_17) ;  /* 0x0000000d00d87547 */ /* 0x004fea000b800000 */
[----:B------:R-:W1:Y:S01]  /*11c0*/  LDC R14, c[0x0][0x360] ;  /* 0x0000d800ff0e7b82 */ /* 0x000e620000000800 */
[----:B------:R-:W2:Y:S01]  /*11d0*/  LDCU.64 UR4, c[0x0][0x988] ;  /* 0x00013100ff0477ac */ /* 0x000ea20008000a00 */
[----:B------:R-:W-:Y:S01]  /*11e0*/  MOV R4, 0x12d0 ;  /* 0x000012d000047802 */ /* 0x000fe20000000f00 */
[----:B------:R-:W3:Y:S01]  /*11f0*/  LDCU.64 UR6, c[0x0][0x9a0] ;  /* 0x00013400ff0677ac */ /* 0x000ee20008000a00 */
[----:B------:R-:W4:Y:S01]  /*1200*/  LDCU UR8, c[0x0][0x990] ;  /* 0x00013200ff0877ac */ /* 0x000f220008000800 */
[----:B------:R-:W5:Y:S01]  /*1210*/  LDCU UR9, c[0x0][0x9a8] ;  /* 0x00013500ff0977ac */ /* 0x000f620008000800 */
[----:B--2---:R-:W-:Y:S02]  /*1220*/  UIMAD UR5, UR13, UR5, URZ ;  /* 0x000000050d0572a4 */ /* 0x004fe4000f8e02ff */
[----:B---3--:R-:W-:Y:S01]  /*1230*/  UIMAD UR13, UR13, UR7, URZ ;  /* 0x000000070d0d72a4 */ /* 0x008fe2000f8e02ff */
[----:B-1----:R-:W-:Y:S01]  /*1240*/  IMAD.IADD R0, R2, 0x1, R14 ;  /* 0x0000000102007824 */ /* 0x002fe200078e020e */
[----:B------:R-:W-:Y:S01]  /*1250*/  UIMAD UR5, UR27, UR4, UR5 ;  /* 0x000000041b0572a4 */ /* 0x000fe2000f8e0205 */
[----:B------:R-:W-:Y:S01]  /*1260*/  LOP3.LUT R6, R14, 0xffff, RZ, 0xc0, !PT ;  /* 0x0000ffff0e067812 */ /* 0x000fe200078ec0ff */
[----:B------:R-:W-:-:S02]  /*1270*/  UIMAD UR13, UR27, UR6, UR13 ;  /* 0x000000061b0d72a4 */ /* 0x000fc4000f8e020d */
[----:B------:R-:W-:Y:S01]  /*1280*/  LOP3.LUT R0, R0, 0xfff, RZ, 0x3c, !PT ;  /* 0x00000fff00007812 */ /* 0x000fe200078e3cff */
[----:B----4-:R-:W-:Y:S02]  /*1290*/  UIMAD UR5, UR14, UR8, UR5 ;  /* 0x000000080e0572a4 */ /* 0x010fe4000f8e0205 */
[----:B-----5:R-:W-:Y:S01]  /*12a0*/  UIMAD UR14, UR14, UR9, UR13 ;  /* 0x000000090e0e72a4 */ /* 0x020fe2000f8e020d */
[----:B------:R-:W-:-:S11]  /*12b0*/  LOP3.LUT R0, R0, 0xffff, RZ, 0xc0, !PT ;  /* 0x0000ffff00007812 */ /* 0x000fd600078ec0ff */
[----:B------:R-:W-:Y:S05]  /*12c0*/  CALL.REL.NOINC `($__internal_3_$__cuda_sm20_div_u16) ;  /* 0x000000c800bc7944 */ /* 0x000fea0003c00000 */
[----:B------:R-:W-:Y:S01]  /*12d0*/  LOP3.LUT R16, R16, 0x3, RZ, 0xc0, !PT ;  /* 0x0000000310107812 */ /* 0x000fe200078ec0ff */
[----:B------:R-:W1:Y:S01]  /*12e0*/  LDCU UR4, c[0x0][0x388] ;  /* 0x00007100ff0477ac */ /* 0x000e620008000800 */
[----:B------:R-:W-:Y:S01]  /*12f0*/  BSSY.RECONVERGENT B1, `(.L_x_18) ;  /* 0x000001d000017945 */ /* 0x000fe20003800200 */
[----:B------:R-:W-:Y:S01]  /*1300*/  IMAD.MOV.U32 R6, RZ, RZ, R2 ;  /* 0x000000ffff067224 */ /* 0x000fe200078e0002 */
[----:B------:R-:W-:-:S13]  /*1310*/  ISETP.NE.AND P0, PT, R16, 0x2, PT ;  /* 0x000000021000780c */ /* 0x000fda0003f05270 */
[----:B------:R-:W-:Y:S05]  /*1320*/  @!P0 BRA `(.L_x_19) ;  /* 0x0000000000648947 */ /* 0x000fea0003800000 */
[----:B------:R-:W2:Y:S01]  /*1330*/  LDC R5, c[0x0][0x384] ;  /* 0x0000e100ff057b82 */ /* 0x000ea20000000800 */
[----:B------:R-:W-:Y:S01]  /*1340*/  HFMA2 R7, -RZ, RZ, 0, 0 ;  /* 0x00000000ff077431 */ /* 0x000fe200000001ff */
[----:B------:R-:W-:-:S07]  /*1350*/  MOV R6, R2 ;  /* 0x0000000200067202 */ /* 0x000fce0000000f00 */
.L_x_22:
[----:B------:R-:W-:Y:S01]  /*1360*/  LOP3.LUT R3, R6, 0x7f, RZ, 0xc0, !PT ;  /* 0x0000007f06037812 */ /* 0x000fe200078ec0ff */
[----:B------:R-:W-:Y:S01]  /*1370*/  VIADD R7, R7, 0x1 ;  /* 0x0000000107077836 */ /* 0x000fe20000000000 */
[----:B------:R-:W-:Y:S03]  /*1380*/  BSSY.RECONVERGENT B0, `(.L_x_20) ;  /* 0x0000011000007945 */ /* 0x000fe60003800200 */
[----:B------:R-:W-:Y:S01]  /*1390*/  VIADD R4, R3, UR27 ;  /* 0x0000001b03047c36 */ /* 0x000fe20008000000 */
[----:B------:R-:W-:Y:S04]  /*13a0*/  LOP3.LUT R0, R7, R16, RZ, 0x3c, !PT ;  /* 0x0000001007007212 */ /* 0x000fe800078e3cff */
[----:B--2---:R-:W-:Y:S02]  /*13b0*/  ISETP.GE.U32.AND P0, PT, R4, R5, PT ;  /* 0x000000050400720c */ /* 0x004fe40003f06070 */
[----:B------:R-:W-:Y:S11]  /*13c0*/  ISETP.NE.AND P2, PT, R0, 0x2, PT ;  /* 0x000000020000780c */ /* 0x000ff60003f45270 */
[----:B------:R-:W-:Y:S05]  /*13d0*/  @P0 BRA `(.L_x_21) ;  /* 0x00000000002c0947 */ /* 0x000fea0003800000 */
[----:B------:R-:W-:Y:S04]  /*13e0*/  SHF.R.U32.HI R0, RZ, 0x7, R6 ;  /* 0x00000007ff007819 */ /* 0x000fe80000011606 */
[----:B-1----:R-:W-:Y:S11]  /*13f0*/  ISETP.GE.AND P0, PT, R0, UR4, PT ;  /* 0x0000000400007c0c */ /* 0x002ff6000bf06270 */
[----:B------:R-:W-:Y:S02]  /*1400*/  @!UPT UIADD3 URZ, UPT, UPT, URZ, URZ, URZ ;  /* 0x000000fffffff290 */ /* 0x000fe4000fffe0ff */
[----:B------:R-:W1:Y:S08]  /*1410*/  @!P0 LDC R4, c[0x0][0x988] ;  /* 0x00026200ff048b82 */ /* 0x000e700000000800 */
[----:B------:R-:W2:Y:S01]  /*1420*/  @!P0 LDC.64 R8, c[0x0][0x980] ;  /* 0x00026000ff088b82 */ /* 0x000ea20000000a00 */
[----:B-1----:R-:W-:Y:S05]  /*1430*/  @!P0 IMAD R0, R3, R4, R0 ;  /* 0x0000000403008224 */ /* 0x002fea00078e0200 */
[C---:B------:R-:W-:Y:S04]  /*1440*/  @!P0 IADD3 R3, P1, PT, R0.reuse, UR5, RZ ;  /* 0x0000000500038c10 */ /* 0x040fe8000ff3e0ff */
[----:B------:R-:W-:Y:S02]  /*1450*/  @!P0 LEA.HI.X.SX32 R0, R0, RZ, 0x1, P1 ;  /* 0x000000ff00008211 */ /* 0x000fe400008f0eff */
[C---:B--2---:R-:W-:Y:S04]  /*1460*/  @!P0 LEA R8, P1, R3.reuse, R8, 0x1 ;  /* 0x0000000803088211 */ /* 0x044fe800078208ff */
[----:B------:R-:W-:Y:S05]  /*1470*/  @!P0 LEA.HI.X R9, R3, R9, R0, 0x1, P1 ;  /* 0x0000000903098211 */ /* 0x000fea00008f0c00 */
[----:B------:R2:W-:Y:S04]  /*1480*/  @!P0 STG.E.U16 desc[UR22][R8.64], RZ ;  /* 0x000000ff08008986 */ /* 0x0005e8000c101516 */
.L_x_21:
[----:B-1----:R-:W-:Y:S05]  /*1490*/  BSYNC.RECONVERGENT B0 ;  /* 0x0000000000007941 */ /* 0x002fea0003800200 */
.L_x_20:
[----:B------:R-:W-:Y:S01]  /*14a0*/  IADD3 R6, PT, PT, R14, R6, RZ ;  /* 0x000000060e067210 */ /* 0x000fe20007ffe0ff */
[----:B------:R-:W-:Y:S06]  /*14b0*/  @P2 BRA `(.L_x_22) ;  /* 0xfffffffc00a82947 */ /* 0x000fec000383ffff */
.L_x_19:
[----:B-1----:R-:W-:Y:S05]  /*14c0*/  BSYNC.RECONVERGENT B1 ;  /* 0x0000000000017941 */ /* 0x002fea0003800200 */
.L_x_18:
[----:B------:R-:W1:Y:S01]  /*14d0*/  LDC R17, c[0x0][0x384] ;  /* 0x0000e100ff117b82 */ /* 0x000e620000000800 */
[----:B------:R-:W-:Y:S01]  /*14e0*/  BSSY.RECONVERGENT B1, `(.L_x_23) ;  /* 0x0000052000017945 */ /* 0x000fe20003800200 */
[C---:B------:R-:W-:Y:S01]  /*14f0*/  LEA R5, R14.reuse, R6, 0x1 ;  /* 0x000000060e057211 */ /* 0x040fe200078e08ff */
[C---:B------:R-:W-:Y:S01]  /*1500*/  IMAD R4, R14.reuse, 0x3, R6 ;  /* 0x000000030e047824 */ /* 0x040fe200078e0206 */
[----:B------:R-:W-:Y:S01]  /*1510*/  SHF.L.U32 R15, R14, 0x2, RZ ;  /* 0x000000020e0f7819 */ /* 0x000fe200000006ff */
[----:B------:R-:W3:Y:S01]  /*1520*/  LDCU UR4, c[0x0][0x388] ;  /* 0x00007100ff0477ac */ /* 0x000ee20008000800 */
[----:B------:R-:W-:-:S07]  /*1530*/  IADD3 R3, PT, PT, R6, R14, RZ ;  /* 0x0000000e06037210 */ /* 0x000fce0007ffe0ff */
.L_x_32:
[----:B------:R-:W-:Y:S01]  /*1540*/  LOP3.LUT R7, R6, 0x7f, RZ, 0xc0, !PT ;  /* 0x0000007f06077812 */ /* 0x000fe200078ec0ff */
[----:B------:R-:W-:Y:S01]  /*1550*/  BSSY.RECONVERGENT B0, `(.L_x_24) ;  /* 0x0000018000007945 */ /* 0x000fe20003800200 */
[----:B--234-:R-:W-:Y:S02]  /*1560*/  LOP3.LUT R9, R3, 0x7f, RZ, 0xc0, !PT ;  /* 0x0000007f03097812 */ /* 0x01cfe400078ec0ff */
[----:B------:R-:W-:Y:S01]  /*1570*/  LOP3.LUT R10, R5, 0x7f, RZ, 0xc0, !PT ;  /* 0x0000007f050a7812 */ /* 0x000fe200078ec0ff */
[----:B-1----:R-:W-:Y:S01]  /*1580*/  VIADD R13, R7, UR27 ;  /* 0x0000001b070d7c36 */ /* 0x002fe20008000000 */
[----:B------:R-:W-:Y:S01]  /*1590*/  LOP3.LUT R11, R4, 0x7f, RZ, 0xc0, !PT ;  /* 0x0000007f040b7812 */ /* 0x000fe200078ec0ff */
[----:B------:R-:W-:Y:S02]  /*15a0*/  VIADD R12, R9, UR27 ;  /* 0x0000001b090c7c36 */ /* 0x000fe40008000000 */
[----:B------:R-:W-:Y:S01]  /*15b0*/  VIADD R8, R10, UR27 ;  /* 0x0000001b0a087c36 */ /* 0x000fe20008000000 */
[-C--:B-1----:R-:W-:Y:S01]  /*15c0*/  ISETP.GE.U32.AND P0, PT, R13, R17.reuse, PT ;  /* 0x000000110d00720c */ /* 0x082fe20003f06070 */
[----:B------:R-:W-:Y:S01]  /*15d0*/  VIADD R0, R11, UR27 ;  /* 0x0000001b0b007c36 */ /* 0x000fe20008000000 */
[-C--:B------:R-:W-:Y:S02]  /*15e0*/  ISETP.GE.U32.AND P4, PT, R12, R17.reuse, PT ;  /* 0x000000110c00720c */ /* 0x080fe40003f86070 */
[-C--:B------:R-:W-:Y:S02]  /*15f0*/  ISETP.GE.U32.AND P2, PT, R8, R17.reuse, PT ;  /* 0x000000110800720c */ /* 0x080fe40003f46070 */
[----:B------:R-:W-:Y:S07]  /*1600*/  ISETP.GE.U32.AND P1, PT, R0, R17, PT ;  /* 0x000000110000720c */ /* 0x000fee0003f26070 */
[----:B------:R-:W-:Y:S06]  /*1610*/  @P0 BRA `(.L_x_25) ;  /* 0x00000000002c0947 */ /* 0x000fec0003800000 */
[----:B------:R-:W-:Y:S04]  /*1620*/  SHF.R.U32.HI R0, RZ, 0x7, R6 ;  /* 0x00000007ff007819 */ /* 0x000fe80000011606 */
[----:B---3--:R-:W-:Y:S11]  /*1630*/  ISETP.GE.AND P0, PT, R0, UR4, PT ;  /* 0x0000000400007c0c */ /* 0x008ff6000bf06270 */
        /* <DEDUP_REMOVED lines=9> */
.L_x_25:
[----:B---3--:R-:W-:Y:S05]  /*16d0*/  BSYNC.RECONVERGENT B0 ;  /* 0x0000000000007941 */ /* 0x008fea0003800200 */
.L_x_24:
[----:B------:R-:W-:Y:S04]  /*16e0*/  BSSY.RECONVERGENT B0, `(.L_x_26) ;  /* 0x000000d000007945 */ /* 0x000fe80003800200 */
[----:B------:R-:W-:Y:S05]  /*16f0*/  @P4 BRA `(.L_x_27) ;  /* 0x00000000002c4947 */ /* 0x000fea0003800000 */
[----:B------:R-:W-:Y:S04]  /*1700*/  SHF.R.U32.HI R0, RZ, 0x7, R3 ;  /* 0x00000007ff007819 */ /* 0x000fe80000011603 */
[----:B------:R-:W-:Y:S11]  /*1710*/  ISETP.GE.AND P0, PT, R0, UR4, PT ;  /* 0x0000000400007c0c */ /* 0x000ff6000bf06270 */
[----:B------:R-:W-:Y:S02]  /*1720*/  @!UPT UIADD3 URZ, UPT, UPT, URZ, URZ, URZ ;  /* 0x000000fffffff290 */ /* 0x000fe4000fffe0ff */
[----:B------:R-:W2:Y:S08]  /*1730*/  @!P0 LDC R7, c[0x0][0x988] ;  /* 0x00026200ff078b82 */ /* 0x000eb00000000800 */
[----:B-1----:R-:W1:Y:S01]  /*1740*/  @!P0 LDC.64 R12, c[0x0][0x980] ;  /* 0x00026000ff0c8b82 */ /* 0x002e620000000a00 */
[----:B--2---:R-:W-:Y:S05]  /*1750*/  @!P0 IMAD R0, R9, R7, R0 ;  /* 0x0000000709008224 */ /* 0x004fea00078e0200 */
[C---:B------:R-:W-:Y:S04]  /*1760*/  @!P0 IADD3 R7, P3, PT, R0.reuse, UR5, RZ ;  /* 0x0000000500078c10 */ /* 0x040fe8000ff7e0ff */
[----:B------:R-:W-:Y:S02]  /*1770*/  @!P0 LEA.HI.X.SX32 R0, R0, RZ, 0x1, P3 ;  /* 0x000000ff00008211 */ /* 0x000fe400018f0eff */
[C---:B-1----:R-:W-:Y:S04]  /*1780*/  @!P0 LEA R12, P3, R7.reuse, R12, 0x1 ;  /* 0x0000000c070c8211 */ /* 0x042fe800078608ff */
[----:B------:R-:W-:Y:S05]  /*1790*/  @!P0 LEA.HI.X R13, R7, R13, R0, 0x1, P3 ;  /* 0x0000000d070d8211 */ /* 0x000fea00018f0c00 */
[----:B------:R2:W-:Y:S04]  /*17a0*/  @!P0 STG.E.U16 desc[UR22][R12.64], RZ ;  /* 0x000000ff0c008986 */ /* 0x0005e8000c101516 */
.L_x_27:
[----:B------:R-:W-:Y:S05]  /*17b0*/  BSYNC.RECONVERGENT B0 ;  /* 0x0000000000007941 */ /* 0x000fea0003800200 */
.L_x_26:
[----:B------:R-:W-:Y:S04]  /*17c0*/  BSSY.RECONVERGENT B0, `(.L_x_28) ;  /* 0x000000d000007945 */ /* 0x000fe80003800200 */
[----:B------:R-:W-:Y:S05]  /*17d0*/  @P2 BRA `(.L_x_29) ;  /* 0x00000000002c2947 */ /* 0x000fea0003800000 */
[----:B------:R-:W-:Y:S04]  /*17e0*/  SHF.R.U32.HI R0, RZ, 0x7, R5 ;  /* 0x00000007ff007819 */ /* 0x000fe80000011605 */
[----:B------:R-:W-:Y:S11]  /*17f0*/  ISETP.GE.AND P0, PT, R0, UR4, PT ;  /* 0x0000000400007c0c */ /* 0x000ff6000bf06270 */
[----:B------:R-:W-:Y:S02]  /*1800*/  @!UPT UIADD3 URZ, UPT, UPT, URZ, URZ, URZ ;  /* 0x000000fffffff290 */ /* 0x000fe4000fffe0ff */
[----:B------:R-:W3:Y:S08]  /*1810*/  @!P0 LDC R7, c[0x0][0x988] ;  /* 0x00026200ff078b82 */ /* 0x000ef00000000800 */
[----:B------:R-:W4:Y:S01]  /*1820*/  @!P0 LDC.64 R8, c[0x0][0x980] ;  /* 0x00026000ff088b82 */ /* 0x000f220000000a00 */
[----:B---3--:R-:W-:Y:S05]  /*1830*/  @!P0 IMAD R0, R10, R7, R0 ;  /* 0x000000070a008224 */ /* 0x008fea00078e0200 */
[C---:B------:R-:W-:Y:S04]  /*1840*/  @!P0 IADD3 R7, P2, PT, R0.reuse, UR5, RZ ;  /* 0x0000000500078c10 */ /* 0x040fe8000ff5e0ff */
[----:B------:R-:W-:Y:S02]  /*1850*/  @!P0 LEA.HI.X.SX32 R0, R0, RZ, 0x1, P2 ;  /* 0x000000ff00008211 */ /* 0x000fe400010f0eff */
[C---:B----4-:R-:W-:Y:S04]  /*1860*/  @!P0 LEA R8, P2, R7.reuse, R8, 0x1 ;  /* 0x0000000807088211 */ /* 0x050fe800078408ff */
[----:B------:R-:W-:Y:S05]  /*1870*/  @!P0 LEA.HI.X R9, R7, R9, R0, 0x1, P2 ;  /* 0x0000000907098211 */ /* 0x000fea00010f0c00 */
[----:B------:R3:W-:Y:S04]  /*1880*/  @!P0 STG.E.U16 desc[UR22][R8.64], RZ ;  /* 0x000000ff08008986 */ /* 0x0007e8000c101516 */
.L_x_29:
[----:B------:R-:W-:Y:S05]  /*1890*/  BSYNC.RECONVERGENT B0 ;  /* 0x0000000000007941 */ /* 0x000fea0003800200 */
.L_x_28:
[----:B------:R-:W-:Y:S01]  /*18a0*/  IADD3 R7, PT, PT, R14, R6, R14 ;  /* 0x000000060e077210 */ /* 0x000fe20007ffe00e */
[----:B------:R-:W-:Y:S04]  /*18b0*/  BSSY.RECONVERGENT B0, `(.L_x_30) ;  /* 0x000000d000007945 */ /* 0x000fe80003800200 */
[----:B------:R-:W-:Y:S05]  /*18c0*/  @P1 BRA `(.L_x_31) ;  /* 0x00000000002c1947 */ /* 0x000fea0003800000 */
[----:B------:R-:W-:Y:S04]  /*18d0*/  SHF.R.U32.HI R0, RZ, 0x7, R4 ;  /* 0x00000007ff007819 */ /* 0x000fe80000011604 */
[----:B------:R-:W-:Y:S11]  /*18e0*/  ISETP.GE.AND P0, PT, R0, UR4, PT ;  /* 0x0000000400007c0c */ /* 0x000ff6000bf06270 */
[----:B------:R-:W-:Y:S02]  /*18f0*/  @!UPT UIADD3 URZ, UPT, UPT, URZ, URZ, URZ ;  /* 0x000000fffffff290 */ /* 0x000fe4000fffe0ff */
[----:B------:R-:W4:Y:S08]  /*1900*/  @!P0 LDC R6, c[0x0][0x988] ;  /* 0x00026200ff068b82 */ /* 0x000f300000000800 */
[----:B---3--:R-:W3:Y:S01]  /*1910*/  @!P0 LDC.64 R8, c[0x0][0x980] ;  /* 0x00026000ff088b82 */ /* 0x008ee20000000a00 */
[----:B----4-:R-:W-:Y:S05]  /*1920*/  @!P0 IMAD R0, R11, R6, R0 ;  /* 0x000000060b008224 */ /* 0x010fea00078e0200 */
[C---:B------:R-:W-:Y:S04]  /*1930*/  @!P0 IADD3 R6, P1, PT, R0.reuse, UR5, RZ ;  /* 0x0000000500068c10 */ /* 0x040fe8000ff3e0ff */
[----:B------:R-:W-:Y:S02]  /*1940*/  @!P0 LEA.HI.X.SX32 R0, R0, RZ, 0x1, P1 ;  /* 0x000000ff00008211 */ /* 0x000fe400008f0eff */
[C---:B---3--:R-:W-:Y:S04]  /*1950*/  @!P0 LEA R8, P1, R6.reuse, R8, 0x1 ;  /* 0x0000000806088211 */ /* 0x048fe800078208ff */
[----:B------:R-:W-:Y:S05]  /*1960*/  @!P0 LEA.HI.X R9, R6, R9, R0, 0x1, P1 ;  /* 0x0000000906098211 */ /* 0x000fea00008f0c00 */
[----:B------:R4:W-:Y:S04]  /*1970*/  @!P0 STG.E.U16 desc[UR22][R8.64], RZ ;  /* 0x000000ff08008986 */ /* 0x0009e8000c101516 */
.L_x_31:
[----:B------:R-:W-:Y:S05]  /*1980*/  BSYNC.RECONVERGENT B0 ;  /* 0x0000000000007941 */ /* 0x000fea0003800200 */
.L_x_30:
[----:B------:R-:W-:Y:S01]  /*1990*/  IADD3 R6, PT, PT, R14, R7, R14 ;  /* 0x000000070e067210 */ /* 0x000fe20007ffe00e */
[C---:B------:R-:W-:Y:S01]  /*19a0*/  IMAD.IADD R5, R15.reuse, 0x1, R5 ;  /* 0x000000010f057824 */ /* 0x040fe200078e0205 */
[C---:B------:R-:W-:Y:S01]  /*19b0*/  IADD3 R4, PT, PT, R15.reuse, R4, RZ ;  /* 0x000000040f047210 */ /* 0x040fe20007ffe0ff */
[----:B------:R-:W-:Y:S01]  /*19c0*/  IMAD.IADD R3, R15, 0x1, R3 ;  /* 0x000000010f037824 */ /* 0x000fe200078e0203 */
[----:B------:R-:W-:Y:S11]  /*19d0*/  ISETP.GE.U32.AND P0, PT, R6, 0x1000, PT ;  /* 0x000010000600780c */ /* 0x000ff60003f06070 */
[----:B------:R-:W-:Y:S02]  /*19e0*/  @!UPT UIADD3 URZ, UPT, UPT, URZ, URZ, URZ ;  /* 0x000000fffffff290 */ /* 0x000fe4000fffe0ff */
[----:B------:R-:W-:Y:S05]  /*19f0*/  @!P0 BRA `(.L_x_32) ;  /* 0xfffffff800d08947 */ /* 0x000fea000383ffff */
[----:B------:R-:W-:Y:S05]  /*1a00*/  BSYNC.RECONVERGENT B1 ;  /* 0x0000000000017941 */ /* 0x000fea0003800200 */
.L_x_23:
[----:B------:R-:W-:Y:S01]  /*1a10*/  ISETP.NE.AND P0, PT, R16, 0x2, PT ;  /* 0x000000021000780c */ /* 0x000fe20003f05270 */
[----:B------:R-:W1:Y:S01]  /*1a20*/  LDCU UR4, c[0x0][0x38c] ;  /* 0x00007180ff0477ac */ /* 0x000e620008000800 */
[----:B------:R-:W-:Y:S11]  /*1a30*/  BSSY.RECONVERGENT B1, `(.L_x_33) ;  /* 0x000001a000017945 */ /* 0x000ff60003800200 */
[----:B------:R-:W-:Y:S05]  /*1a40*/  @!P0 BRA `(.L_x_34) ;  /* 0x0000000000608947 */ /* 0x000fea0003800000 */
[----:B------:R-:W1:Y:S01]  /*1a50*/  LDC R5, c[0x0][0x384] ;  /* 0x0000e100ff057b82 */ /* 0x000e620000000800 */
[----:B---34-:R-:W-:-:S07]  /*1a60*/  HFMA2 R8, -RZ, RZ, 0, 0 ;  /* 0x00000000ff087431 */ /* 0x018fce00000001ff */
.L_x_37:
[----:B------:R-:W-:Y:S01]  /*1a70*/  LOP3.LUT R3, R2, 0x7f, RZ, 0xc0, !PT ;  /* 0x0000007f02037812 */ /* 0x000fe200078ec0ff */
[----:B------:R-:W-:Y:S01]  /*1a80*/  VIADD R8, R8, 0x1 ;  /* 0x0000000108087836 */ /* 0x000fe20000000000 */
[----:B------:R-:W-:Y:S03]  /*1a90*/  BSSY.RECONVERGENT B0, `(.L_x_35) ;  /* 0x0000011000007945 */ /* 0x000fe60003800200 */
[----:B------:R-:W-:Y:S01]  /*1aa0*/  VIADD R4, R3, UR27 ;  /* 0x0000001b03047c36 */ /* 0x000fe20008000000 */
[----:B------:R-:W-:Y:S04]  /*1ab0*/  LOP3.LUT R0, R8, R16, RZ, 0x3c, !PT ;  /* 0x0000001008007212 */ /* 0x000fe800078e3cff */
[----:B-1----:R-:W-:Y:S02]  /*1ac0*/  ISETP.GE.U32.AND P0, PT, R4, R5, PT ;  /* 0x000000050400720c */ /* 0x002fe40003f06070 */
[----:B------:R-:W-:Y:S11]  /*1ad0*/  ISETP.NE.AND P2, PT, R0, 0x2, PT ;  /* 0x000000020000780c */ /* 0x000ff60003f45270 */
[----:B------:R-:W-:Y:S05]  /*1ae0*/  @P0 BRA `(.L_x_36) ;  /* 0x00000000002c0947 */ /* 0x000fea0003800000 */
[----:B------:R-:W-:Y:S04]  /*1af0*/  SHF.R.U32.HI R0, RZ, 0x7, R2 ;  /* 0x00000007ff007819 */ /* 0x000fe80000011602 */
[----:B------:R-:W-:Y:S11]  /*1b00*/  ISETP.GE.AND P0, PT, R0, UR4, PT ;  /* 0x0000000400007c0c */ /* 0x000ff6000bf06270 */
[----:B------:R-:W-:Y:S02]  /*1b10*/  @!UPT UIADD3 URZ, UPT, UPT, URZ, URZ, URZ ;  /* 0x000000fffffff290 */ /* 0x000fe4000fffe0ff */
[----:B------:R-:W1:Y:S08]  /*1b20*/  @!P0 LDC R4, c[0x0][0x9a0] ;  /* 0x00026800ff048b82 */ /* 0x000e700000000800 */
[----:B------:R-:W3:Y:S01]  /*1b30*/  @!P0 LDC.64 R6, c[0x0][0x998] ;  /* 0x00026600ff068b82 */ /* 0x000ee20000000a00 */
[----:B-1----:R-:W-:Y:S05]  /*1b40*/  @!P0 IMAD R0, R3, R4, R0 ;  /* 0x0000000403008224 */ /* 0x002fea00078e0200 */
[C---:B------:R-:W-:Y:S04]  /*1b50*/  @!P0 IADD3 R3, P1, PT, R0.reuse, UR14, RZ ;  /* 0x0000000e00038c10 */ /* 0x040fe8000ff3e0ff */
[----:B------:R-:W-:Y:S02]  /*1b60*/  @!P0 LEA.HI.X.SX32 R0, R0, RZ, 0x1, P1 ;  /* 0x000000ff00008211 */ /* 0x000fe400008f0eff */
[C---:B---3--:R-:W-:Y:S04]  /*1b70*/  @!P0 LEA R6, P1, R3.reuse, R6, 0x1 ;  /* 0x0000000603068211 */ /* 0x048fe800078208ff */
[----:B------:R-:W-:Y:S05]  /*1b80*/  @!P0 LEA.HI.X R7, R3, R7, R0, 0x1, P1 ;  /* 0x0000000703078211 */ /* 0x000fea00008f0c00 */
[----:B------:R1:W-:Y:S04]  /*1b90*/  @!P0 STG.E.U16 desc[UR22][R6.64], RZ ;  /* 0x000000ff06008986 */ /* 0x0003e8000c101516 */
.L_x_36:
[----:B------:R-:W-:Y:S05]  /*1ba0*/  BSYNC.RECONVERGENT B0 ;  /* 0x0000000000007941 */ /* 0x000fea0003800200 */
.L_x_35:
[----:B------:R-:W-:Y:S01]  /*1bb0*/  IADD3 R2, PT, PT, R14, R2, RZ ;  /* 0x000000020e027210 */ /* 0x000fe20007ffe0ff */
[----:B------:R-:W-:Y:S06]  /*1bc0*/  @P2 BRA `(.L_x_37) ;  /* 0xfffffffc00a82947 */ /* 0x000fec000383ffff */
.L_x_34:
[----:B-1----:R-:W-:Y:S05]  /*1bd0*/  BSYNC.RECONVERGENT B1 ;  /* 0x0000000000017941 */ /* 0x002fea0003800200 */
.L_x_33:
[----:B------:R-:W1:Y:S01]  /*1be0*/  LDC R11, c[0x0][0x384] ;  /* 0x0000e100ff0b7b82 */ /* 0x000e620000000800 */
[----:B------:R-:W-:Y:S01]  /*1bf0*/  BSSY.RECONVERGENT B1, `(.L_x_38) ;  /* 0x0000051000017945 */ /* 0x000fe20003800200 */
[C---:B------:R-:W-:Y:S01]  /*1c00*/  LEA R5, R14.reuse, R2, 0x1 ;  /* 0x000000020e057211 */ /* 0x040fe200078e08ff */
[----:B------:R-:W-:Y:S01]  /*1c10*/  IMAD R4, R14, 0x3, R2 ;  /* 0x000000030e047824 */ /* 0x000fe200078e0202 */
[----:B------:R-:W-:Y:S01]  /*1c20*/  IADD3 R3, PT, PT, R2, R14, RZ ;  /* 0x0000000e02037210 */ /* 0x000fe20007ffe0ff */
[----:B------:R-:W1:Y:S06]  /*1c30*/  LDCU UR4, c[0x0][0x38c] ;  /* 0x00007180ff0477ac */ /* 0x000e6c0008000800 */
.L_x_47:
[----:B----4-:R-:W-:Y:S01]  /*1c40*/  LOP3.LUT R6, R2, 0x7f, RZ, 0xc0, !PT ;  /* 0x0000007f02067812 */ /* 0x010fe200078ec0ff */
[----:B------:R-:W-:Y:S01]  /*1c50*/  BSSY.RECONVERGENT B0, `(.L_x_39) ;  /* 0x0000018000007945 */ /* 0x000fe20003800200 */
[----:B---34-:R-:W-:Y:S02]  /*1c60*/  LOP3.LUT R8, R3, 0x7f, RZ, 0xc0, !PT ;  /* 0x0000007f03087812 */ /* 0x018fe400078ec0ff */
[----:B------:R-:W-:Y:S01]  /*1c70*/  LOP3.LUT R9, R5, 0x7f, RZ, 0xc0, !PT ;  /* 0x0000007f05097812 */ /* 0x000fe200078ec0ff */
[----:B-12---:R-:W-:Y:S01]  /*1c80*/  VIADD R13, R6, UR27 ;  /* 0x0000001b060d7c36 */ /* 0x006fe20008000000 */
        /* <DEDUP_REMOVED lines=10> */
[----:B------:R-:W-:Y:S11]  /*1d30*/  ISETP.GE.AND P0, PT, R0, UR4, PT ;  /* 0x0000000400007c0c */ /* 0x000ff6000bf06270 */
        /* <DEDUP_REMOVED lines=9> */
.L_x_40:
[----:B------:R-:W-:Y:S05]  /*1dd0*/  BSYNC.RECONVERGENT B0 ;  /* 0x0000000000007941 */ /* 0x000fea0003800200 */
.L_x_39:
        /* <DEDUP_REMOVED lines=13> */
.L_x_42:
[----:B------:R-:W-:Y:S05]  /*1eb0*/  BSYNC.RECONVERGENT B0 ;  /* 0x0000000000007941 */ /* 0x000fea0003800200 */
.L_x_41:
[----:B------:R-:W-:Y:S04]  /*1ec0*/  BSSY.RECONVERGENT B0, `(.L_x_43) ;  /* 0x000000d000007945 */ /* 0x000fe80003800200 */
[----:B------:R-:W-:Y:S05]  /*1ed0*/  @P2 BRA `(.L_x_44) ;  /* 0x00000000002c2947 */ /* 0x000fea0003800000 */
[----:B------:R-:W-:Y:S04]  /*1ee0*/  SHF.R.U32.HI R0, RZ, 0x7, R5 ;  /* 0x00000007ff007819 */ /* 0x000fe80000011605 */
[----:B------:R-:W-:Y:S11]  /*1ef0*/  ISETP.GE.AND P0, PT, R0, UR4, PT ;  /* 0x0000000400007c0c */ /* 0x000ff6000bf06270 */
[----:B------:R-:W-:Y:S02]  /*1f00*/  @!UPT UIADD3 URZ, UPT, UPT, URZ, URZ, URZ ;  /* 0x000000fffffff290 */ /* 0x000fe4000fffe0ff */
[----:B------:R-:W3:Y:S08]  /*1f10*/  @!P0 LDC R6, c[0x0][0x9a0] ;  /* 0x00026800ff068b82 */ /* 0x000ef00000000800 */
[----:B-12---:R-:W1:Y:S01]  /*1f20*/  @!P0 LDC.64 R12, c[0x0][0x998] ;  /* 0x00026600ff0c8b82 */ /* 0x006e620000000a00 */
[----:B---3--:R-:W-:Y:S05]  /*1f30*/  @!P0 IMAD R0, R9, R6, R0 ;  /* 0x0000000609008224 */ /* 0x008fea00078e0200 */
[C---:B------:R-:W-:Y:S04]  /*1f40*/  @!P0 IADD3 R6, P2, PT, R0.reuse, UR14, RZ ;  /* 0x0000000e00068c10 */ /* 0x040fe8000ff5e0ff */
[----:B------:R-:W-:Y:S02]  /*1f50*/  @!P0 LEA.HI.X.SX32 R0, R0, RZ, 0x1, P2 ;  /* 0x000000ff00008211 */ /* 0x000fe400010f0eff */
[C---:B-1----:R-:W-:Y:S04]  /*1f60*/  @!P0 LEA R12, P2, R6.reuse, R12, 0x1 ;  /* 0x0000000c060c8211 */ /* 0x042fe800078408ff */
[----:B------:R-:W-:Y:S05]  /*1f70*/  @!P0 LEA.HI.X R13, R6, R13, R0, 0x1, P2 ;  /* 0x0000000d060d8211 */ /* 0x000fea00010f0c00 */
[----:B------:R3:W-:Y:S04]  /*1f80*/  @!P0 STG.E.U16 desc[UR22][R12.64], RZ ;  /* 0x000000ff0c008986 */ /* 0x0007e8000c101516 */
.L_x_44:
[----:B------:R-:W-:Y:S05]  /*1f90*/  BSYNC.RECONVERGENT B0 ;  /* 0x0000000000007941 */ /* 0x000fea0003800200 */
.L_x_43:
[----:B------:R-:W-:Y:S01]  /*1fa0*/  IADD3 R8, PT, PT, R14, R2, R14 ;  /* 0x000000020e087210 */ /* 0x000fe20007ffe00e */
[----:B------:R-:W-:Y:S04]  /*1fb0*/  BSSY.RECONVERGENT B0, `(.L_x_45) ;  /* 0x000000d000007945 */ /* 0x000fe80003800200 */
[----:B------:R-:W-:Y:S05]  /*1fc0*/  @P1 BRA `(.L_x_46) ;  /* 0x00000000002c1947 */ /* 0x000fea0003800000 */
[----:B------:R-:W-:Y:S04]  /*1fd0*/  SHF.R.U32.HI R0, RZ, 0x7, R4 ;  /* 0x00000007ff007819 */ /* 0x000fe80000011604 */
[----:B------:R-:W-:Y:S11]  /*1fe0*/  ISETP.GE.AND P0, PT, R0, UR4, PT ;  /* 0x0000000400007c0c */ /* 0x000ff6000bf06270 */
[----:B------:R-:W-:Y:S02]  /*1ff0*/  @!UPT UIADD3 URZ, UPT, UPT, URZ, URZ, URZ ;  /* 0x000000fffffff290 */ /* 0x000fe4000fffe0ff */
[----:B------:R-:W4:Y:S08]  /*2000*/  @!P0 LDC R2, c[0x0][0x9a0] ;  /* 0x00026800ff028b82 */ /* 0x000f300000000800 */
[----:B------:R-:W5:Y:S01]  /*2010*/  @!P0 LDC.64 R6, c[0x0][0x998] ;  /* 0x00026600ff068b82 */ /* 0x000f620000000a00 */
[----:B----4-:R-:W-:Y:S05]  /*2020*/  @!P0 IMAD R0, R10, R2, R0 ;  /* 0x000000020a008224 */ /* 0x010fea00078e0200 */
[C---:B------:R-:W-:Y:S04]  /*2030*/  @!P0 IADD3 R2, P1, PT, R0.reuse, UR14, RZ ;  /* 0x0000000e00028c10 */ /* 0x040fe8000ff3e0ff */
[----:B------:R-:W-:Y:S02]  /*2040*/  @!P0 LEA.HI.X.SX32 R0, R0, RZ, 0x1, P1 ;  /* 0x000000ff00008211 */ /* 0x000fe400008f0eff */
[C---:B-----5:R-:W-:Y:S04]  /*2050*/  @!P0 LEA R6, P1, R2.reuse, R6, 0x1 ;  /* 0x0000000602068211 */ /* 0x060fe800078208ff */
[----:B------:R-:W-:Y:S05]  /*2060*/  @!P0 LEA.HI.X R7, R2, R7, R0, 0x1, P1 ;  /* 0x0000000702078211 */ /* 0x000fea00008f0c00 */
[----:B------:R4:W-:Y:S04]  /*2070*/  @!P0 STG.E.U16 desc[UR22][R6.64], RZ ;  /* 0x000000ff06008986 */ /* 0x0009e8000c101516 */
.L_x_46:
[----:B------:R-:W-:Y:S05]  /*2080*/  BSYNC.RECONVERGENT B0 ;  /* 0x0000000000007941 */ /* 0x000fea0003800200 */
.L_x_45:
        /* <DEDUP_REMOVED lines=8> */
.L_x_38:
[----:B------:R-:W-:Y:S05]  /*2110*/  EXIT ;  /* 0x000000000000794d */ /* 0x000fea0003800000 */
.L_x_17:
[----:B------:R-:W-:-:S09]  /*2120*/  UISETP.GT.AND UP0, UPT, UR62, 0x2, UPT ;  /* 0x000000023e00788c */ /* 0x000fd2000bf04270 */
[----:B------:R-:W-:Y:S05]  /*2130*/  BRA.U UP0, `(.L_x_48) ;  /* 0x0000004100347547 */ /* 0x000fea000b800000 */
[----:B------:R-:W-:Y:S01]  /*2140*/  IMAD.MOV.U32 R4, RZ, RZ, -0x1 ;  /* 0xffffffffff047424 */ /* 0x000fe200078e00ff */
[----:B------:R-:W-:-:S04]  /*2150*/  MOV R5, UR62 ;  /* 0x0000003e00057c02 */ /* 0x000fc80008000f00 */
[----:B------:R-:W-:-:S05]  /*2160*/  VIADDMNMX.U32 R5, R5, R4, 0x2, PT ;  /* 0x0000000205057446 */ /* 0x000fca0003800004 */
[----:B------:R-:W-:-:S06]  /*2170*/  IMAD.SHL.U32 R6, R5, 0x4, RZ ;  /* 0x0000000405067824 */ /* 0x000fcc00078e00ff */
[----:B------:R-:W1:Y:S02]  /*2180*/  LDC R6, c[0x2][R6] ;  /* 0x0080000006067b82 */ /* 0x000e640000000800 */
[----:B-1----:R-:W-:-:S04]  /*2190*/  SHF.R.S32.HI R7, RZ, 0x1f, R6 ;  /* 0x0000001fff077819 */ /* 0x002fc80000011406 */
.L_x_304:
[----:B------:R-:W-:Y:S05]  /*21a0*/  BRX R6 -0x21b0                                                                                                                                                                                                                                        (*"BRANCH_TARGETS .L_x_305,.L_x_306,.L_x_307"*) ;  /* 0xffffffdc06947949 */ /* 0x000fea000383ffff */
.L_x_306:
[----:B------:R-:W-:-:S08]  /*21b0*/  NOP ;  /* 0x0000000000007918 */ /* 0x000fd00000000000 */
[----:B------:R-:W1:-:S00]  /*21c0*/  USETMAXREG.DEALLOC.CTAPOOL 0x60 ;  /* 0x00000060000079c8 */ /* 0x000e4000080e0500 */
[----:B------:R-:W2:Y:S01]  /*21d0*/  S2UR UR14, SR_CgaCtaId ;  /* 0x00000000000e79c3 */ /* 0x000ea20000008800 */
[----:B------:R-:W-:Y:S01]  /*21e0*/  UMOV UR4, 0x40 ;  /* 0x0000004000047882 */ /* 0x000fe20000000000 */
[----:B------:R-:W-:Y:S01]  /*21f0*/  NOP ;  /* 0x0000000000007918 */ /* 0x000fe20000000000 */
[----:B--2---:R-:W-:-:S03]  /*2200*/  ULEA UR5, UR14, UR4, 0x18 ;  /* 0x000000040e057291 */ /* 0x004fc6000f8ec0ff */
[----:B------:R-:W-:Y:S02]  /*2210*/  UMOV UR4, 0x400 ;  /* 0x0000040000047882 */ /* 0x000fe40000000000 */
[----:B------:R-:W-:-:S04]  /*2220*/  ULEA UR14, UR14, UR4, 0x18 ;  /* 0x000000040e0e7291 */ /* 0x000fc8000f8ec0ff */
[----:B-1----:R-:W1:Y:S02]  /*2230*/  LDS.U8 R0, [UR5+0x1c] ;  /* 0x00001c05ff007984 */ /* 0x002e640008000000 */
[----:B-1----:R-:W-:-:S13]  /*2240*/  ISETP.NE.AND P0, PT, R0, RZ, PT ;  /* 0x000000ff0000720c */ /* 0x002fda0003f05270 */
[----:B------:R-:W-:Y:S05]  /*2250*/  @P0 BRA `(.L_x_49) ;  /* 0x0000000000580947 */ /* 0x000fea0003800000 */
[----:B------:R-:W-:-:S13]  /*2260*/  ELECT P0, URZ, PT ;  /* 0x0000000000ff782f */ /* 0x000fda0003800000 */
[----:B------:R-:W-:Y:S05]  /*2270*/  @!P0 BRA `(.L_x_50) ;  /* 0x00000000005c8947 */ /* 0x000fea0003800000 */
[----:B------:R-:W-:Y:S01]  /*2280*/  UMOV UR4, 0x10 ;  /* 0x0000001000047882 */ /* 0x000fe20000000000 */
[----:B------:R-:W-:Y:S01]  /*2290*/  HFMA2 R0, -RZ, RZ, 0, 5.9604644775390625e-08 ;  /* 0x00000001ff007431 */ /* 0x000fe200000001ff */
[----:B------:R-:W-:-:S03]  /*22a0*/  MOV R2, 0xffff ;  /* 0x0000ffff00027802 */ /* 0x000fc60000000f00 */
[----:B------:R-:W-:Y:S04]  /*22b0*/  DEPBAR.LE SB1, 0x36 ;  /* 0x00009d800000791a */ /* 0x000fe80000000000 */
[----:B------:R-:W1:Y:S02]  /*22c0*/  UTCATOMSWS.FIND_AND_SET.ALIGN UP0, UR4, UR4 ;  /* 0x00000004000475e3 */ /* 0x000e640008000800 */
[----:B-1----:R-:W-:Y:S01]  /*22d0*/  MOV R3, UR4 ;  /* 0x0000000400037c02 */ /* 0x002fe20008000f00 */
[----:B------:R-:W-:Y:S06]  /*22e0*/  BRA.U UP0, `(.L_x_51) ;  /* 0x0000000100187547 */ /* 0x000fec000b800000 */
.L_x_52:
[----:B------:R-:W-:Y:S05]  /*22f0*/  NANOSLEEP 0x64 ;  /* 0x000000640000795d */ /* 0x000fea0003800000 */
[----:B------:R-:W-:-:S05]  /*2300*/  UMOV UR4, 0x10 ;  /* 0x0000001000047882 */ /* 0x000fca0000000000 */
[----:B------:R-:W-:Y:S04]  /*2310*/  DEPBAR.LE SB1, 0x36 ;  /* 0x00009d800000791a */ /* 0x000fe80000000000 */
[----:B------:R-:W1:Y:S02]  /*2320*/  UTCATOMSWS.FIND_AND_SET.ALIGN UP0, UR4, UR4 ;  /* 0x00000004000475e3 */ /* 0x000e640008000800 */
[----:B-1----:R-:W-:Y:S01]  /*2330*/  MOV R3, UR4 ;  /* 0x0000000400037c02 */ /* 0x002fe20008000f00 */
[----:B------:R-:W-:Y:S05]  /*2340*/  BRA.U !UP0, `(.L_x_52) ;  /* 0xfffffffd08e87547 */ /* 0x000fea000b83ffff */
.L_x_51:
[-C--:B------:R-:W-:Y:S02]  /*2350*/  SHF.L.U32 R2, R2, R3.reuse, RZ ;  /* 0x0000000302027219 */ /* 0x080fe400000006ff */
[----:B------:R-:W-:Y:S01]  /*2360*/  SHF.L.U32 R0, R0, R3, RZ ;  /* 0x0000000300007219 */ /* 0x000fe200000006ff */
[----:B------:R-:W-:Y:S02]  /*2370*/  IMAD.SHL.U32 R3, R3, 0x20, RZ ;  /* 0x0000002003037824 */ /* 0x000fe400078e00ff */
[----:B------:R1:W-:Y:S04]  /*2380*/  ATOMS.OR RZ, [UR5+0x14], R2 ;  /* 0x00001402ffff798c */ /* 0x0003e8000b000005 */
[----:B------:R1:W-:Y:S04]  /*2390*/  ATOMS.OR RZ, [UR5+0x18], R0 ;  /* 0x00001800ffff798c */ /* 0x0003e8000b000005 */
[----:B------:R1:W-:Y:S01]  /*23a0*/  STS [UR14+0x1a8c0], R3 ;  /* 0x01a8c003ff007988 */ /* 0x0003e2000800080e */
[----:B------:R-:W-:Y:S05]  /*23b0*/  BRA `(.L_x_50) ;  /* 0x00000000000c7947 */ /* 0x000fea0003800000 */
.L_x_49:
[----:B------:R1:W-:Y:S01]  /*23c0*/  STS [UR14+0x1a8c0], R4 ;  /* 0x01a8c004ff007988 */ /* 0x0003e2000800080e */
[----:B------:R-:W-:-:S03]  /*23d0*/  MOV R2, 0x23f0 ;  /* 0x000023f000027802 */ /* 0x000fc60000000f00 */
[----:B-1----:R-:W-:Y:S05]  /*23e0*/  CALL.REL.NOINC `($__internal_1_$__cuda_sm10x_tcgen05_guardrail_trap_phase_invalid_during_alloc) ;  /* 0x000000b8005c7944 */ /* 0x002fea0003c00000 */
.L_x_50:
[----:B------:R-:W-:Y:S05]  /*23f0*/  WARPSYNC.ALL ;  /* 0x0000000000007948 */ /* 0x000fea0003800000 */
[----:B------:R-:W-:Y:S01]  /*2400*/  USHF.R.U32.HI UR4, URZ, 0x4, UR14 ;  /* 0x00000004ff047899 */ /* 0x000fe2000801160e */
[----:B------:R-:W-:Y:S01]  /*2410*/  NOP ;  /* 0x0000000000007918 */ /* 0x000fe20000000000 */
[----:B------:R-:W-:Y:S01]  /*2420*/  UIADD3 UR5, UPT, UPT, UR14, 0x8000, URZ ;  /* 0x000080000e057890 */ /* 0x000fe2000fffe0ff */
[----:B------:R-:W-:Y:S01]  /*2430*/  BSSY.RECONVERGENT B0, `(.L_x_53) ;  /* 0x000001c000007945 */ /* 0x000fe20003800200 */
[----:B------:R-:W-:Y:S02]  /*2440*/  UIADD3 UR7, UPT, UPT, UR14, 0x4000, URZ ;  /* 0x000040000e077890 */ /* 0x000fe4000fffe0ff */
[----:B------:R-:W-:-:S02]  /*2450*/  UIADD3 UR6, UPT, UPT, UR14, 0x2000, URZ ;  /* 0x000020000e067890 */ /* 0x000fc4000fffe0ff */
[----:B------:R-:W-:Y:S02]  /*2460*/  UIADD3 UR8, UPT, UPT, UR14, 0xa000, URZ ;  /* 0x0000a0000e087890 */ /* 0x000fe4000fffe0ff */
[----:B------:R-:W-:Y:S02]  /*2470*/  ULOP3.LUT UR18, UR4, 0x3fff, URZ, 0xc0, !UPT ;  /* 0x00003fff04127892 */ /* 0x000fe4000f8ec0ff */
[----:B------:R-:W-:Y:S02]  /*2480*/  USHF.R.U32.HI UR4, URZ, 0x4, UR5 ;  /* 0x00000004ff047899 */ /* 0x000fe40008011605 */
[----:B------:R-:W-:Y:S02]  /*2490*/  USHF.R.U32.HI UR7, URZ, 0x4, UR7 ;  /* 0x00000004ff077899 */ /* 0x000fe40008011607 */
[----:B------:R-:W-:Y:S02]  /*24a0*/  USHF.R.U32.HI UR6, URZ, 0x4, UR6 ;  /* 0x00000004ff067899 */ /* 0x000fe40008011606 */
[----:B------:R-:W-:-:S02]  /*24b0*/  USHF.R.U32.HI UR5, URZ, 0x4, UR8 ;  /* 0x00000004ff057899 */ /* 0x000fc40008011608 */
[----:B------:R-:W-:Y:S02]  /*24c0*/  ULOP3.LUT UR63, UR7, 0x3fff, URZ, 0xc0, !UPT ;  /* 0x00003fff073f7892 */ /* 0x000fe4000f8ec0ff */
[----:B------:R-:W-:Y:S02]  /*24d0*/  ULOP3.LUT UR6, UR6, 0x3fff, URZ, 0xc0, !UPT ;  /* 0x00003fff06067892 */ /* 0x000fe4000f8ec0ff */
[----:B------:R-:W-:Y:S02]  /*24e0*/  ULOP3.LUT UR28, UR4, 0x3fff, URZ, 0xc0, !UPT ;  /* 0x00003fff041c7892 */ /* 0x000fe4000f8ec0ff */
[----:B------:R-:W-:Y:S02]  /*24f0*/  ULOP3.LUT UR5, UR5, 0x3fff, URZ, 0xc0, !UPT ;  /* 0x00003fff05057892 */ /* 0x000fe4000f8ec0ff */
[----:B------:R-:W-:Y:S02]  /*2500*/  ULOP3.LUT UR36, UR18, 0x10000, URZ, 0xfc, !UPT ;  /* 0x0001000012247892 */ /* 0x000fe4000f8efcff */
[----:B------:R-:W-:-:S02]  /*2510*/  ULOP3.LUT UR25, UR63, 0x10000, URZ, 0xfc, !UPT ;  /* 0x000100003f197892 */ /* 0x000fc4000f8efcff */
[----:B------:R-:W-:Y:S02]  /*2520*/  ULOP3.LUT UR34, UR6, 0x10000, URZ, 0xfc, !UPT ;  /* 0x0001000006227892 */ /* 0x000fe4000f8efcff */
[----:B------:R-:W-:Y:S02]  /*2530*/  ULOP3.LUT UR32, UR28, 0x10000, URZ, 0xfc, !UPT ;  /* 0x000100001c207892 */ /* 0x000fe4000f8efcff */
[----:B------:R-:W-:Y:S02]  /*2540*/  ULOP3.LUT UR20, UR5, 0x4000000, URZ, 0xfc, !UPT ;  /* 0x0400000005147892 */ /* 0x000fe4000f8efcff */
[----:B------:R-:W-:Y:S01]  /*2550*/  ULOP3.LUT UR26, UR5, 0x10000, URZ, 0xfc, !UPT ;  /* 0x00010000051a7892 */ /* 0x000fe2000f8efcff */
[----:B------:R-:W-:Y:S01]  /*2560*/  UMOV UR19, 0x80004020 ;  /* 0x8000402000137882 */ /* 0x000fe20000000000 */
[----:B------:R-:W-:Y:S01]  /*2570*/  UMOV UR37, 0x80004020 ;  /* 0x8000402000257882 */ /* 0x000fe20000000000 */
[----:B------:R-:W-:Y:S01]  /*2580*/  UMOV UR29, 0x80004020 ;  /* 0x80004020001d7882 */ /* 0x000fe20000000000 */
[----:B------:R-:W-:Y:S01]  /*2590*/  UMOV UR35, 0x80004020 ;  /* 0x8000402000237882 */ /* 0x000fe20000000000 */
[----:B------:R-:W-:Y:S01]  /*25a0*/  UMOV UR33, 0x80004020 ;  /* 0x8000402000217882 */ /* 0x000fe20000000000 */
[----:B------:R-:W-:Y:S01]  /*25b0*/  UMOV UR21, 0x40004040 ;  /* 0x4000404000157882 */ /* 0x000fe20000000000 */
[----:B------:R-:W-:Y:S01]  /*25c0*/  UMOV UR27, 0x40004040 ;  /* 0x40004040001b7882 */ /* 0x000fe20000000000 */
[----:B------:R-:W-:Y:S05]  /*25d0*/  @!P2 BRA `(.L_x_54) ;  /* 0x000000000004a947 */ /* 0x000fea0003800000 */
[----:B------:R-:W-:Y:S05]  /*25e0*/  BPT.TRAP 0x1 ;  /* 0x000000040000795c */ /* 0x000fea0000300000 */
.L_x_54:
[----:B------:R-:W-:Y:S05]  /*25f0*/  BSYNC.RECONVERGENT B0 ;  /* 0x0000000000007941 */ /* 0x000fea0003800200 */
.L_x_53:
[----:B------:R-:W-:Y:S01]  /*2600*/  SHF.L.U32 R5, RZ, 0x1f, RZ ;  /* 0x0000001fff057819 */ /* 0x000fe200000006ff */
[----:B------:R-:W-:-:S03]  /*2610*/  IMAD.MOV.U32 R4, RZ, RZ, 0x1 ;  /* 0x00000001ff047424 */ /* 0x000fc600078e00ff */
[----:B------:R-:W2:Y:S02]  /*2620*/  SYNCS.PHASECHK.TRANS64.TRYWAIT P0, [UR14+0x1a800], R5 ;  /* 0x01a80005ff0075a7 */ /* 0x000ea4000800110e */
[----:B------:R-:W-:Y:S01]  /*2630*/  SHF.L.U32 R4, R4, 0x1f, RZ ;  /* 0x0000001f04047819 */ /* 0x000fe200000006ff */
[----:B--2---:R-:W-:Y:S06]  /*2640*/  @!P0 BRA `(.L_x_55) ;  /* 0x000000a800888947 */ /* 0x004fec0003800000 */
.L_x_241:
[----:B------:R-:W2:Y:S01]  /*2650*/  SYNCS.PHASECHK.TRANS64.TRYWAIT P0, [UR14+0x1a858], R4 ;  /* 0x01a85804ff0075a7 */ /* 0x000ea2000800110e */
[----:B-1----:R-:W-:Y:S01]  /*2660*/  HFMA2 R2, -RZ, RZ, 0, 1.1444091796875e-05 ;  /* 0x000000c0ff027431 */ /* 0x002fe200000001ff */
[----:B------:R-:W-:Y:S01]  /*2670*/  MOV R0, 0xc0 ;  /* 0x000000c000007802 */ /* 0x000fe20000000f00 */
[----:B--2---:R-:W-:Y:S06]  /*2680*/  @!P0 BRA `(.L_x_56) ;  /* 0x000000a800908947 */ /* 0x004fec0003800000 */
.L_x_243:
[----:B------:R-:W-:Y:S01]  /*2690*/  R2UR UR9, R2 ;  /* 0x00000000020972ca */ /* 0x000fe200000e0000 */
[----:B------:R-:W-:Y:S01]  /*26a0*/  UIADD3 UR30, UPT, UPT, UR36, 0x2, URZ ;  /* 0x00000002241e7890 */ /* 0x000fe2000fffe0ff */
[----:B------:R-:W-:Y:S01]  /*26b0*/  R2UR UR8, R0 ;  /* 0x00000000000872ca */ /* 0x000fe200000e0000 */
[----:B------:R-:W-:Y:S01]  /*26c0*/  UIADD3 UR4, UPT, UPT, UR25, 0x2, URZ ;  /* 0x0000000219047890 */ /* 0x000fe2000fffe0ff */
[----:B------:R-:W-:Y:S01]  /*26d0*/  UMOV UR6, UR25 ;  /* 0x0000001900067c82 */ /* 0x000fe20008000000 */
[----:B------:R-:W-:Y:S01]  /*26e0*/  UMOV UR7, 0x80004020 ;  /* 0x8000402000077882 */ /* 0x000fe20000000000 */
[----:B------:R-:W-:Y:S01]  /*26f0*/  UMOV UR12, 0x0 ;  /* 0x00000000000c7882 */ /* 0x000fe20000000000 */
[----:B------:R-:W-:Y:S01]  /*2700*/  UMOV UR13, 0x8200010 ;  /* 0x08200010000d7882 */ /* 0x000fe20000000000 */
[----:B------:R-:W-:Y:S01]  /*2710*/  UMOV UR31, 0x80004020 ;  /* 0x80004020001f7882 */ /* 0x000fe20000000000 */
[----:B------:R-:W-:Y:S01]  /*2720*/  UMOV UR10, 0x0 ;  /* 0x00000000000a7882 */ /* 0x000fe20000000000 */
[----:B------:R-:W-:Y:S01]  /*2730*/  UMOV UR11, 0x8200010 ;  /* 0x08200010000b7882 */ /* 0x000fe20000000000 */
[----:B------:R-:W-:-:S02]  /*2740*/  UMOV UR5, 0x80004020 ;  /* 0x8000402000057882 */ /* 0x000fc40000000000 */
[----:B------:R2:W-:Y:S01]  /*2750*/  UTCHMMA gdesc[UR36], gdesc[UR6], tmem[UR9], tmem[UR12], idesc[UR13], !UPT ;  /* 0x00ff0c06240075ea */ /* 0x0005e2000f800009 */
[----:B------:R-:W-:Y:S01]  /*2760*/  UISETP.NE.AND UP0, UPT, UR62, 0x2, UPT ;  /* 0x000000023e00788c */ /* 0x000fe2000bf05270 */
[----:B------:R2:W-:Y:S08]  /*2770*/  UTCHMMA gdesc[UR30], gdesc[UR4], tmem[UR8], tmem[UR10], idesc[UR11], UPT ;  /* 0x00ff0a041e0075ea */ /* 0x0005f0000b800008 */
[----:B------:R-:W-:Y:S05]  /*2780*/  BRA.U !UP0, `(.L_x_57) ;  /* 0x0000000108047547 */ /* 0x000fea000b800000 */
[----:B--2---:R-:W-:Y:S05]  /*2790*/  BPT.TRAP 0x1 ;  /* 0x000000040000795c */ /* 0x004fea0000300000 */
.L_x_57:
[----:B--2---:R-:W-:-:S09]  /*27a0*/  UIADD3 UR4, UPT, UPT, UR14, 0x1a850, URZ ;  /* 0x0001a8500e047890 */ /* 0x004fd2000fffe0ff */
[----:B------:R2:W-:Y:S01]  /*27b0*/  UTCBAR [UR4], URZ ;  /* 0x000000ff040073e9 */ /* 0x0005e200080000ff */
[----:B------:R-:W-:Y:S05]  /*27c0*/  BRA.U !UP1, `(.L_x_58) ;  /* 0x0000000109047547 */ /* 0x000fea000b800000 */
[----:B--2---:R-:W-:Y:S05]  /*27d0*/  BPT.TRAP 0x1 ;  /* 0x000000040000795c */ /* 0x004fea0000300000 */
.L_x_58:
[----:B------:R-:W3:Y:S02]  /*27e0*/  SYNCS.PHASECHK.TRANS64.TRYWAIT P0, [UR14+0x1a820], R5 ;  /* 0x01a82005ff0075a7 */ /* 0x000ee4000800110e */
[----:B---3--:R-:W-:Y:S05]  /*27f0*/  @!P0 BRA `(.L_x_59) ;  /* 0x000000a8004c8947 */ /* 0x008fea0003800000 */
.L_x_245:
[----:B------:R-:W-:Y:S05]  /*2800*/  BRA.U !UP0, `(.L_x_60) ;  /* 0x0000000108047547 */ /* 0x000fea000b800000 */
[----:B--2---:R-:W-:Y:S05]  /*2810*/  BPT.TRAP 0x1 ;  /* 0x000000040000795c */ /* 0x004fea0000300000 */
.L_x_60:
[----:B------:R-:W4:Y:S02]  /*2820*/  SYNCS.PHASECHK.TRANS64.TRYWAIT P0, [UR14+0x1a868], R4 ;  /* 0x01a86804ff0075a7 */ /* 0x000f24000800110e */
[----:B----4-:R-:W-:Y:S05]  /*2830*/  @!P0 BRA `(.L_x_61) ;  /* 0x000000a800548947 */ /* 0x010fea0003800000 */
.L_x_247:
[----:B------:R-:W-:Y:S05]  /*2840*/  BRA.U !UP0, `(.L_x_62) ;  /* 0x0000000108047547 */ /* 0x000fea000b800000 */
[----:B--2---:R-:W-:Y:S05]  /*2850*/  BPT.TRAP 0x1 ;  /* 0x000000040000795c */ /* 0x004fea0000300000 */
.L_x_62:
[----:B------:R-:W4:Y:S01]  /*2860*/  SYNCS.PHASECHK.TRANS64.TRYWAIT P0, [UR14+0x1a878], R4 ;  /* 0x01a87804ff0075a7 */ /* 0x000f22000800110e */
[----:B------:R-:W-:Y:S01]  /*2870*/  HFMA2 R2, -RZ, RZ, 0, 3.814697265625e-06 ;  /* 0x00000040ff027431 */ /* 0x000fe200000001ff */
[----:B---3--:R-:W-:Y:S01]  /*2880*/  MOV R0, 0x40 ;  /* 0x0000004000007802 */ /* 0x008fe20000000f00 */
[----:B----4-:R-:W-:Y:S06]  /*2890*/  @!P0 BRA `(.L_x_63) ;  /* 0x000000a800548947 */ /* 0x010fec0003800000 */
.L_x_249:
[----:B------:R-:W-:Y:S01]  /*28a0*/  R2UR UR5, R2 ;  /* 0x00000000020572ca */ /* 0x000fe200000e0000 */
[----:B------:R-:W-:Y:S01]  /*28b0*/  UIADD3 UR10, UPT, UPT, UR32, 0x2, URZ ;  /* 0x00000002200a7890 */ /* 0x000fe2000fffe0ff */
[----:B--2---:R-:W-:Y:S01]  /*28c0*/  R2UR UR4, R0 ;  /* 0x00000000000472ca */ /* 0x004fe200000e0000 */
[----:B------:R-:W-:Y:S01]  /*28d0*/  UIADD3 UR8, UPT, UPT, UR34, 0x2, URZ ;  /* 0x0000000222087890 */ /* 0x000fe2000fffe0ff */
[----:B------:R-:W-:Y:S01]  /*28e0*/  UMOV UR12, 0x0 ;  /* 0x00000000000c7882 */ /* 0x000fe20000000000 */
[----:B------:R-:W-:Y:S01]  /*28f0*/  UMOV UR13, 0x8200010 ;  /* 0x08200010000d7882 */ /* 0x000fe20000000000 */
[----:B------:R-:W-:Y:S01]  /*2900*/  UMOV UR11, 0x80004020 ;  /* 0x80004020000b7882 */ /* 0x000fe20000000000 */
[----:B------:R-:W-:Y:S01]  /*2910*/  UMOV UR9, 0x80004020 ;  /* 0x8000402000097882 */ /* 0x000fe20000000000 */
[----:B------:R-:W-:Y:S01]  /*2920*/  UMOV UR6, 0x0 ;  /* 0x0000000000067882 */ /* 0x000fe20000000000 */
[----:B------:R-:W-:-:S04]  /*2930*/  UMOV UR7, 0x8200010 ;  /* 0x0820001000077882 */ /* 0x000fc80000000000 */
[----:B------:R2:W-:Y:S02]  /*2940*/  UTCHMMA gdesc[UR34], gdesc[UR32], tmem[UR5], tmem[UR12], idesc[UR13], !UPT ;  /* 0x00ff0c20220075ea */ /* 0x0005e4000f800005 */
[----:B------:R2:W-:Y:S01]  /*2950*/  UTCHMMA gdesc[UR8], gdesc[UR10], tmem[UR4], tmem[UR6], idesc[UR7], UPT ;  /* 0x00ff060a080075ea */ /* 0x0005e2000b800004 */
[----:B------:R-:W-:Y:S05]  /*2960*/  BRA.U !UP0, `(.L_x_64) ;  /* 0x0000000108047547 */ /* 0x000fea000b800000 */
[----:B--2---:R-:W-:Y:S05]  /*2970*/  BPT.TRAP 0x1 ;  /* 0x000000040000795c */ /* 0x004fea0000300000 */
.L_x_64:
[----:B--2---:R-:W-:-:S09]  /*2980*/  UIADD3 UR4, UPT, UPT, UR14, 0x1a860, URZ ;  /* 0x0001a8600e047890 */ /* 0x004fd2000fffe0ff */
[----:B------:R2:W-:Y:S01]  /*2990*/  UTCBAR [UR4], URZ ;  /* 0x000000ff040073e9 */ /* 0x0005e200080000ff */
[----:B------:R-:W-:Y:S05]  /*29a0*/  BRA.U !UP0, `(.L_x_65) ;  /* 0x0000000108047547 */ /* 0x000fea000b800000 */
[----:B--2---:R-:W-:Y:S05]  /*29b0*/  BPT.TRAP 0x1 ;  /* 0x000000040000795c */ /* 0x004fea0000300000 */
.L_x_65:
[----:B------:R-:W3:Y:S01]  /*29c0*/  SYNCS.PHASECHK.TRANS64.TRYWAIT P0, [UR14+0x1a880], R5 ;  /* 0x01a88005ff0075a7 */ /* 0x000ee2000800110e */
[----:B------:R-:W-:Y:S01]  /*29d0*/  HFMA2 R2, -RZ, RZ, 0, 1.1444091796875e-05 ;  /* 0x000000c0ff027431 */ /* 0x000fe200000001ff */
[----:B------:R-:W-:Y:S01]  /*29e0*/  MOV R0, 0x20 ;  /* 0x0000002000007802 */ /* 0x000fe20000000f00 */
[----:B---3--:R-:W-:Y:S06]  /*29f0*/  @!P0 BRA `(.L_x_66) ;  /* 0x000000a800148947 */ /* 0x008fec0003800000 */
.L_x_251:
[----:B------:R-:W-:Y:S01]  /*2a00*/  R2UR UR44, R2 ;  /* 0x00000000022c72ca */ /* 0x000fe200000e0000 */
[----:B------:R-:W-:Y:S01]  /*2a10*/  IMAD.MOV.U32 R2, RZ, RZ, 0x20 ;  /* 0x00000020ff027424 */ /* 0x000fe200078e00ff */
[----:B------:R-:W-:Y:S01]  /*2a20*/  R2UR UR45, R0 ;  /* 0x00000000002d72ca */ /* 0x000fe200000e0000 */
[----:B------:R-:W-:Y:S01]  /*2a30*/  IMAD.MOV.U32 R0, RZ, RZ, 0xd0 ;  /* 0x000000d0ff007424 */ /* 0x000fe200078e00ff */
[----:B------:R-:W-:Y:S01]  /*2a40*/  UIADD3 UR6, UPT, UPT, UR28, 0x40, URZ ;  /* 0x000000401c067890 */ /* 0x000fe2000fffe0ff */
[----:B-1----:R-:W-:Y:S01]  /*2a50*/  IMAD.MOV.U32 R3, RZ, RZ, 0xc8 ;  /* 0x000000c8ff037424 */ /* 0x002fe200078e00ff */
[----:B------:R-:W-:Y:S01]  /*2a60*/  R2UR UR43, R2 ;  /* 0x00000000022b72ca */ /* 0x000fe200000e0000 */
[----:B------:R-:W-:Y:S01]  /*2a70*/  IMAD.MOV.U32 R2, RZ, RZ, 0xd8 ;  /* 0x000000d8ff027424 */ /* 0x000fe200078e00ff */
        /* <DEDUP_REMOVED lines=8> */
[C---:B------:R-:W-:Y:S01]  /*2b00*/  R2UR UR41, R3.reuse ;  /* 0x00000000032972ca */ /* 0x040fe200000e0000 */
[----:B--2---:R-:W-:Y:S01]  /*2b10*/  UIADD3 UR4, UPT, UPT, UR28, 0x80, URZ ;  /* 0x000000801c047890 */ /* 0x004fe2000fffe0ff */
[----:B------:R-:W-:Y:S01]  /*2b20*/  R2UR UR23, R2 ;  /* 0x00000000021772ca */ /* 0x000fe200000e0000 */
[----:B------:R-:W-:Y:S01]  /*2b30*/  IMAD.MOV.U32 R2, RZ, RZ, 0x20 ;  /* 0x00000020ff027424 */ /* 0x000fe200078e00ff */
[----:B------:R-:W-:Y:S01]  /*2b40*/  R2UR UR17, R0 ;  /* 0x00000000001172ca */ /* 0x000fe200000e0000 */
[----:B------:R-:W-:Y:S01]  /*2b50*/  IMAD.MOV.U32 R0, RZ, RZ, 0xf0 ;  /* 0x000000f0ff007424 */ /* 0x000fe200078e00ff */
[----:B------:R-:W-:Y:S01]  /*2b60*/  R2UR UR24, R3 ;  /* 0x00000000031872ca */ /* 0x000fe200000e0000 */
[----:B------:R-:W-:Y:S01]  /*2b70*/  UIADD3 UR72, UPT, UPT, UR28, 0xc0, URZ ;  /* 0x000000c01c487890 */ /* 0x000fe2000fffe0ff */
[----:B------:R-:W-:Y:S01]  /*2b80*/  R2UR UR22, R2 ;  /* 0x00000000021672ca */ /* 0x000fe200000e0000 */
[----:B------:R-:W-:Y:S01]  /*2b90*/  UIADD3 UR70, UPT, UPT, UR28, 0x100, URZ ;  /* 0x000001001c467890 */ /* 0x000fe2000fffe0ff */
[----:B------:R-:W-:Y:S01]  /*2ba0*/  R2UR UR15, R0 ;  /* 0x00000000000f72ca */ /* 0x000fe200000e0000 */
[----:B------:R-:W-:Y:S01]  /*2bb0*/  IMAD.MOV.U32 R0, RZ, RZ, 0x20 ;  /* 0x00000020ff007424 */ /* 0x000fe200078e00ff */
[----:B------:R-:W-:Y:S01]  /*2bc0*/  R2UR UR16, R2 ;  /* 0x00000000021072ca */ /* 0x000fe200000e0000 */
[----:B------:R-:W-:Y:S01]  /*2bd0*/  IMAD.MOV.U32 R2, RZ, RZ, 0xf8 ;  /* 0x000000f8ff027424 */ /* 0x000fe200078e00ff */
[----:B------:R-:W-:-:S02]  /*2be0*/  UIADD3 UR68, UPT, UPT, UR28, 0x140, URZ ;  /* 0x000001401c447890 */ /* 0x000fc4000fffe0ff */
[----:B------:R-:W-:Y:S01]  /*2bf0*/  R2UR UR13, R0 ;  /* 0x00000000000d72ca */ /* 0x000fe200000e0000 */
[----:B------:R-:W-:Y:S01]  /*2c00*/  UIADD3 UR66, UPT, UPT, UR28, 0x180, URZ ;  /* 0x000001801c427890 */ /* 0x000fe2000fffe0ff */
[----:B------:R-:W-:Y:S01]  /*2c10*/  R2UR UR12, R2 ;  /* 0x00000000020c72ca */ /* 0x000fe200000e0000 */
[----:B------:R-:W-:Y:S01]  /*2c20*/  UIADD3 UR64, UPT, UPT, UR28, 0x1c0, URZ ;  /* 0x000001c01c407890 */ /* 0x000fe2000fffe0ff */
[----:B------:R-:W-:Y:S01]  /*2c30*/  UMOV UR48, 0x0 ;  /* 0x0000000000307882 */ /* 0x000fe20000000000 */
[----:B------:R-:W-:Y:S01]  /*2c40*/  UMOV UR49, 0x8090010 ;  /* 0x0809001000317882 */ /* 0x000fe20000000000 */
[----:B------:R-:W-:Y:S01]  /*2c50*/  UMOV UR7, 0x80004020 ;  /* 0x8000402000077882 */ /* 0x000fe20000000000 */
[----:B------:R-:W-:Y:S01]  /*2c60*/  UMOV UR60, 0x0 ;  /* 0x00000000003c7882 */ /* 0x000fe20000000000 */
[----:B------:R-:W-:Y:S01]  /*2c70*/  UMOV UR61, 0x8090010 ;  /* 0x08090010003d7882 */ /* 0x000fe20000000000 */
[----:B------:R-:W-:Y:S01]  /*2c80*/  UMOV UR5, 0x80004020 ;  /* 0x8000402000057882 */ /* 0x000fe20000000000 */
[----:B------:R-:W-:Y:S01]  /*2c90*/  UMOV UR58, 0x0 ;  /* 0x00000000003a7882 */ /* 0x000fe20000000000 */
[----:B------:R-:W-:Y:S01]  /*2ca0*/  UMOV UR59, 0x8090010 ;  /* 0x08090010003b7882 */ /* 0x000fe20000000000 */
[----:B------:R1:W-:Y:S01]  /*2cb0*/  UTCHMMA tmem[UR44], gdesc[UR28], tmem[UR45], tmem[UR48], idesc[UR49], !UPT ;  /* 0x00ff301c2c0079ea */ /* 0x0003e2000f80002d */
[----:B------:R-:W-:Y:S01]  /*2cc0*/  UMOV UR73, 0x80004020 ;  /* 0x8000402000497882 */ /* 0x000fe20000000000 */
[----:B------:R-:W-:Y:S01]  /*2cd0*/  UMOV UR56, 0x0 ;  /* 0x0000000000387882 */ /* 0x000fe20000000000 */
[----:B------:R-:W-:Y:S01]  /*2ce0*/  UMOV UR57, 0x8090010 ;  /* 0x0809001000397882 */ /* 0x000fe20000000000 */
[----:B------:R1:W-:Y:S01]  /*2cf0*/  UTCHMMA tmem[UR42], gdesc[UR6], tmem[UR43], tmem[UR60], idesc[UR61], UPT ;  /* 0x00ff3c062a0079ea */ /* 0x0003e2000b80002b */
        /* <DEDUP_REMOVED lines=16> */
[----:B------:R1:W-:Y:S01]  /*2e00*/  UTCHMMA tmem[UR15], gdesc[UR66], tmem[UR16], tmem[UR50], idesc[UR51], UPT ;  /* 0x00ff32420f0079ea */ /* 0x0003e2000b800010 */
[----:B------:R1:W-:Y:S01]  /*2e10*/  UTCHMMA tmem[UR12], gdesc[UR64], tmem[UR13], tmem[UR46], idesc[UR47], UPT ;  /* 0x00ff2e400c0079ea */ /* 0x0003e2000b80000d */
[----:B------:R-:W-:Y:S05]  /*2e20*/  BRA.U !UP0, `(.L_x_67) ;  /* 0x0000000108047547 */ /* 0x000fea000b800000 */
[----:B-1----:R-:W-:Y:S05]  /*2e30*/  BPT.TRAP 0x1 ;  /* 0x000000040000795c */ /* 0x002fea0000300000 */
.L_x_67:
[----:B-1----:R-:W-:-:S09]  /*2e40*/  UIADD3 UR12, UPT, UPT, UR14, 0x1a888, URZ ;  /* 0x0001a8880e0c7890 */ /* 0x002fd2000fffe0ff */
[----:B------:R1:W-:Y:S01]  /*2e50*/  UTCBAR [UR12], URZ ;  /* 0x000000ff0c0073e9 */ /* 0x0003e200080000ff */
[----:B------:R-:W-:Y:S05]  /*2e60*/  BRA.U !UP1, `(.L_x_68) ;  /* 0x0000000109047547 */ /* 0x000fea000b800000 */
[----:B-1----:R-:W-:Y:S05]  /*2e70*/  BPT.TRAP 0x1 ;  /* 0x000000040000795c */ /* 0x002fea0000300000 */
.L_x_68:
[----:B------:R-:W-:Y:S01]  /*2e80*/  ISETP.NE.AND P0, PT, R77, 0x1, PT ;  /* 0x000000014d00780c */ /* 0x000fe20003f05270 */
[----:B-1----:R-:W-:Y:S01]  /*2e90*/  UIADD3 UR12, UPT, UPT, UR14, 0x1a828, URZ ;  /* 0x0001a8280e0c7890 */ /* 0x002fe2000fffe0ff */
[----:B------:R-:W-:Y:S01]  /*2ea0*/  HFMA2 R11, -RZ, RZ, 0, 0 ;  /* 0x00000000ff0b7431 */ /* 0x000fe200000001ff */
[----:B------:R-:W-:Y:S01]  /*2eb0*/  UMOV UR23, URZ ;  /* 0x000000ff00177c82 */ /* 0x000fe20008000000 */
[----:B------:R-:W-:-:S06]  /*2ec0*/  UMOV UR22, URZ ;  /* 0x000000ff00167c82 */ /* 0x000fcc0008000000 */
[----:B------:R1:W-:Y:S03]  /*2ed0*/  UTCBAR [UR12], URZ ;  /* 0x000000ff0c0073e9 */ /* 0x0003e600080000ff */
[----:B------:R-:W-:Y:S05]  /*2ee0*/  @!P0 BRA `(.L_x_69) ;  /* 0x0000001000f08947 */ /* 0x000fea0003800000 */
[----:B------:R-:W-:Y:S01]  /*2ef0*/  UMOV UR11, 0x80004020 ;  /* 0x80004020000b7882 */ /* 0x000fe20000000000 */
[----:B------:R-:W-:Y:S01]  /*2f00*/  UMOV UR9, 0x80004020 ;  /* 0x8000402000097882 */ /* 0x000fe20000000000 */
[----:B------:R-:W-:Y:S01]  /*2f10*/  MOV R15, UR11 ;  /* 0x0000000b000f7c02 */ /* 0x000fe20008000f00 */
[----:B------:R-:W-:Y:S01]  /*2f20*/  IMAD.U32 R12, RZ, RZ, UR8 ;  /* 0x00000008ff0c7e24 */ /* 0x000fe2000f8e00ff */
[----:B------:R-:W-:Y:S02]  /*2f30*/  MOV R13, UR9 ;  /* 0x00000009000d7c02 */ /* 0x000fe40008000f00 */
[----:B------:R-:W-:Y:S01]  /*2f40*/  CS2R R10, SRZ ;  /* 0x00000000000a7805 */ /* 0x000fe2000001ff00 */
[----:B------:R-:W-:Y:S01]  /*2f50*/  IMAD.MOV.U32 R9, RZ, RZ, 0x1 ;  /* 0x00000001ff097424 */ /* 0x000fe200078e00ff */
[----:B------:R-:W-:Y:S01]  /*2f60*/  MOV R8, RZ ;  /* 0x000000ff00087202 */ /* 0x000fe20000000f00 */
[----:B------:R-:W-:Y:S01]  /*2f70*/  IMAD.MOV.U32 R7, RZ, RZ, 0x1 ;  /* 0x00000001ff077424 */ /* 0x000fe200078e00ff */
[----:B------:R-:W-:Y:S01]  /*2f80*/  MOV R6, 0x1 ;  /* 0x0000000100067802 */ /* 0x000fe20000000f00 */
[----:B------:R-:W-:Y:S01]  /*2f90*/  IMAD.MOV.U32 R5, RZ, RZ, RZ ;  /* 0x000000ffff057224 */ /* 0x000fe200078e00ff */
[----:B------:R-:W-:Y:S01]  /*2fa0*/  UIADD3 UR60, UPT, UPT, UR18, 0x40, URZ ;  /* 0x00000040123c7890 */ /* 0x000fe2000fffe0ff */
[----:B------:R-:W-:Y:S01]  /*2fb0*/  IMAD.U32 R14, RZ, RZ, UR10 ;  /* 0x0000000aff0e7e24 */ /* 0x000fe2000f8e00ff */
[----:B------:R-:W-:-:S02]  /*2fc0*/  UIADD3 UR58, UPT, UPT, UR18, 0x80, URZ ;  /* 0x00000080123a7890 */ /* 0x000fc4000fffe0ff */
[----:B------:R-:W-:Y:S02]  /*2fd0*/  UIADD3 UR56, UPT, UPT, UR18, 0xc0, URZ ;  /* 0x000000c012387890 */ /* 0x000fe4000fffe0ff */
[----:B------:R-:W-:Y:S02]  /*2fe0*/  UIADD3 UR54, UPT, UPT, UR20, 0x100, URZ ;  /* 0x0000010014367890 */ /* 0x000fe4000fffe0ff */
[----:B------:R-:W-:Y:S02]  /*2ff0*/  UIADD3 UR52, UPT, UPT, UR20, 0x180, URZ ;  /* 0x0000018014347890 */ /* 0x000fe4000fffe0ff */
[----:B------:R-:W-:Y:S02]  /*3000*/  UIADD3 UR50, UPT, UPT, UR20, 0x200, URZ ;  /* 0x0000020014327890 */ /* 0x000fe4000fffe0ff */
[----:B------:R-:W-:Y:S02]  /*3010*/  UIADD3 UR48, UPT, UPT, UR26, 0x4, URZ ;  /* 0x000000041a307890 */ /* 0x000fe4000fffe0ff */
[----:B------:R-:W-:-:S02]  /*3020*/  UIADD3 UR46, UPT, UPT, UR26, 0x6, URZ ;  /* 0x000000061a2e7890 */ /* 0x000fc4000fffe0ff */
[----:B------:R-:W-:Y:S02]  /*3030*/  UIADD3 UR44, UPT, UPT, UR26, 0x400, URZ ;  /* 0x000004001a2c7890 */ /* 0x000fe4000fffe0ff */
[----:B------:R-:W-:Y:S02]  /*3040*/  UIADD3 UR42, UPT, UPT, UR26, 0x402, URZ ;  /* 0x000004021a2a7890 */ /* 0x000fe4000fffe0ff */
[----:B------:R-:W-:Y:S02]  /*3050*/  UIADD3 UR40, UPT, UPT, UR26, 0x404, URZ ;  /* 0x000004041a287890 */ /* 0x000fe4000fffe0ff */
[----:B------:R-:W-:Y:S01]  /*3060*/  UIADD3 UR38, UPT, UPT, UR26, 0x406, URZ ;  /* 0x000004061a267890 */ /* 0x000fe2000fffe0ff */
[----:B------:R-:W-:Y:S01]  /*3070*/  UMOV UR76, UR6 ;  /* 0x00000006004c7c82 */ /* 0x000fe20008000000 */
[----:B------:R-:W-:Y:S01]  /*3080*/  UMOV UR77, 0x80004020 ;  /* 0x80004020004d7882 */ /* 0x000fe20000000000 */
[----:B------:R-:W-:Y:S01]  /*3090*/  UMOV UR74, UR4 ;  /* 0x00000004004a7c82 */ /* 0x000fe20008000000 */
[----:B------:R-:W-:Y:S01]  /*30a0*/  UMOV UR75, 0x80004020 ;  /* 0x80004020004b7882 */ /* 0x000fe20000000000 */
[----:B------:R-:W-:Y:S01]  /*30b0*/  UMOV UR73, 0x80004020 ;  /* 0x8000402000497882 */ /* 0x000fe20000000000 */
[----:B------:R-:W-:Y:S01]  /*30c0*/  UMOV UR71, 0x80004020 ;  /* 0x8000402000477882 */ /* 0x000fe20000000000 */
[----:B------:R-:W-:Y:S01]  /*30d0*/  UMOV UR69, 0x80004020 ;  /* 0x8000402000457882 */ /* 0x000fe20000000000 */
[----:B------:R-:W-:Y:S01]  /*30e0*/  UMOV UR67, 0x80004020 ;  /* 0x8000402000437882 */ /* 0x000fe20000000000 */
[----:B------:R-:W-:Y:S01]  /*30f0*/  UMOV UR65, 0x80004020 ;  /* 0x8000402000417882 */ /* 0x000fe20000000000 */
[----:B------:R-:W-:Y:S01]  /*3100*/  UMOV UR10, 0x1 ;  /* 0x00000001000a7882 */ /* 0x000fe20000000000 */
[----:B------:R-:W-:Y:S01]  /*3110*/  UMOV UR22, URZ ;  /* 0x000000ff00167c82 */ /* 0x000fe20008000000 */
[----:B------:R-:W-:Y:S01]  /*3120*/  UMOV UR23, URZ ;  /* 0x000000ff00177c82 */ /* 0x000fe20008000000 */
        /* <DEDUP_REMOVED lines=12> */
.L_x_93:
[----:B------:R-:W-:Y:S04]  /*31f0*/  BSSY.RECONVERGENT B0, `(.L_x_70) ;  /* 0x0000003000007945 */ /* 0x000fe80003800200 */
[----:B--2---:R-:W-:Y:S05]  /*3200*/  @!P2 BRA `(.L_x_71) ;  /* 0x000000000004a947 */ /* 0x004fea0003800000 */
[----:B-1----:R-:W-:Y:S05]  /*3210*/  BPT.TRAP 0x1 ;  /* 0x000000040000795c */ /* 0x002fea0000300000 */
.L_x_71:
[----:B-1----:R-:W-:Y:S05]  /*3220*/  BSYNC.RECONVERGENT B0 ;  /* 0x0000000000007941 */ /* 0x002fea0003800200 */
.L_x_70:
[----:B------:R-:W-:Y:S01]  /*3230*/  ULEA UR4, UR10, UR14, 0x3 ;  /* 0x0000000e0a047291 */ /* 0x000fe2000f8e18ff */
[----:B------:R-:W-:Y:S01]  /*3240*/  SHF.L.U32 R2, R5, 0x1f, RZ ;  /* 0x0000001f05027819 */ /* 0x000fe200000006ff */
[----:B------:R-:W-:Y:S07]  /*3250*/  UISETP.NE.AND UP0, UPT, UR62, 0x2, UPT ;  /* 0x000000023e00788c */ /* 0x000fee000bf05270 */
[----:B------:R-:W1:Y:S02]  /*3260*/  SYNCS.PHASECHK.TRANS64.TRYWAIT P0, [UR4+0x1a800], R2 ;  /* 0x01a80002ff0075a7 */ /* 0x000e640008001104 */
[----:B-1----:R-:W-:Y:S05]  /*3270*/  @!P0 BRA `(.L_x_72) ;  /* 0x000000a0000c8947 */ /* 0x002fea0003800000 */
.L_x_253:
[----:B------:R-:W-:Y:S05]  /*3280*/  BRA.U !UP0, `(.L_x_73) ;  /* 0x0000000108047547 */ /* 0x000fea000b800000 */
[----:B------:R-:W-:Y:S05]  /*3290*/  BPT.TRAP 0x1 ;  /* 0x000000040000795c */ /* 0x000fea0000300000 */
.L_x_73:
[----:B------:R-:W-:Y:S01]  /*32a0*/  SHF.L.U32 R4, R8, 0x1f, RZ ;  /* 0x0000001f08047819 */ /* 0x000fe200000006ff */
[----:B-1----:R-:W-:Y:S02]  /*32b0*/  HFMA2 R0, -RZ, RZ, 0, 1.1444091796875e-05 ;  /* 0x000000c0ff007431 */ /* 0x002fe400000001ff */
[----:B------:R-:W-:Y:S01]  /*32c0*/  IMAD.MOV.U32 R2, RZ, RZ, 0xc0 ;  /* 0x000000c0ff027424 */ /* 0x000fe200078e00ff */
[----:B------:R-:W1:Y:S02]  /*32d0*/  SYNCS.PHASECHK.TRANS64.TRYWAIT P0, [UR14+0x1a858], R4 ;  /* 0x01a85804ff0075a7 */ /* 0x000e64000800110e */
[----:B-1----:R-:W-:Y:S05]  /*32e0*/  @!P0 BRA `(.L_x_74) ;  /* 0x000000a000088947 */ /* 0x002fea0003800000 */
.L_x_255:
[----:B------:R-:W-:Y:S01]  /*32f0*/  ULEA UR6, UR10, UR25, 0x9 ;  /* 0x000000190a067291 */ /* 0x000fe2000f8e48ff */
        /* <DEDUP_REMOVED lines=9> */
[----:B------:R-:W-:Y:S04]  /*3390*/  UMOV UR9, 0x80004020 ;  /* 0x8000402000097882 */ /* 0x000fe80000000000 */
[----:B------:R2:W-:Y:S02]  /*33a0*/  UTCHMMA gdesc[UR36], gdesc[UR6], tmem[UR11], tmem[UR4], idesc[UR5], !UPT ;  /* 0x00ff0406240075ea */ /* 0x0005e4000f80000b */
[----:B--2---:R-:W-:Y:S01]  /*33b0*/  UMOV UR4, UR30 ;  /* 0x0000001e00047c82 */ /* 0x004fe20008000000 */
[----:B------:R-:W-:Y:S02]  /*33c0*/  UMOV UR5, 0x80004020 ;  /* 0x8000402000057882 */ /* 0x000fe40000000000 */
[----:B------:R2:W-:Y:S01]  /*33d0*/  UTCHMMA gdesc[UR4], gdesc[UR8], tmem[UR12], tmem[UR16], idesc[UR17], UPT ;  /* 0x00ff1008040075ea */ /* 0x0005e2000b80000c */
[----:B------:R-:W-:Y:S05]  /*33e0*/  BRA.U !UP0, `(.L_x_75) ;  /* 0x0000000108047547 */ /* 0x000fea000b800000 */
[----:B--2---:R-:W-:Y:S05]  /*33f0*/  BPT.TRAP 0x1 ;  /* 0x000000040000795c */ /* 0x004fea0000300000 */
.L_x_75:
[----:B--2---:R-:W-:Y:S09]  /*3400*/  UIADD3 UR4, UPT, UPT, UR14, 0x1a850, URZ ;  /* 0x0001a8500e047890 */ /* 0x004ff2000fffe0ff */
[----:B------:R2:W-:Y:S01]  /*3410*/  UTCBAR [UR4], URZ ;  /* 0x000000ff040073e9 */ /* 0x0005e200080000ff */
[----:B------:R-:W-:Y:S05]  /*3420*/  BRA.U !UP0, `(.L_x_76) ;  /* 0x0000000108047547 */ /* 0x000fea000b800000 */
[----:B--2---:R-:W-:Y:S05]  /*3430*/  BPT.TRAP 0x1 ;  /* 0x000000040000795c */ /* 0x004fea0000300000 */
.L_x_76:
[----:B------:R-:W-:Y:S04]  /*3440*/  SHF.L.U32 R2, R11, 0x1f, RZ ;  /* 0x0000001f0b027819 */ /* 0x000fe800000006ff */
[----:B------:R-:W3:Y:S02]  /*3450*/  SYNCS.PHASECHK.TRANS64.TRYWAIT P0, [UR14+0x1a890], R2 ;  /* 0x01a89002ff0075a7 */ /* 0x000ee4000800110e */
[----:B---3--:R-:W-:Y:S05]  /*3460*/  @!P0 BRA `(.L_x_77) ;  /* 0x0000009c00c08947 */ /* 0x008fea0003800000 */
.L_x_257:
[----:B------:R-:W-:Y:S05]  /*3470*/  BRA.U !UP0, `(.L_x_78) ;  /* 0x0000000108047547 */ /* 0x000fea000b800000 */
[----:B--2---:R-:W-:Y:S05]  /*3480*/  BPT.TRAP 0x1 ;  /* 0x000000040000795c */ /* 0x004fea0000300000 */
.L_x_78:
[----:B-1----:R-:W-:Y:S01]  /*3490*/  SHF.L.U32 R4, R10, 0x1f, RZ ;  /* 0x0000001f0a047819 */ /* 0x002fe200000006ff */
[----:B---3--:R-:W-:Y:S01]  /*34a0*/  IMAD.MOV.U32 R2, RZ, RZ, 0x40 ;  /* 0x00000040ff027424 */ /* 0x008fe200078e00ff */
[----:B------:R-:W-:Y:S02]  /*34b0*/  MOV R0, 0x40 ;  /* 0x0000004000007802 */ /* 0x000fe40000000f00 */
[----:B------:R-:W1:Y:S02]  /*34c0*/  SYNCS.PHASECHK.TRANS64.TRYWAIT P0, [UR14+0x1a868], R4 ;  /* 0x01a86804ff0075a7 */ /* 0x000e64000800110e */
[----:B-1----:R-:W-:Y:S05]  /*34d0*/  @!P0 BRA `(.L_x_79) ;  /* 0x0000009c00bc8947 */ /* 0x002fea0003800000 */
.L_x_259:
[----:B--2---:R-:W-:Y:S01]  /*34e0*/  UIADD3 UR4, UPT, UPT, UR20, 0x80, URZ ;  /* 0x0000008014047890 */ /* 0x004fe2000fffe0ff */
[----:B------:R-:W-:Y:S01]  /*34f0*/  R2UR UR7, R2 ;  /* 0x00000000020772ca */ /* 0x000fe200000e0000 */
[----:B------:R-:W-:Y:S01]  /*3500*/  IMAD.MOV.U32 R2, RZ, RZ, 0x40 ;  /* 0x00000040ff027424 */ /* 0x000fe200078e00ff */
[----:B------:R-:W-:Y:S01]  /*3510*/  R2UR UR6, R0 ;  /* 0x00000000000672ca */ /* 0x000fe200000e0000 */
[----:B------:R-:W-:Y:S01]  /*3520*/  IMAD.MOV.U32 R0, RZ, RZ, 0x40 ;  /* 0x00000040ff007424 */ /* 0x000fe200078e00ff */
[----:B------:R-:W-:Y:S01]  /*3530*/  UMOV UR12, 0x0 ;  /* 0x00000000000c7882 */ /* 0x000fe20000000000 */
[----:B------:R-:W-:Y:S01]  /*3540*/  UMOV UR13, 0x8098010 ;  /* 0x08098010000d7882 */ /* 0x000fe20000000000 */
[----:B------:R-:W-:Y:S01]  /*3550*/  R2UR UR10, R2 ;  /* 0x00000000020a72ca */ /* 0x000fe200000e0000 */
[----:B------:R-:W-:Y:S01]  /*3560*/  UMOV UR8, 0x0 ;  /* 0x0000000000087882 */ /* 0x000fe20000000000 */
[C---:B------:R-:W-:Y:S01]  /*3570*/  R2UR UR11, R0.reuse ;  /* 0x00000000000b72ca */ /* 0x040fe200000e0000 */
[----:B------:R-:W-:Y:S01]  /*3580*/  UMOV UR9, 0x8098010 ;  /* 0x0809801000097882 */ /* 0x000fe20000000000 */
[----:B------:R-:W-:Y:S01]  /*3590*/  UMOV UR5, 0x40004040 ;  /* 0x4000404000057882 */ /* 0x000fe20000000000 */
[----:B------:R-:W-:Y:S01]  /*35a0*/  UMOV UR16, 0x0 ;  /* 0x0000000000107882 */ /* 0x000fe20000000000 */
[----:B------:R-:W-:Y:S01]  /*35b0*/  UMOV UR17, 0x8098010 ;  /* 0x0809801000117882 */ /* 0x000fe20000000000 */
[----:B------:R2:W-:Y:S01]  /*35c0*/  UTCHMMA gdesc[UR20], gdesc[UR18], tmem[UR7], tmem[UR12], idesc[UR13], !UPT ;  /* 0x00ff0c12140075ea */ /* 0x0005e2000f800007 */
[C---:B------:R-:W-:Y:S01]  /*35d0*/  R2UR UR15, R0.reuse ;  /* 0x00000000000f72ca */ /* 0x040fe200000e0000 */
[----:B------:R3:W-:Y:S04]  /*35e0*/  UTCHMMA gdesc[UR4], gdesc[UR60], tmem[UR6], tmem[UR8], idesc[UR9], UPT ;  /* 0x00ff083c040075ea */ /* 0x0007e8000b800006 */
[----:B------:R4:W-:Y:S02]  /*35f0*/  UTCHMMA gdesc[UR54], gdesc[UR58], tmem[UR10], tmem[UR16], idesc[UR17], UPT ;  /* 0x00ff103a360075ea */ /* 0x0009e4000b80000a */
[----:B------:R5:W-:Y:S01]  /*3600*/  UTCHMMA gdesc[UR52], gdesc[UR56], tmem[UR11], tmem[UR12], idesc[UR13], UPT ;  /* 0x00ff0c38340075ea */ /* 0x000be2000b80000b */
[----:B--2---:R-:W-:Y:S01]  /*3610*/  UMOV UR7, 0x8098010 ;  /* 0x0809801000077882 */ /* 0x004fe20000000000 */
[----:B---3--:R-:W-:Y:S02]  /*3620*/  UIADD3 UR8, UPT, UPT, UR18, 0x100, URZ ;  /* 0x0000010012087890 */ /* 0x008fe4000fffe0ff */
[----:B------:R-:W-:Y:S01]  /*3630*/  UIADD3 UR4, UPT, UPT, UR18, 0x140, URZ ;  /* 0x0000014012047890 */ /* 0x000fe2000fffe0ff */
[C---:B----4-:R-:W-:Y:S01]  /*3640*/  R2UR UR17, R0.reuse ;  /* 0x00000000001172ca */ /* 0x050fe200000e0000 */
[----:B------:R-:W-:Y:S01]  /*3650*/  UMOV UR10, 0x0 ;  /* 0x00000000000a7882 */ /* 0x000fe20000000000 */
[----:B-----5:R-:W-:Y:S01]  /*3660*/  UIADD3 UR12, UPT, UPT, UR20, 0x280, URZ ;  /* 0x00000280140c7890 */ /* 0x020fe2000fffe0ff */
[----:B------:R-:W-:Y:S01]  /*3670*/  R2UR UR16, R0 ;  /* 0x00000000001072ca */ /* 0x000fe200000e0000 */
[----:B------:R-:W-:Y:S01]  /*3680*/  UMOV UR11, 0x8098010 ;  /* 0x08098010000b7882 */ /* 0x000fe20000000000 */
[----:B------:R-:W-:Y:S01]  /*3690*/  UMOV UR9, 0x80004020 ;  /* 0x8000402000097882 */ /* 0x000fe20000000000 */
[----:B------:R-:W-:Y:S01]  /*36a0*/  UMOV UR6, 0x0 ;  /* 0x0000000000067882 */ /* 0x000fe20000000000 */
[----:B------:R2:W-:Y:S01]  /*36b0*/  UTCHMMA gdesc[UR50], gdesc[UR8], tmem[UR15], tmem[UR10], idesc[UR11], UPT ;  /* 0x00ff0a08320075ea */ /* 0x0005e2000b80000f */
[----:B------:R-:W-:Y:S01]  /*36c0*/  UMOV UR13, 0x40004040 ;  /* 0x40004040000d7882 */ /* 0x000fe20000000000 */
[----:B------:R-:W-:Y:S04]  /*36d0*/  UMOV UR5, 0x80004020 ;  /* 0x8000402000057882 */ /* 0x000fe80000000000 */
[----:B------:R3:W-:Y:S01]  /*36e0*/  UTCHMMA gdesc[UR12], gdesc[UR4], tmem[UR17], tmem[UR6], idesc[UR7], UPT ;  /* 0x00ff06040c0075ea */ /* 0x0007e2000b800011 */
[----:B--2---:R-:W-:Y:S01]  /*36f0*/  UIADD3 UR10, UPT, UPT, UR18, 0x180, URZ ;  /* 0x00000180120a7890 */ /* 0x004fe2000fffe0ff */
[----:B------:R-:W-:Y:S01]  /*3700*/  UMOV UR8, 0x0 ;  /* 0x0000000000087882 */ /* 0x000fe20000000000 */
[----:B------:R-:W-:Y:S01]  /*3710*/  UMOV UR9, 0x8098010 ;  /* 0x0809801000097882 */ /* 0x000fe20000000000 */
[----:B------:R-:W-:Y:S01]  /*3720*/  UMOV UR11, 0x80004020 ;  /* 0x80004020000b7882 */ /* 0x000fe20000000000 */
[----:B---3--:R-:W-:Y:S02]  /*3730*/  UIADD3 UR6, UPT, UPT, UR20, 0x300, URZ ;  /* 0x0000030014067890 */ /* 0x008fe4000fffe0ff */
[----:B------:R-:W-:Y:S01]  /*3740*/  UIADD3 UR4, UPT, UPT, UR20, 0x380, URZ ;  /* 0x0000038014047890 */ /* 0x000fe2000fffe0ff */
[----:B------:R-:W-:Y:S01]  /*3750*/  UMOV UR7, 0x40004040 ;  /* 0x4000404000077882 */ /* 0x000fe20000000000 */
[----:B------:R-:W-:Y:S01]  /*3760*/  UMOV UR12, 0x0 ;  /* 0x00000000000c7882 */ /* 0x000fe20000000000 */
[----:B------:R-:W-:Y:S01]  /*3770*/  UMOV UR13, 0x8098010 ;  /* 0x08098010000d7882 */ /* 0x000fe20000000000 */
[----:B------:R-:W-:Y:S03]  /*3780*/  UMOV UR5, 0x40004040 ;  /* 0x4000404000057882 */ /* 0x000fe60000000000 */
[----:B------:R2:W-:Y:S02]  /*3790*/  UTCHMMA gdesc[UR6], gdesc[UR10], tmem[UR16], tmem[UR8], idesc[UR9], UPT ;  /* 0x00ff080a060075ea */ /* 0x0005e4000b800010 */
[----:B--2---:R-:W-:Y:S01]  /*37a0*/  UIADD3 UR8, UPT, UPT, UR18, 0x1c0, URZ ;  /* 0x000001c012087890 */ /* 0x004fe2000fffe0ff */
[----:B------:R-:W-:Y:S08]  /*37b0*/  UMOV UR9, 0x80004020 ;  /* 0x8000402000097882 */ /* 0x000ff00000000000 */
[----:B------:R2:W-:Y:S01]  /*37c0*/  UTCHMMA gdesc[UR4], gdesc[UR8], tmem[UR15], tmem[UR12], idesc[UR13], UPT ;  /* 0x00ff0c08040075ea */ /* 0x0005e2000b80000f */
[----:B------:R-:W-:Y:S05]  /*37d0*/  BRA.U !UP0, `(.L_x_80) ;  /* 0x0000000108047547 */ /* 0x000fea000b800000 */
[----:B--2---:R-:W-:Y:S05]  /*37e0*/  BPT.TRAP 0x1 ;  /* 0x000000040000795c */ /* 0x004fea0000300000 */
.L_x_80:
[----:B--2---:R-:W-:Y:S01]  /*37f0*/  ULEA UR12, UR23, UR63, 0x9 ;  /* 0x0000003f170c7291 */ /* 0x004fe2000f8e48ff */
[----:B------:R-:W-:Y:S01]  /*3800*/  IMAD.MOV.U32 R0, RZ, RZ, RZ ;  /* 0x000000ffff007224 */ /* 0x000fe200078e00ff */
[----:B------:R-:W-:Y:S01]  /*3810*/  UISETP.NE.U32.AND UP2, UPT, UR22, URZ, UPT ;  /* 0x000000ff1600728c */ /* 0x000fe2000bf45070 */
[----:B------:R-:W-:Y:S01]  /*3820*/  IMAD.MOV.U32 R2, RZ, RZ, RZ ;  /* 0x000000ffff027224 */ /* 0x000fe200078e00ff */
[----:B------:R-:W-:Y:S01]  /*3830*/  UIADD3 UR4, UPT, UPT, UR14, 0x1a870, URZ ;  /* 0x0001a8700e047890 */ /* 0x000fe2000fffe0ff */
[----:B------:R-:W-:Y:S01]  /*3840*/  BSSY.RECONVERGENT B0, `(.L_x_81) ;  /* 0x0000034000007945 */ /* 0x000fe20003800200 */
[----:B------:R-:W-:Y:S01]  /*3850*/  UIADD3 UR6, UPT, UPT, UR26, 0x2, URZ ;  /* 0x000000021a067890 */ /* 0x000fe2000fffe0ff */
[C---:B------:R-:W-:Y:S01]  /*3860*/  R2UR UR5, R0.reuse ;  /* 0x00000000000572ca */ /* 0x040fe200000e0000 */
[----:B------:R-:W-:Y:S01]  /*3870*/  UIADD3 UR10, UPT, UPT, UR12, 0x40, URZ ;  /* 0x000000400c0a7890 */ /* 0x000fe2000fffe0ff */
[C---:B------:R-:W-:Y:S01]  /*3880*/  R2UR UR17, R0.reuse ;  /* 0x00000000001172ca */ /* 0x040fe200000e0000 */
[----:B------:R-:W-:Y:S01]  /*3890*/  UMOV UR8, 0x0 ;  /* 0x0000000000087882 */ /* 0x000fe20000000000 */
[----:B------:R-:W-:Y:S01]  /*38a0*/  UMOV UR9, 0x8090010 ;  /* 0x0809001000097882 */ /* 0x000fe20000000000 */
[----:B------:R-:W-:Y:S01]  /*38b0*/  UMOV UR13, 0x80004020 ;  /* 0x80004020000d7882 */ /* 0x000fe20000000000 */
[----:B------:R2:W-:Y:S01]  /*38c0*/  UTCBAR [UR4], URZ ;  /* 0x000000ff040073e9 */ /* 0x0005e200080000ff */
[----:B------:R-:W-:Y:S01]  /*38d0*/  UMOV UR7, 0x40004040 ;  /* 0x4000404000077882 */ /* 0x000fe20000000000 */
[----:B------:R-:W-:Y:S01]  /*38e0*/  UMOV UR11, 0x80004020 ;  /* 0x80004020000b7882 */ /* 0x000fe20000000000 */
[C---:B------:R-:W-:Y:S02]  /*38f0*/  R2UR UR16, R0.reuse ;  /* 0x00000000001072ca */ /* 0x040fe400000e0000 */
[C---:B------:R-:W-:Y:S02]  /*3900*/  R2UR UR15, R0.reuse ;  /* 0x00000000000f72ca */ /* 0x040fe400000e0000 */
[----:B------:R3:W-:Y:S01]  /*3910*/  UTCHMMA gdesc[UR26], gdesc[UR12], tmem[UR5], tmem[UR8], idesc[UR9], UP2 ;  /* 0x00ff080c1a0075ea */ /* 0x0007e20009000005 */
[C---:B------:R-:W-:Y:S01]  /*3920*/  R2UR UR22, R0.reuse ;  /* 0x00000000001672ca */ /* 0x040fe200000e0000 */
[----:B------:R4:W-:Y:S01]  /*3930*/  UTCHMMA gdesc[UR6], gdesc[UR10], tmem[UR17], tmem[UR8], idesc[UR9], UPT ;  /* 0x00ff080a060075ea */ /* 0x0009e2000b800011 */
[----:B------:R-:W-:Y:S01]  /*3940*/  LOP3.LUT R9, R9, 0x1, RZ, 0x3c, !PT ;  /* 0x0000000109097812 */ /* 0x000fe200078e3cff */
[----:B--2---:R-:W-:Y:S01]  /*3950*/  UIADD3 UR4, UPT, UPT, UR12, 0xc0, URZ ;  /* 0x000000c00c047890 */ /* 0x004fe2000fffe0ff */
[----:B---3--:R-:W-:Y:S01]  /*3960*/  UMOV UR5, 0x80004020 ;  /* 0x8000402000057882 */ /* 0x008fe20000000000 */
[----:B------:R-:W-:Y:S01]  /*3970*/  R2UR UR13, R0 ;  /* 0x00000000000d72ca */ /* 0x000fe200000e0000 */
[----:B----4-:R-:W-:Y:S01]  /*3980*/  UIADD3 UR8, UPT, UPT, UR12, 0x80, URZ ;  /* 0x000000800c087890 */ /* 0x010fe2000fffe0ff */
[C---:B------:R-:W-:Y:S01]  /*3990*/  R2UR UR17, R2.reuse ;  /* 0x00000000021172ca */ /* 0x040fe200000e0000 */
[----:B------:R-:W-:Y:S01]  /*39a0*/  UMOV UR10, 0x0 ;  /* 0x00000000000a7882 */ /* 0x000fe20000000000 */
[----:B------:R-:W-:Y:S01]  /*39b0*/  UMOV UR11, 0x8090010 ;  /* 0x08090010000b7882 */ /* 0x000fe20000000000 */
[----:B------:R-:W-:Y:S01]  /*39c0*/  UMOV UR9, 0x80004020 ;  /* 0x8000402000097882 */ /* 0x000fe20000000000 */
[----:B------:R-:W-:Y:S01]  /*39d0*/  UMOV UR6, 0x0 ;  /* 0x0000000000067882 */ /* 0x000fe20000000000 */
[----:B------:R-:W-:Y:S03]  /*39e0*/  UMOV UR7, 0x8090010 ;  /* 0x0809001000077882 */ /* 0x000fe60000000000 */
[----:B------:R2:W-:Y:S01]  /*39f0*/  UTCHMMA gdesc[UR48], gdesc[UR8], tmem[UR16], tmem[UR10], idesc[UR11], UPT ;  /* 0x00ff0a08300075ea */ /* 0x0005e2000b800010 */
[----:B------:R3:W-:Y:S01]  /*3a00*/  UTCHMMA gdesc[UR46], gdesc[UR4], tmem[UR15], tmem[UR6], idesc[UR7], UPT ;  /* 0x00ff06042e0075ea */ /* 0x0007e2000b80000f */
[----:B--2---:R-:W-:Y:S01]  /*3a10*/  UIADD3 UR10, UPT, UPT, UR12, 0x100, URZ ;  /* 0x000001000c0a7890 */ /* 0x004fe2000fffe0ff */
[----:B------:R-:W-:Y:S01]  /*3a20*/  R2UR UR16, R2 ;  /* 0x00000000021072ca */ /* 0x000fe200000e0000 */
[----:B---3--:R-:W-:Y:S01]  /*3a30*/  UIADD3 UR6, UPT, UPT, UR12, 0x140, URZ ;  /* 0x000001400c067890 */ /* 0x008fe2000fffe0ff */
[----:B------:R-:W-:Y:S01]  /*3a40*/  UMOV UR4, 0x0 ;  /* 0x0000000000047882 */ /* 0x000fe20000000000 */
[----:B------:R-:W-:Y:S01]  /*3a50*/  UMOV UR5, 0x8090010 ;  /* 0x0809001000057882 */ /* 0x000fe20000000000 */
[----:B------:R-:W-:Y:S01]  /*3a60*/  UMOV UR11, 0x80004020 ;  /* 0x80004020000b7882 */ /* 0x000fe20000000000 */
[----:B------:R-:W-:Y:S01]  /*3a70*/  UMOV UR8, 0x0 ;  /* 0x0000000000087882 */ /* 0x000fe20000000000 */
[----:B------:R-:W-:Y:S02]  /*3a80*/  UMOV UR9, 0x8090010 ;  /* 0x0809001000097882 */ /* 0x000fe40000000000 */
[----:B------:R2:W-:Y:S01]  /*3a90*/  UTCHMMA gdesc[UR44], gdesc[UR10], tmem[UR17], tmem[UR4], idesc[UR5], UPT ;  /* 0x00ff040a2c0075ea */ /* 0x0005e2000b800011 */
[----:B------:R-:W-:Y:S02]  /*3aa0*/  UMOV UR7, 0x80004020 ;  /* 0x8000402000077882 */ /* 0x000fe40000000000 */
[----:B------:R3:W-:Y:S01]  /*3ab0*/  UTCHMMA gdesc[UR42], gdesc[UR6], tmem[UR22], tmem[UR8], idesc[UR9], UPT ;  /* 0x00ff08062a0075ea */ /* 0x0007e2000b800016 */
[----:B--2---:R-:W-:Y:S01]  /*3ac0*/  UIADD3 UR4, UPT, UPT, UR12, 0x1c0, URZ ;  /* 0x000001c00c047890 */ /* 0x004fe2000fffe0ff */
[----:B------:R-:W-:Y:S01]  /*3ad0*/  UMOV UR10, 0x0 ;  /* 0x00000000000a7882 */ /* 0x000fe20000000000 */
[----:B---3--:R-:W-:Y:S01]  /*3ae0*/  UIADD3 UR8, UPT, UPT, UR12, 0x180, URZ ;  /* 0x000001800c087890 */ /* 0x008fe2000fffe0ff */
[----:B------:R-:W-:Y:S01]  /*3af0*/  UMOV UR6, 0x0 ;  /* 0x0000000000067882 */ /* 0x000fe20000000000 */
[----:B------:R-:W-:Y:S01]  /*3b00*/  UMOV UR7, 0x8090010 ;  /* 0x0809001000077882 */ /* 0x000fe20000000000 */
[----:B------:R-:W-:Y:S01]  /*3b10*/  UMOV UR9, 0x80004020 ;  /* 0x8000402000097882 */ /* 0x000fe20000000000 */
[----:B------:R-:W-:Y:S01]  /*3b20*/  UMOV UR11, 0x8090010 ;  /* 0x08090010000b7882 */ /* 0x000fe20000000000 */
[----:B------:R-:W-:Y:S04]  /*3b30*/  UMOV UR5, 0x80004020 ;  /* 0x8000402000057882 */ /* 0x000fe80000000000 */
[----:B------:R2:W-:Y:S01]  /*3b40*/  UTCHMMA gdesc[UR40], gdesc[UR8], tmem[UR16], tmem[UR6], idesc[UR7], UPT ;  /* 0x00ff0608280075ea */ /* 0x0005e2000b800010 */
[----:B------:R2:W-:Y:S01]  /*3b50*/  UTCHMMA gdesc[UR38], gdesc[UR4], tmem[UR13], tmem[UR10], idesc[UR11], UPT ;  /* 0x00ff0a04260075ea */ /* 0x0005e2000b80000d */
[----:B------:R-:W-:Y:S05]  /*3b60*/  @!P2 BRA `(.L_x_82) ;  /* 0x000000000004a947 */ /* 0x000fea0003800000 */
[----:B--2---:R-:W-:Y:S05]  /*3b70*/  BPT.TRAP 0x1 ;  /* 0x000000040000795c */ /* 0x004fea0000300000 */
.L_x_82:
[----:B--2---:R-:W-:Y:S05]  /*3b80*/  BSYNC.RECONVERGENT B0 ;  /* 0x0000000000007941 */ /* 0x004fea0003800200 */
.L_x_81:
[----:B------:R-:W-:Y:S04]  /*3b90*/  ULEA UR4, UR23, UR14, 0x3 ;  /* 0x0000000e17047291 */ /* 0x000fe8000f8e18ff */
[----:B------:R-:W-:Y:S02]  /*3ba0*/  UIADD3 UR5, UPT, UPT, UR4, 0x1a810, URZ ;  /* 0x0001a81004057890 */ /* 0x000fe4000fffe0ff */
[----:B------:R-:W-:Y:S04]  /*3bb0*/  UIADD3 UR4, UPT, UPT, UR23, 0x1, URZ ;  /* 0x0000000117047890 */ /* 0x000fe8000fffe0ff */
[----:B------:R-:W-:Y:S03]  /*3bc0*/  UISETP.NE.AND UP2, UPT, UR4, 0x2, UPT ;  /* 0x000000020400788c */ /* 0x000fe6000bf45270 */
[----:B------:R2:W-:Y:S01]  /*3bd0*/  UTCBAR [UR5], URZ ;  /* 0x000000ff050073e9 */ /* 0x0005e200080000ff */
[----:B------:R-:W-:Y:S01]  /*3be0*/  USEL UR23, UR4, URZ, UP2 ;  /* 0x000000ff04177287 */ /* 0x000fe20009000000 */
[----:B------:R-:W-:Y:S11]  /*3bf0*/  BRA.U !UP0, `(.L_x_83) ;  /* 0x0000000108047547 */ /* 0x000ff6000b800000 */
[----:B--2---:R-:W-:Y:S05]  /*3c00*/  BPT.TRAP 0x1 ;  /* 0x000000040000795c */ /* 0x004fea0000300000 */
.L_x_83:
[----:B------:R-:W-:Y:S01]  /*3c10*/  LOP3.LUT R11, R11, 0x1, RZ, 0x3c, !PT ;  /* 0x000000010b0b7812 */ /* 0x000fe200078e3cff */
[----:B------:R-:W-:Y:S09]  /*3c20*/  UIADD3 UR4, UPT, UPT, UR14, 0x1a898, URZ ;  /* 0x0001a8980e047890 */ /* 0x000ff2000fffe0ff */
[----:B------:R3:W-:Y:S01]  /*3c30*/  UTCBAR [UR4], URZ ;  /* 0x000000ff040073e9 */ /* 0x0007e200080000ff */
[----:B------:R-:W-:Y:S05]  /*3c40*/  BRA.U !UP0, `(.L_x_84) ;  /* 0x0000000108047547 */ /* 0x000fea000b800000 */
[----:B--23--:R-:W-:Y:S05]  /*3c50*/  BPT.TRAP 0x1 ;  /* 0x000000040000795c */ /* 0x00cfea0000300000 */
.L_x_84:
[----:B------:R-:W-:Y:S04]  /*3c60*/  SHF.L.U32 R2, R9, 0x1f, RZ ;  /* 0x0000001f09027819 */ /* 0x000fe800000006ff */
[----:B------:R-:W4:Y:S02]  /*3c70*/  SYNCS.PHASECHK.TRANS64.TRYWAIT P0, [UR14+0x1a878], R2 ;  /* 0x01a87802ff0075a7 */ /* 0x000f24000800110e */
[----:B----4-:R-:W-:Y:S05]  /*3c80*/  @!P0 BRA `(.L_x_85) ;  /* 0x0000009400e88947 */ /* 0x010fea0003800000 */
.L_x_261:
[----:B------:R-:W-:Y:S05]  /*3c90*/  BRA.U !UP1, `(.L_x_86) ;  /* 0x0000000109047547 */ /* 0x000fea000b800000 */
[----:B--23--:R-:W-:Y:S05]  /*3ca0*/  BPT.TRAP 0x1 ;  /* 0x000000040000795c */ /* 0x00cfea0000300000 */
.L_x_86:
[----:B-1----:R-:W-:Y:S01]  /*3cb0*/  SHF.L.U32 R4, R6, 0x1f, RZ ;  /* 0x0000001f06047819 */ /* 0x002fe200000006ff */
[----:B----4-:R-:W-:Y:S02]  /*3cc0*/  HFMA2 R0, -RZ, RZ, 0, 3.814697265625e-06 ;  /* 0x00000040ff007431 */ /* 0x010fe400000001ff */
[----:B------:R-:W-:Y:S01]  /*3cd0*/  IMAD.MOV.U32 R2, RZ, RZ, 0x40 ;  /* 0x00000040ff027424 */ /* 0x000fe200078e00ff */
[----:B------:R-:W1:Y:S02]  /*3ce0*/  SYNCS.PHASECHK.TRANS64.TRYWAIT P0, [UR14+0x1a820], R4 ;  /* 0x01a82004ff0075a7 */ /* 0x000e64000800110e */
[----:B-1----:R-:W-:Y:S05]  /*3cf0*/  @!P0 BRA `(.L_x_87) ;  /* 0x0000009400e48947 */ /* 0x002fea0003800000 */
.L_x_263:
[----:B--2---:R-:W-:Y:S01]  /*3d00*/  R2UR UR5, R2 ;  /* 0x00000000020572ca */ /* 0x004fe200000e0000 */
[----:B------:R-:W-:Y:S01]  /*3d10*/  UMOV UR8, 0x0 ;  /* 0x0000000000087882 */ /* 0x000fe20000000000 */
[----:B------:R-:W-:Y:S01]  /*3d20*/  R2UR UR12, R14 ;  /* 0x000000000e0c72ca */ /* 0x000fe200000e0000 */
[----:B------:R-:W-:Y:S01]  /*3d30*/  UMOV UR9, 0x8200010 ;  /* 0x0820001000097882 */ /* 0x000fe20000000000 */
[----:B------:R-:W-:Y:S01]  /*3d40*/  R2UR UR13, R15 ;  /* 0x000000000f0d72ca */ /* 0x000fe200000e0000 */
[----:B------:R-:W-:Y:S01]  /*3d50*/  UMOV UR6, 0x0 ;  /* 0x0000000000067882 */ /* 0x000fe20000000000 */
[----:B------:R-:W-:Y:S01]  /*3d60*/  R2UR UR10, R12 ;  /* 0x000000000c0a72ca */ /* 0x000fe200000e0000 */
[----:B------:R-:W-:Y:S01]  /*3d70*/  UMOV UR7, 0x8200010 ;  /* 0x0820001000077882 */ /* 0x000fe20000000000 */
[----:B------:R-:W-:Y:S02]  /*3d80*/  R2UR UR11, R13 ;  /* 0x000000000d0b72ca */ /* 0x000fe400000e0000 */
[----:B---3--:R-:W-:Y:S03]  /*3d90*/  R2UR UR4, R0 ;  /* 0x00000000000472ca */ /* 0x008fe600000e0000 */
[----:B------:R2:W-:Y:S10]  /*3da0*/  UTCHMMA gdesc[UR34], gdesc[UR32], tmem[UR5], tmem[UR8], idesc[UR9], !UPT ;  /* 0x00ff0820220075ea */ /* 0x0005f4000f800005 */
[----:B------:R2:W-:Y:S01]  /*3db0*/  UTCHMMA gdesc[UR10], gdesc[UR12], tmem[UR4], tmem[UR6], idesc[UR7], UPT ;  /* 0x00ff060c0a0075ea */ /* 0x0005e2000b800004 */
[----:B------:R-:W-:Y:S05]  /*3dc0*/  BRA.U !UP0, `(.L_x_88) ;  /* 0x0000000108047547 */ /* 0x000fea000b800000 */
[----:B--2---:R-:W-:Y:S05]  /*3dd0*/  BPT.TRAP 0x1 ;  /* 0x000000040000795c */ /* 0x004fea0000300000 */
.L_x_88:
[----:B--2---:R-:W-:Y:S09]  /*3de0*/  UIADD3 UR4, UPT, UPT, UR14, 0x1a860, URZ ;  /* 0x0001a8600e047890 */ /* 0x004ff2000fffe0ff */
[----:B------:R2:W-:Y:S01]  /*3df0*/  UTCBAR [UR4], URZ ;  /* 0x000000ff040073e9 */ /* 0x0005e200080000ff */
[----:B------:R-:W-:Y:S05]  /*3e00*/  BRA.U !UP0, `(.L_x_89) ;  /* 0x0000000108047547 */ /* 0x000fea000b800000 */
[----:B--2---:R-:W-:Y:S05]  /*3e10*/  BPT.TRAP 0x1 ;  /* 0x000000040000795c */ /* 0x004fea0000300000 */
.L_x_89:
[----:B-1----:R-:W-:Y:S01]  /*3e20*/  SHF.L.U32 R4, R7, 0x1f, RZ ;  /* 0x0000001f07047819 */ /* 0x002fe200000006ff */
[----:B------:R-:W-:Y:S01]  /*3e30*/  IMAD.MOV.U32 R2, RZ, RZ, 0xc0 ;  /* 0x000000c0ff027424 */ /* 0x000fe200078e00ff */
[----:B------:R-:W-:Y:S02]  /*3e40*/  MOV R0, 0x20 ;  /* 0x0000002000007802 */ /* 0x000fe40000000f00 */
[----:B------:R-:W1:Y:S02]  /*3e50*/  SYNCS.PHASECHK.TRANS64.TRYWAIT P0, [UR14+0x1a880], R4 ;  /* 0x01a88004ff0075a7 */ /* 0x000e64000800110e */
[----:B-1----:R-:W-:Y:S05]  /*3e60*/  @!P0 BRA `(.L_x_90) ;  /* 0x0000009400a08947 */ /* 0x002fea0003800000 */
.L_x_265:
[----:B--2---:R-:W-:Y:S01]  /*3e70*/  R2UR UR4, R2 ;  /* 0x00000000020472ca */ /* 0x004fe200000e0000 */
[----:B-1----:R-:W-:Y:S01]  /*3e80*/  IMAD.MOV.U32 R3, RZ, RZ, 0xc8 ;  /* 0x000000c8ff037424 */ /* 0x002fe200078e00ff */
[----:B------:R-:W-:Y:S01]  /*3e90*/  R2UR UR6, R0 ;  /* 0x00000000000672ca */ /* 0x000fe200000e0000 */
[----:B------:R-:W-:Y:S01]  /*3ea0*/  IMAD.MOV.U32 R2, RZ, RZ, 0x20 ;  /* 0x00000020ff027424 */ /* 0x000fe200078e00ff */
[----:B------:R-:W-:Y:S01]  /*3eb0*/  UMOV UR10, 0x0 ;  /* 0x00000000000a7882 */ /* 0x000fe20000000000 */
[----:B------:R-:W-:Y:S01]  /*3ec0*/  UMOV UR11, 0x8090010 ;  /* 0x08090010000b7882 */ /* 0x000fe20000000000 */
[----:B------:R-:W-:Y:S01]  /*3ed0*/  R2UR UR8, R3 ;  /* 0x00000000030872ca */ /* 0x000fe200000e0000 */
[----:B------:R-:W-:Y:S01]  /*3ee0*/  UMOV UR17, 0x8090010 ;  /* 0x0809001000117882 */ /* 0x000fe20000000000 */
[----:B------:R-:W-:Y:S01]  /*3ef0*/  R2UR UR9, R2 ;  /* 0x00000000020972ca */ /* 0x000fe200000e0000 */
[----:B------:R-:W-:Y:S02]  /*3f00*/  IMAD.MOV.U32 R0, RZ, RZ, 0xd0 ;  /* 0x000000d0ff007424 */ /* 0x000fe400078e00ff */
[----:B------:R-:W-:Y:S02]  /*3f10*/  IMAD.MOV.U32 R3, RZ, RZ, 0x20 ;  /* 0x00000020ff037424 */ /* 0x000fe400078e00ff */
[----:B------:R-:W-:Y:S01]  /*3f20*/  IMAD.MOV.U32 R2, RZ, RZ, 0xd8 ;  /* 0x000000d8ff027424 */ /* 0x000fe200078e00ff */
[----:B------:R-:W-:Y:S01]  /*3f30*/  R2UR UR13, R0 ;  /* 0x00000000000d72ca */ /* 0x000fe200000e0000 */
[----:B------:R1:W-:Y:S01]  /*3f40*/  UTCHMMA tmem[UR4], gdesc[UR28], tmem[UR6], tmem[UR10], idesc[UR11], UPT ;  /* 0x00ff0a1c040079ea */ /* 0x0003e2000b800006 */
[C---:B------:R-:W-:Y:S01]  /*3f50*/  R2UR UR16, R3.reuse ;  /* 0x00000000031072ca */ /* 0x040fe200000e0000 */
[----:B------:R-:W-:Y:S01]  /*3f60*/  IMAD.MOV.U32 R0, RZ, RZ, 0x20 ;  /* 0x00000020ff007424 */ /* 0x000fe200078e00ff */
[----:B------:R-:W-:Y:S01]  /*3f70*/  R2UR UR5, R2 ;  /* 0x00000000020572ca */ /* 0x000fe200000e0000 */
[----:B------:R-:W-:Y:S02]  /*3f80*/  IMAD.MOV.U32 R2, RZ, RZ, 0xe0 ;  /* 0x000000e0ff027424 */ /* 0x000fe400078e00ff */
[----:B------:R2:W-:Y:S01]  /*3f90*/  UTCHMMA tmem[UR8], gdesc[UR76], tmem[UR9], tmem[UR10], idesc[UR11], UPT ;  /* 0x00ff0a4c080079ea */ /* 0x0005e2000b800009 */
[----:B------:R-:W-:Y:S01]  /*3fa0*/  R2UR UR7, R0 ;  /* 0x00000000000772ca */ /* 0x000fe200000e0000 */
[----:B-1----:R-:W-:Y:S01]  /*3fb0*/  UMOV UR4, 0x0 ;  /* 0x0000000000047882 */ /* 0x002fe20000000000 */
[----:B--2---:R-:W-:Y:S01]  /*3fc0*/  R2UR UR10, R2 ;  /* 0x00000000020a72ca */ /* 0x004fe200000e0000 */
[----:B------:R-:W-:Y:S01]  /*3fd0*/  UMOV UR8, 0x0 ;  /* 0x0000000000087882 */ /* 0x000fe20000000000 */
[----:B------:R-:W-:Y:S01]  /*3fe0*/  R2UR UR11, R0 ;  /* 0x00000000000b72ca */ /* 0x000fe200000e0000 */
[----:B------:R-:W-:Y:S01]  /*3ff0*/  UMOV UR9, 0x8090010 ;  /* 0x0809001000097882 */ /* 0x000fe20000000000 */
[----:B------:R-:W-:Y:S01]  /*4000*/  IMAD.MOV.U32 R0, RZ, RZ, 0xe8 ;  /* 0x000000e8ff007424 */ /* 0x000fe200078e00ff */
[----:B------:R1:W-:Y:S01]  /*4010*/  UTCHMMA tmem[UR13], gdesc[UR74], tmem[UR16], tmem[UR8], idesc[UR9], UPT ;  /* 0x00ff084a0d0079ea */ /* 0x0003e2000b800010 */
[----:B------:R-:W-:Y:S03]  /*4020*/  IMAD.MOV.U32 R2, RZ, RZ, 0x20 ;  /* 0x00000020ff027424 */ /* 0x000fe600078e00ff */
[----:B------:R-:W-:Y:S01]  /*4030*/  R2UR UR12, R0 ;  /* 0x00000000000c72ca */ /* 0x000fe200000e0000 */
[----:B------:R-:W-:Y:S01]  /*4040*/  IMAD.MOV.U32 R0, RZ, RZ, 0xf0 ;  /* 0x000000f0ff007424 */ /* 0x000fe200078e00ff */
[----:B------:R-:W-:Y:S01]  /*4050*/  R2UR UR15, R2 ;  /* 0x00000000020f72ca */ /* 0x000fe200000e0000 */
[----:B------:R-:W-:Y:S03]  /*4060*/  IMAD.MOV.U32 R2, RZ, RZ, 0xf8 ;  /* 0x000000f8ff027424 */ /* 0x000fe600078e00ff */
[----:B-1----:R-:W-:Y:S01]  /*4070*/  R2UR UR8, R0 ;  /* 0x00000000000872ca */ /* 0x002fe200000e0000 */
[----:B------:R-:W-:Y:S01]  /*4080*/  UMOV UR16, 0x0 ;  /* 0x0000000000107882 */ /* 0x000fe20000000000 */
[----:B------:R-:W-:Y:S01]  /*4090*/  R2UR UR9, R3 ;  /* 0x00000000030972ca */ /* 0x000fe200000e0000 */
[----:B------:R1:W-:Y:S01]  /*40a0*/  UTCHMMA tmem[UR5], gdesc[UR72], tmem[UR7], tmem[UR16], idesc[UR17], UPT ;  /* 0x00ff1048050079ea */ /* 0x0003e2000b800007 */
[----:B------:R-:W-:Y:S01]  /*40b0*/  UMOV UR13, 0x8090010 ;  /* 0x08090010000d7882 */ /* 0x000fe20000000000 */
[----:B------:R-:W-:Y:S05]  /*40c0*/  IMAD.MOV.U32 R0, RZ, RZ, 0x20 ;  /* 0x00000020ff007424 */ /* 0x000fea00078e00ff */
[----:B------:R-:W-:Y:S01]  /*40d0*/  R2UR UR6, R0 ;  /* 0x00000000000672ca */ /* 0x000fe200000e0000 */
[----:B-1----:R-:W-:Y:S02]  /*40e0*/  UMOV UR5, 0x8090010 ;  /* 0x0809001000057882 */ /* 0x002fe40000000000 */
[----:B------:R1:W-:Y:S02]  /*40f0*/  UTCHMMA tmem[UR10], gdesc[UR70], tmem[UR11], tmem[UR4], idesc[UR5], UPT ;  /* 0x00ff04460a0079ea */ /* 0x0003e4000b80000b */
[----:B-1----:R-:W-:Y:S01]  /*4100*/  UMOV UR10, 0x0 ;  /* 0x00000000000a7882 */ /* 0x002fe20000000000 */
[----:B------:R-:W-:Y:S01]  /*4110*/  UMOV UR11, 0x8090010 ;  /* 0x08090010000b7882 */ /* 0x000fe20000000000 */
[----:B------:R-:W-:Y:S01]  /*4120*/  R2UR UR4, R2 ;  /* 0x00000000020472ca */ /* 0x000fe200000e0000 */
[----:B------:R1:W-:Y:S02]  /*4130*/  UTCHMMA tmem[UR12], gdesc[UR68], tmem[UR15], tmem[UR10], idesc[UR11], UPT ;  /* 0x00ff0a440c0079ea */ /* 0x0003e4000b80000f */
[----:B-1----:R-:W-:Y:S02]  /*4140*/  UMOV UR12, 0x0 ;  /* 0x00000000000c7882 */ /* 0x002fe40000000000 */
[----:B------:R1:W-:Y:S08]  /*4150*/  UTCHMMA tmem[UR8], gdesc[UR66], tmem[UR9], tmem[UR12], idesc[UR13], UPT ;  /* 0x00ff0c42080079ea */ /* 0x0003f0000b800009 */
[----:B------:R1:W-:Y:S01]  /*4160*/  UTCHMMA tmem[UR4], gdesc[UR64], tmem[UR6], tmem[UR16], idesc[UR17], UPT ;  /* 0x00ff1040040079ea */ /* 0x0003e2000b800006 */
[----:B------:R-:W-:Y:S05]  /*4170*/  BRA.U !UP0, `(.L_x_91) ;  /* 0x0000000108047547 */ /* 0x000fea000b800000 */
[----:B-1----:R-:W-:Y:S05]  /*4180*/  BPT.TRAP 0x1 ;  /* 0x000000040000795c */ /* 0x002fea0000300000 */
.L_x_91:
[----:B-1----:R-:W-:Y:S09]  /*4190*/  UIADD3 UR4, UPT, UPT, UR14, 0x1a888, URZ ;  /* 0x0001a8880e047890 */ /* 0x002ff2000fffe0ff */
[----:B------:R1:W-:Y:S01]  /*41a0*/  UTCBAR [UR4], URZ ;  /* 0x000000ff040073e9 */ /* 0x0003e200080000ff */
[----:B------:R-:W-:Y:S05]  /*41b0*/  BRA.U !UP1, `(.L_x_92) ;  /* 0x0000000109047547 */ /* 0x000fea000b800000 */
[----:B-1----:R-:W-:Y:S05]  /*41c0*/  BPT.TRAP 0x1 ;  /* 0x000000040000795c */ /* 0x002fea0000300000 */
.L_x_92:
[----:B------:R-:W-:Y:S01]  /*41d0*/  ISETP.GT.U32.AND P0, PT, R77, 0x2, PT ;  /* 0x000000024d00780c */ /* 0x000fe20003f04070 */
[----:B-1----:R-:W-:Y:S01]  /*41e0*/  UIADD3 UR4, UPT, UPT, UR14, 0x1a828, URZ ;  /* 0x0001a8280e047890 */ /* 0x002fe2000fffe0ff */
[----:B------:R-:W-:Y:S01]  /*41f0*/  LOP3.LUT R6, R6, 0x1, RZ, 0x3c, !PT ;  /* 0x0000000106067812 */ /* 0x000fe200078e3cff */
[----:B------:R-:W-:Y:S01]  /*4200*/  UISETP.NE.AND UP2, UPT, UR24, 0x2, UPT ;  /* 0x000000021800788c */ /* 0x000fe2000bf45270 */
[----:B------:R-:W-:Y:S01]  /*4210*/  LOP3.LUT R8, R8, 0x1, RZ, 0x3c, !PT ;  /* 0x0000000108087812 */ /* 0x000fe200078e3cff */
[----:B------:R-:W-:Y:S01]  /*4220*/  UMOV UR22, 0x1 ;  /* 0x0000000100167882 */ /* 0x000fe20000000000 */
[----:B------:R-:W-:Y:S01]  /*4230*/  LOP3.LUT R10, R10, 0x1, RZ, 0x3c, !PT ;  /* 0x000000010a0a7812 */ /* 0x000fe200078e3cff */
[----:B------:R-:W-:Y:S01]  /*4240*/  USEL UR5, URZ, 0x1, UP2 ;  /* 0x00000001ff057887 */ /* 0x000fe20009000000 */
[----:B------:R-:W-:Y:S01]  /*4250*/  LOP3.LUT R7, R7, 0x1, RZ, 0x3c, !PT ;  /* 0x0000000107077812 */ /* 0x000fe200078e3cff */
[----:B------:R-:W-:Y:S01]  /*4260*/  USEL UR10, UR24, URZ, UP2 ;  /* 0x000000ff180a7287 */ /* 0x000fe20009000000 */
[----:B------:R2:W-:Y:S01]  /*4270*/  UTCBAR [UR4], URZ ;  /* 0x000000ff040073e9 */ /* 0x0005e200080000ff */
[----:B------:R-:W-:Y:S02]  /*4280*/  VIADD R77, R77, 0xffffffff ;  /* 0xffffffff4d4d7836 */ /* 0x000fe40000000000 */
[----:B------:R-:W-:Y:S01]  /*4290*/  LOP3.LUT R5, R5, UR5, RZ, 0x3c, !PT ;  /* 0x0000000505057c12 */ /* 0x000fe2000f8e3cff */
[----:B------:R-:W-:Y:S05]  /*42a0*/  @P0 BRA `(.L_x_93) ;  /* 0xffffffec00d00947 */ /* 0x000fea000383ffff */
.L_x_69:
[----:B------:R-:W-:Y:S05]  /*42b0*/  BRA.U !UP0, `(.L_x_94) ;  /* 0x0000000108047547 */ /* 0x000fea000b800000 */
[----:B-12---:R-:W-:Y:S05]  /*42c0*/  BPT.TRAP 0x1 ;  /* 0x000000040000795c */ /* 0x006fea0000300000 */
.L_x_94:
[----:B------:R-:W-:-:S05]  /*42d0*/  HFMA2 R2, -RZ, RZ, 0, 5.9604644775390625e-08 ;  /* 0x00000001ff027431 */ /* 0x000fca00000001ff */
[----:B------:R-:W-:-:S04]  /*42e0*/  SHF.L.U32 R2, R2, 0x1f, RZ ;  /* 0x0000001f02027819 */ /* 0x000fc800000006ff */
[----:B------:R-:W3:Y:S02]  /*42f0*/  SYNCS.PHASECHK.TRANS64.TRYWAIT P0, [UR14+0x1a8b0], R2 ;  /* 0x01a8b002ff0075a7 */ /* 0x000ee4000800110e */
[----:B---3--:R-:W-:Y:S05]  /*4300*/  @!P0 BRA `(.L_x_95) ;  /* 0x0000009000908947 */ /* 0x008fea0003800000 */
.L_x_267:
[----:B------:R-:W-:Y:S05]  /*4310*/  BRA.U !UP0, `(.L_x_96) ;  /* 0x0000000108047547 */ /* 0x000fea000b800000 */
[----:B-12---:R-:W-:Y:S05]  /*4320*/  BPT.TRAP 0x1 ;  /* 0x000000040000795c */ /* 0x006fea0000300000 */
.L_x_96:
[----:B--2---:R-:W-:-:S09]  /*4330*/  UIADD3 UR4, UPT, UPT, UR14, 0x1a8a0, URZ ;  /* 0x0001a8a00e047890 */ /* 0x004fd2000fffe0ff */
[----:B------:R2:W-:Y:S01]  /*4340*/  UTCBAR [UR4], URZ ;  /* 0x000000ff040073e9 */ /* 0x0005e200080000ff */
[----:B------:R-:W-:Y:S05]  /*4350*/  BRA.U !UP0, `(.L_x_97) ;  /* 0x0000000108047547 */ /* 0x000fea000b800000 */
[----:B-12---:R-:W-:Y:S05]  /*4360*/  BPT.TRAP 0x1 ;  /* 0x000000040000795c */ /* 0x006fea0000300000 */
.L_x_97:
[----:B------:R-:W4:Y:S02]  /*4370*/  SYNCS.PHASECHK.TRANS64.TRYWAIT P0, [UR14+0x1a8b8], R2 ;  /* 0x01a8b802ff0075a7 */ /* 0x000f24000800110e */
[----:B----4-:R-:W-:Y:S05]  /*4380*/  @!P0 BRA `(.L_x_98) ;  /* 0x0000009000888947 */ /* 0x010fea0003800000 */
.L_x_269:
[----:B------:R-:W-:Y:S05]  /*4390*/  BRA.U !UP0, `(.L_x_99) ;  /* 0x0000000108047547 */ /* 0x000fea000b800000 */
[----:B-12---:R-:W-:Y:S05]  /*43a0*/  BPT.TRAP 0x1 ;  /* 0x000000040000795c */ /* 0x006fea0000300000 */
.L_x_99:
[----:B------:R-:W-:Y:S01]  /*43b0*/  SHF.L.U32 R11, R11, 0x1f, RZ ;  /* 0x0000001f0b0b7819 */ /* 0x000fe200000006ff */
[----:B------:R-:W-:Y:S01]  /*43c0*/  IMAD.MOV.U32 R4, RZ, RZ, RZ ;  /* 0x000000ffff047224 */ /* 0x000fe200078e00ff */
[----:B------:R-:W-:Y:S02]  /*43d0*/  MOV R3, RZ ;  /* 0x000000ff00037202 */ /* 0x000fe40000000f00 */
[----:B------:R-:W4:Y:S02]  /*43e0*/  SYNCS.PHASECHK.TRANS64.TRYWAIT P0, [UR14+0x1a890], R11 ;  /* 0x01a8900bff0075a7 */ /* 0x000f24000800110e */
[----:B----4-:R-:W-:Y:S05]  /*43f0*/  @!P0 BRA `(.L_x_100) ;  /* 0x0000009000848947 */ /* 0x010fea0003800000 */
.L_x_271:
[----:B---3--:R-:W-:Y:S01]  /*4400*/  IMAD.MOV.U32 R2, RZ, RZ, RZ ;  /* 0x000000ffff027224 */ /* 0x008fe200078e00ff */
[----:B------:R-:W-:Y:S01]  /*4410*/  R2UR UR49, R4 ;  /* 0x00000000043172ca */ /* 0x000fe200000e0000 */
[----:B------:R-:W-:Y:S01]  /*4420*/  IMAD.MOV.U32 R0, RZ, RZ, RZ ;  /* 0x000000ffff007224 */ /* 0x000fe200078e00ff */
[----:B------:R-:W-:Y:S01]  /*4430*/  R2UR UR48, R3 ;  /* 0x00000000033072ca */ /* 0x000fe200000e0000 */
[----:B--2---:R-:W-:Y:S01]  /*4440*/  ULEA UR4, UR23, UR63, 0x9 ;  /* 0x0000003f17047291 */ /* 0x004fe2000f8e48ff */
[----:B------:R-:W-:Y:S01]  /*4450*/  R2UR UR47, R2 ;  /* 0x00000000022f72ca */ /* 0x000fe200000e0000 */
[----:B------:R-:W-:Y:S01]  /*4460*/  UISETP.NE.U32.AND UP1, UPT, UR22, URZ, UPT ;  /* 0x000000ff1600728c */ /* 0x000fe2000bf25070 */
[----:B------:R-:W-:Y:S01]  /*4470*/  R2UR UR46, R0 ;  /* 0x00000000002e72ca */ /* 0x000fe200000e0000 */
[----:B------:R-:W-:Y:S01]  /*4480*/  UIADD3 UR28, UPT, UPT, UR26, 0x2, URZ ;  /* 0x000000021a1c7890 */ /* 0x000fe2000fffe0ff */
[----:B------:R-:W-:Y:S01]  /*4490*/  R2UR UR45, R2 ;  /* 0x00000000022d72ca */ /* 0x000fe200000e0000 */
[----:B------:R-:W-:Y:S01]  /*44a0*/  UIADD3 UR42, UPT, UPT, UR4, 0x40, URZ ;  /* 0x00000040042a7890 */ /* 0x000fe2000fffe0ff */
[----:B------:R-:W-:Y:S01]  /*44b0*/  R2UR UR44, R0 ;  /* 0x00000000002c72ca */ /* 0x000fe200000e0000 */
[----:B------:R-:W-:Y:S01]  /*44c0*/  UIADD3 UR24, UPT, UPT, UR26, 0x4, URZ ;  /* 0x000000041a187890 */ /* 0x000fe2000fffe0ff */
[----:B------:R-:W-:Y:S01]  /*44d0*/  R2UR UR22, R2 ;  /* 0x00000000021672ca */ /* 0x000fe200000e0000 */
[----:B------:R-:W-:Y:S01]  /*44e0*/  UIADD3 UR40, UPT, UPT, UR4, 0x80, URZ ;  /* 0x0000008004287890 */ /* 0x000fe2000fffe0ff */
[----:B------:R-:W-:Y:S01]  /*44f0*/  R2UR UR15, R0 ;  /* 0x00000000000f72ca */ /* 0x000fe200000e0000 */
[----:B------:R-:W-:-:S02]  /*4500*/  UIADD3 UR16, UPT, UPT, UR26, 0x6, URZ ;  /* 0x000000061a107890 */ /* 0x000fc4000fffe0ff */
[----:B------:R-:W-:Y:S02]  /*4510*/  UIADD3 UR38, UPT, UPT, UR4, 0xc0, URZ ;  /* 0x000000c004267890 */ /* 0x000fe4000fffe0ff */
[----:B-1----:R-:W-:Y:S02]  /*4520*/  UIADD3 UR12, UPT, UPT, UR26, 0x400, URZ ;  /* 0x000004001a0c7890 */ /* 0x002fe4000fffe0ff */
[----:B------:R-:W-:Y:S02]  /*4530*/  UIADD3 UR36, UPT, UPT, UR4, 0x100, URZ ;  /* 0x0000010004247890 */ /* 0x000fe4000fffe0ff */
[----:B------:R-:W-:Y:S02]  /*4540*/  UIADD3 UR10, UPT, UPT, UR26, 0x402, URZ ;  /* 0x000004021a0a7890 */ /* 0x000fe4000fffe0ff */
[----:B------:R-:W-:Y:S02]  /*4550*/  UIADD3 UR34, UPT, UPT, UR4, 0x140, URZ ;  /* 0x0000014004227890 */ /* 0x000fe4000fffe0ff */
[----:B------:R-:W-:-:S02]  /*4560*/  UIADD3 UR8, UPT, UPT, UR26, 0x404, URZ ;  /* 0x000004041a087890 */ /* 0x000fc4000fffe0ff */
[----:B------:R-:W-:Y:S01]  /*4570*/  UIADD3 UR32, UPT, UPT, UR4, 0x180, URZ ;  /* 0x0000018004207890 */ /* 0x000fe2000fffe0ff */
[----:B------:R-:W-:Y:S01]  /*4580*/  UMOV UR64, 0x0 ;  /* 0x0000000000407882 */ /* 0x000fe20000000000 */
[----:B------:R-:W-:Y:S01]  /*4590*/  UMOV UR65, 0x8090010 ;  /* 0x0809001000417882 */ /* 0x000fe20000000000 */
[----:B------:R-:W-:Y:S01]  /*45a0*/  UIADD3 UR6, UPT, UPT, UR26, 0x406, URZ ;  /* 0x000004061a067890 */ /* 0x000fe2000fffe0ff */
[----:B------:R-:W-:Y:S01]  /*45b0*/  UMOV UR5, 0x80004020 ;  /* 0x8000402000057882 */ /* 0x000fe20000000000 */
[----:B------:R-:W-:Y:S01]  /*45c0*/  UIADD3 UR30, UPT, UPT, UR4, 0x1c0, URZ ;  /* 0x000001c0041e7890 */ /* 0x000fe2000fffe0ff */
[----:B------:R1:W-:Y:S01]  /*45d0*/  UTCHMMA gdesc[UR26], gdesc[UR4], tmem[UR49], tmem[UR64], idesc[UR65], UP1 ;  /* 0x00ff40041a0075ea */ /* 0x0003e20008800031 */
        /* <DEDUP_REMOVED lines=12> */
[----:B------:R1:W-:Y:S01]  /*46a0*/  UTCHMMA gdesc[UR28], gdesc[UR42], tmem[UR48], tmem[UR62], idesc[UR63], UPT ;  /* 0x00ff3e2a1c0075ea */ /* 0x0003e2000b800030 */
        /* <DEDUP_REMOVED lines=20> */
[----:B------:R1:W-:Y:S01]  /*47f0*/  UTCHMMA gdesc[UR8], gdesc[UR32], tmem[UR22], tmem[UR52], idesc[UR53], UPT ;  /* 0x00ff3420080075ea */ /* 0x0003e2000b800016 */
[----:B------:R1:W-:Y:S01]  /*4800*/  UTCHMMA gdesc[UR6], gdesc[UR30], tmem[UR15], tmem[UR50], idesc[UR51], UPT ;  /* 0x00ff321e060075ea */ /* 0x0003e2000b80000f */
[----:B------:R-:W-:Y:S05]  /*4810*/  BRA.U !UP0, `(.L_x_101) ;  /* 0x0000000108047547 */ /* 0x000fea000b800000 */
[----:B-1----:R-:W-:Y:S05]  /*4820*/  BPT.TRAP 0x1 ;  /* 0x000000040000795c */ /* 0x002fea0000300000 */
.L_x_101:
[----:B------:R-:W-:Y:S01]  /*4830*/  IMAD.MOV.U32 R0, RZ, RZ, 0x40 ;  /* 0x00000040ff007424 */ /* 0x000fe200078e00ff */
[----:B-1----:R-:W-:Y:S01]  /*4840*/  UIADD3 UR5, UPT, UPT, UR14, 0x1a8a8, URZ ;  /* 0x0001a8a80e057890 */ /* 0x002fe2000fffe0ff */
[----:B------:R-:W-:Y:S01]  /*4850*/  IMAD.MOV.U32 R2, RZ, RZ, 0x40 ;  /* 0x00000040ff027424 */ /* 0x000fe200078e00ff */
[----:B------:R-:W-:Y:S02]  /*4860*/  UIADD3 UR38, UPT, UPT, UR18, 0x40, URZ ;  /* 0x0000004012267890 */ /* 0x000fe4000fffe0ff */
[----:B------:R-:W-:Y:S01]  /*4870*/  R2UR UR45, R0 ;  /* 0x00000000002d72ca */ /* 0x000fe200000e0000 */
[----:B------:R-:W-:Y:S01]  /*4880*/  UIADD3 UR36, UPT, UPT, UR20, 0x80, URZ ;  /* 0x0000008014247890 */ /* 0x000fe2000fffe0ff */
[----:B------:R-:W-:Y:S01]  /*4890*/  R2UR UR44, R2 ;  /* 0x00000000022c72ca */ /* 0x000fe200000e0000 */
[----:B------:R-:W-:Y:S01]  /*48a0*/  UIADD3 UR34, UPT, UPT, UR18, 0x80, URZ ;  /* 0x0000008012227890 */ /* 0x000fe2000fffe0ff */
[C---:B------:R-:W-:Y:S01]  /*48b0*/  R2UR UR43, R0.reuse ;  /* 0x00000000002b72ca */ /* 0x040fe200000e0000 */
        /* <DEDUP_REMOVED lines=11> */
[----:B------:R1:W-:Y:S01]  /*4970*/  UTCBAR [UR5], URZ ;  /* 0x000000ff050073e9 */ /* 0x0003e200080000ff */
[----:B------:R-:W-:-:S02]  /*4980*/  UIADD3 UR12, UPT, UPT, UR20, 0x280, URZ ;  /* 0x00000280140c7890 */ /* 0x000fc4000fffe0ff */
[----:B------:R-:W-:Y:S02]  /*4990*/  UIADD3 UR10, UPT, UPT, UR18, 0x180, URZ ;  /* 0x00000180120a7890 */ /* 0x000fe4000fffe0ff */
[----:B------:R-:W-:Y:S01]  /*49a0*/  UIADD3 UR8, UPT, UPT, UR20, 0x300, URZ ;  /* 0x0000030014087890 */ /* 0x000fe2000fffe0ff */
[----:B------:R-:W-:Y:S01]  /*49b0*/  UMOV UR60, 0x0 ;  /* 0x00000000003c7882 */ /* 0x000fe20000000000 */
[----:B------:R-:W-:Y:S01]  /*49c0*/  UMOV UR61, 0x8098010 ;  /* 0x08098010003d7882 */ /* 0x000fe20000000000 */
[----:B------:R-:W-:Y:S01]  /*49d0*/  UIADD3 UR4, UPT, UPT, UR20, 0x380, URZ ;  /* 0x0000038014047890 */ /* 0x000fe2000fffe0ff */
[----:B------:R2:W-:Y:S01]  /*49e0*/  UTCHMMA gdesc[UR20], gdesc[UR18], tmem[UR45], tmem[UR60], idesc[UR61], !UPT ;  /* 0x00ff3c12140075ea */ /* 0x0005e2000f80002d */
        /* <DEDUP_REMOVED lines=32> */
[----:B-1----:R-:W-:Y:S01]  /*4bf0*/  UMOV UR5, 0x40004040 ;  /* 0x4000404000057882 */ /* 0x002fe20000000000 */
[----:B------:R2:W-:Y:S01]  /*4c00*/  UTCHMMA gdesc[UR12], gdesc[UR16], tmem[UR40], tmem[UR50], idesc[UR51], UPT ;  /* 0x00ff32100c0075ea */ /* 0x0005e2000b800028 */
[----:B------:R2:W-:Y:S01]  /*4c10*/  UTCHMMA gdesc[UR8], gdesc[UR10], tmem[UR22], tmem[UR48], idesc[UR49], UPT ;  /* 0x00ff300a080075ea */ /* 0x0005e2000b800016 */
[----:B------:R2:W-:Y:S01]  /*4c20*/  UTCHMMA gdesc[UR4], gdesc[UR6], tmem[UR15], tmem[UR46], idesc[UR47], UPT ;  /* 0x00ff2e06040075ea */ /* 0x0005e2000b80000f */
[----:B------:R-:W-:Y:S05]  /*4c30*/  BRA.U !UP0, `(.L_x_102) ;  /* 0x0000000108047547 */ /* 0x000fea000b800000 */
[----:B--2---:R-:W-:Y:S05]  /*4c40*/  BPT.TRAP 0x1 ;  /* 0x000000040000795c */ /* 0x004fea0000300000 */
.L_x_102:
[----:B--2---:R-:W-:Y:S01]  /*4c50*/  UIADD3 UR4, UPT, UPT, UR14, 0x1a870, URZ ;  /* 0x0001a8700e047890 */ /* 0x004fe2000fffe0ff */
[----:B------:R-:W-:Y:S08]  /*4c60*/  BSSY.RECONVERGENT B0, `(.L_x_103) ;  /* 0x0000004000007945 */ /* 0x000ff00003800200 */
[----:B------:R1:W-:Y:S01]  /*4c70*/  UTCBAR [UR4], URZ ;  /* 0x000000ff040073e9 */ /* 0x0003e200080000ff */
[----:B------:R-:W-:Y:S05]  /*4c80*/  @!P2 BRA `(.L_x_104) ;  /* 0x000000000004a947 */ /* 0x000fea0003800000 */
[----:B-1----:R-:W-:Y:S05]  /*4c90*/  BPT.TRAP 0x1 ;  /* 0x000000040000795c */ /* 0x002fea0000300000 */
.L_x_104:
[----:B-1----:R-:W-:Y:S05]  /*4ca0*/  BSYNC.RECONVERGENT B0 ;  /* 0x0000000000007941 */ /* 0x002fea0003800200 */
.L_x_103:
[----:B------:R-:W-:-:S04]  /*4cb0*/  ULEA UR4, UR23, UR14, 0x3 ;  /* 0x0000000e17047291 */ /* 0x000fc8000f8e18ff */
[----:B------:R-:W-:-:S09]  /*4cc0*/  UIADD3 UR4, UPT, UPT, UR4, 0x1a810, URZ ;  /* 0x0001a81004047890 */ /* 0x000fd2000fffe0ff */
[----:B------:R1:W-:Y:S01]  /*4cd0*/  UTCBAR [UR4], URZ ;  /* 0x000000ff040073e9 */ /* 0x0003e200080000ff */
[----:B------:R-:W-:Y:S05]  /*4ce0*/  BRA.U !UP0, `(.L_x_105) ;  /* 0x0000000108047547 */ /* 0x000fea000b800000 */
[----:B-1----:R-:W-:Y:S05]  /*4cf0*/  BPT.TRAP 0x1 ;  /* 0x000000040000795c */ /* 0x002fea0000300000 */
.L_x_105:
[----:B------:R-:W-:-:S13]  /*4d00*/  ELECT P0, URZ, PT ;  /* 0x0000000000ff782f */ /* 0x000fda0003800000 */
[----:B-1----:R-:W-:Y:S05]  /*4d10*/  @!P0 EXIT ;  /* 0x000000000000894d */ /* 0x002fea0003800000 */
[----:B------:R-:W-:-:S09]  /*4d20*/  UIADD3 UR4, UPT, UPT, UR14, 0x1a898, URZ ;  /* 0x0001a8980e047890 */ /* 0x000fd2000fffe0ff */
[----:B------:R1:W-:Y:S01]  /*4d30*/  UTCBAR [UR4], URZ ;  /* 0x000000ff040073e9 */ /* 0x0003e200080000ff */
[----:B------:R-:W-:Y:S01]  /*4d40*/  NOP ;  /* 0x0000000000007918 */ /* 0x000fe20000000000 */
[----:B-1----:R-:W-:Y:S05]  /*4d50*/  EXIT ;  /* 0x000000000000794d */ /* 0x002fea0003800000 */
.L_x_305:
[----:B------:R-:W-:-:S08]  /*4d60*/  NOP ;  /* 0x0000000000007918 */ /* 0x000fd00000000000 */
[----:B------:R-:W1:-:S00]  /*4d70*/  USETMAXREG.DEALLOC.CTAPOOL 0x60 ;  /* 0x00000060000079c8 */ /* 0x000e4000080e0500 */
[----:B-1----:R-:W-:Y:S01]  /*4d80*/  ISETP.NE.AND P0, PT, R0, RZ, PT ;  /* 0x000000ff0000720c */ /* 0x002fe20003f05270 */
[----:B------:R-:W-:-:S12]  /*4d90*/  BSSY.RECONVERGENT B0, `(.L_x_106) ;  /* 0x0000003000007945 */ /* 0x000fd80003800200 */
[----:B------:R-:W-:Y:S05]  /*4da0*/  @!P0 BRA `(.L_x_107) ;  /* 0x0000000000048947 */ /* 0x000fea0003800000 */
[----:B------:R-:W-:Y:S05]  /*4db0*/  BPT.TRAP 0x1 ;  /* 0x000000040000795c */ /* 0x000fea0000300000 */
.L_x_107:
[----:B------:R-:W-:Y:S05]  /*4dc0*/  BSYNC.RECONVERGENT B0 ;  /* 0x0000000000007941 */ /* 0x000fea0003800200 */
.L_x_106:
[----:B------:R-:W1:Y:S01]  /*4dd0*/  S2UR UR24, SR_CgaCtaId ;  /* 0x00000000001879c3 */ /* 0x000e620000008800 */
[----:B------:R-:W-:Y:S01]  /*4de0*/  UMOV UR4, 0x400 ;  /* 0x0000040000047882 */ /* 0x000fe20000000000 */
[----:B------:R-:W-:Y:S01]  /*4df0*/  IMAD.MOV.U32 R6, RZ, RZ, 0x1 ;  /* 0x00000001ff067424 */ /* 0x000fe200078e00ff */
[----:B------:R-:W-:-:S04]  /*4e00*/  ISETP.NE.AND P2, PT, R3, RZ, PT ;  /* 0x000000ff0300720c */ /* 0x000fc80003f45270 */
[----:B------:R-:W-:-:S09]  /*4e10*/  SHF.L.U32 R6, R6, 0x1f, RZ ;  /* 0x0000001f06067819 */ /* 0x000fd200000006ff */
[----:B------:R-:W-:Y:S01]  /*4e20*/  @!P2 IMAD.MOV.U32 R5, RZ, RZ, 0x2000 ;  /* 0x00002000ff05a424 */ /* 0x000fe200078e00ff */
[----:B-1----:R-:W-:-:S09]  /*4e30*/  ULEA UR24, UR24, UR4, 0x18 ;  /* 0x0000000418187291 */ /* 0x002fd2000f8ec0ff */
[----:B------:R-:W1:Y:S02]  /*4e40*/  SYNCS.PHASECHK.TRANS64.TRYWAIT P0, [UR24+0x1a810], R6 ;  /* 0x01a81006ff0075a7 */ /* 0x000e640008001118 */
[----:B-1----:R-:W-:Y:S05]  /*4e50*/  @!P0 BRA `(.L_x_108) ;  /* 0x0000008800048947 */ /* 0x002fea0003800000 */
.L_x_273:
[----:B------:R-:W-:Y:S01]  /*4e60*/  ISETP.NE.AND P2, PT, R3, RZ, PT ;  /* 0x000000ff0300720c */ /* 0x000fe20003f45270 */
[----:B------:R-:W-:Y:S01]  /*4e70*/  BSSY.RECONVERGENT B0, `(.L_x_109) ;  /* 0x0000005000007945 */ /* 0x000fe20003800200 */
[----:B------:R-:W-:-:S11]  /*4e80*/  PLOP3.LUT P4, PT, P1, P4, PT, 0xf8, 0x8f ;  /* 0x00000000008f781c */ /* 0x000fd60000f89f70 */
[----:B------:R2:W-:Y:S02]  /*4e90*/  @!P2 SYNCS.ARRIVE.TRANS64 RZ, [UR24+0x1a800], R5 ;  /* 0x01a80005ffffa9a7 */ /* 0x0005e40008000018 */
[----:B------:R-:W-:Y:S05]  /*4ea0*/  @!P4 BRA `(.L_x_110) ;  /* 0x000000000004c947 */ /* 0x000fea0003800000 */
[----:B------:R-:W-:Y:S05]  /*4eb0*/  BPT.TRAP 0x1 ;  /* 0x000000040000795c */ /* 0x000fea0000300000 */
.L_x_110:
[----:B------:R-:W-:Y:S05]  /*4ec0*/  BSYNC.RECONVERGENT B0 ;  /* 0x0000000000007941 */ /* 0x000fea0003800200 */
.L_x_109:
[----:B-1----:R-:W-:Y:S01]  /*4ed0*/  LOP3.LUT P0, R4, R2, 0x1f, RZ, 0xc0, !PT ;  /* 0x0000001f02047812 */ /* 0x002fe2000780c0ff */
[----:B------:R-:W-:Y:S03]  /*4ee0*/  BSSY.RECONVERGENT B0, `(.L_x_111) ;  /* 0x0000004000007945 */ /* 0x000fe60003800200 */
[----:B------:R-:W-:-:S13]  /*4ef0*/  PLOP3.LUT P0, PT, P0, P2, PT, 0x8f, 0xf8 ;  /* 0x0000000000f8781c */ /* 0x000fda0000705177 */
[----:B------:R-:W-:Y:S05]  /*4f00*/  @P0 BRA `(.L_x_112) ;  /* 0x0000000000040947 */ /* 0x000fea0003800000 */
[----:B------:R-:W-:Y:S05]  /*4f10*/  BPT.TRAP 0x1 ;  /* 0x000000040000795c */ /* 0x000fea0000300000 */
.L_x_112:
[----:B------:R-:W-:Y:S05]  /*4f20*/  BSYNC.RECONVERGENT B0 ;  /* 0x0000000000007941 */ /* 0x000fea0003800200 */
.L_x_111:
[----:B------:R-:W-:Y:S01]  /*4f30*/  ISETP.NE.AND P0, PT, R0, RZ, PT ;  /* 0x000000ff0000720c */ /* 0x000fe20003f05270 */
[----:B------:R-:W-:-:S12]  /*4f40*/  BSSY.RECONVERGENT B0, `(.L_x_113) ;  /* 0x0000003000007945 */ /* 0x000fd80003800200 */
[----:B------:R-:W-:Y:S05]  /*4f50*/  @!P0 BRA `(.L_x_114) ;  /* 0x0000000000048947 */ /* 0x000fea0003800000 */
[----:B------:R-:W-:Y:S05]  /*4f60*/  BPT.TRAP 0x1 ;  /* 0x000000040000795c */ /* 0x000fea0000300000 */
.L_x_114:
[----:B------:R-:W-:Y:S05]  /*4f70*/  BSYNC.RECONVERGENT B0 ;  /* 0x0000000000007941 */ /* 0x000fea0003800200 */
.L_x_113:
[----:B------:R-:W1:Y:S01]  /*4f80*/  LDCU.64 UR4, c[0x0][0x348] ;  /* 0x00006900ff0477ac */ /* 0x000e620008000a00 */
[----:B------:R-:W-:Y:S01]  /*4f90*/  @!P2 MOV R2, 0x2000 ;  /* 0x000020000002a802 */ /* 0x000fe20000000f00 */
[----:B------:R-:W3:Y:S03]  /*4fa0*/  LDCU.64 UR18, c[0x0][0x348] ;  /* 0x00006900ff1277ac */ /* 0x000ee60008000a00 */
[----:B------:R4:W-:Y:S01]  /*4fb0*/  @!P2 SYNCS.ARRIVE.TRANS64.RED.A0TR RZ, [UR24+0x1a800], R2 ;  /* 0x01a80002ffffa9a7 */ /* 0x0009e20008300418 */
[----:B------:R-:W-:Y:S02]  /*4fc0*/  UIADD3 UR25, UPT, UPT, UR24, 0x1a800, URZ ;  /* 0x0001a80018197890 */ /* 0x000fe4000fffe0ff */
[----:B------:R-:W-:Y:S02]  /*4fd0*/  UIADD3 UR8, UPT, UPT, UR24, 0x4000, URZ ;  /* 0x0000400018087890 */ /* 0x000fe4000fffe0ff */
[----:B------:R-:W-:Y:S01]  /*4fe0*/  UIADD3 UR9, UPT, UPT, UR24, 0x1a800, URZ ;  /* 0x0001a80018097890 */ /* 0x000fe2000fffe0ff */
[----:B------:R-:W-:Y:S01]  /*4ff0*/  UMOV UR20, 0x0 ;  /* 0x0000000000147882 */ /* 0x000fe20000000000 */
[----:B------:R-:W-:Y:S01]  /*5000*/  UMOV UR21, 0x10000000 ;  /* 0x1000000000157882 */ /* 0x000fe20000000000 */
[----:B------:R-:W-:Y:S01]  /*5010*/  UMOV UR26, URZ ;  /* 0x000000ff001a7c82 */ /* 0x000fe20008000000 */
[----:B------:R-:W-:Y:S01]  /*5020*/  UMOV UR28, UR13 ;  /* 0x0000000d001c7c82 */ /* 0x000fe20008000000 */
[----:B-1----:R-:W-:Y:S01]  /*5030*/  UIADD3 UR16, UP1, UPT, UR4, 0x100, URZ ;  /* 0x0000010004107890 */ /* 0x002fe2000ff3e0ff */
[----:B------:R-:W-:Y:S01]  /*5040*/  UMOV UR29, UR14 ;  /* 0x0000000e001d7c82 */ /* 0x000fe20008000000 */
[----:B------:R-:W-:Y:S01]  /*5050*/  UMOV UR10, URZ ;  /* 0x000000ff000a7c82 */ /* 0x000fe20008000000 */
[----:B---3--:R-:W-:-:S02]  /*5060*/  UIADD3 UR4, UP0, UPT, UR18, 0x300, URZ ;  /* 0x0000030012047890 */ /* 0x008fc4000ff1e0ff */
[----:B------:R-:W-:Y:S02]  /*5070*/  UIADD3.X UR17, UPT, UPT, URZ, UR5, URZ, UP1, !UPT ;  /* 0x00000005ff117290 */ /* 0x000fe40008ffe4ff */
[----:B------:R-:W-:Y:S01]  /*5080*/  UIADD3.X UR5, UPT, UPT, URZ, UR19, URZ, UP0, !UPT ;  /* 0x00000013ff057290 */ /* 0x000fe200087fe4ff */
[----:B------:R-:W-:Y:S01]  /*5090*/  UMOV UR11, URZ ;  /* 0x000000ff000b7c82 */ /* 0x000fe20008000000 */
[----:B------:R-:W-:Y:S01]  /*50a0*/  UMOV UR12, URZ ;  /* 0x000000ff000c7c82 */ /* 0x000fe20008000000 */
[----:B------:R-:W-:-:S04]  /*50b0*/  UISETP.NE.AND UP0, UPT, UR62, 0x1, UPT ;  /* 0x000000013e00788c */ /* 0x000fc8000bf05270 */
[----:B------:R4:W-:Y:S02]  /*50c0*/  UTMALDG.4D [UR24], [UR16], desc[UR20] ;  /* 0x00001418100075b4 */ /* 0x0009e40008019000 */
[----:B------:R4:W-:Y:S01]  /*50d0*/  UTMALDG.5D [UR8], [UR4], desc[UR20] ;  /* 0x00001408040075b4 */ /* 0x0009e20008021000 */
[----:B------:R-:W1:Y:S02]  /*50e0*/  SYNCS.PHASECHK.TRANS64.TRYWAIT P0, [UR24+0x1a838], R6 ;  /* 0x01a83806ff0075a7 */ /* 0x000e640008001118 */
[----:B-1--4-:R-:W-:Y:S05]  /*50f0*/  @!P0 BRA `(.L_x_115) ;  /* 0x0000008400748947 */ /* 0x012fea0003800000 */
.L_x_275:
[----:B------:R-:W3:Y:S01]  /*5100*/  LDCU UR4, c[0x0][0x40c] ;  /* 0x00008180ff0477ac */ /* 0x000ee20008000800 */
[----:B------:R-:W4:Y:S01]  /*5110*/  LDC.64 R10, c[0x0][0x400] ;  /* 0x00010000ff0a7b82 */ /* 0x000f220000000a00 */
[C---:B--2---:R-:W-:Y:S01]  /*5120*/  IMAD.SHL.U32 R5, R4.reuse, 0x4, RZ ;  /* 0x0000000404057824 */ /* 0x044fe200078e00ff */
[----:B------:R-:W-:Y:S01]  /*5130*/  LEA R4, R4, UR24, 0x4 ;  /* 0x0000001804047c11 */ /* 0x000fe2000f8e20ff */
[----:B------:R-:W2:Y:S02]  /*5140*/  LDCU UR5, c[0x0][0x410] ;  /* 0x00008200ff0577ac */ /* 0x000ea40008000800 */
[C---:B------:R-:W-:Y:S01]  /*5150*/  VIADD R8, R5.reuse, 0x1 ;  /* 0x0000000105087836 */ /* 0x040fe20000000000 */
[C---:B------:R-:W-:Y:S01]  /*5160*/  IADD3 R7, PT, PT, R5.reuse, 0x2, RZ ;  /* 0x0000000205077810 */ /* 0x040fe20007ffe0ff */
[C---:B-1----:R-:W-:Y:S01]  /*5170*/  VIADD R2, R5.reuse, 0x3 ;  /* 0x0000000305027836 */ /* 0x042fe20000000000 */
[----:B------:R-:W-:Y:S02]  /*5180*/  ISETP.GE.AND P3, PT, R5, UR6, PT ;  /* 0x0000000605007c0c */ /* 0x000fe4000bf66270 */
[----:B------:R-:W-:-:S02]  /*5190*/  ISETP.GE.AND P2, PT, R8, UR6, PT ;  /* 0x0000000608007c0c */ /* 0x000fc4000bf46270 */
[----:B------:R-:W-:Y:S02]  /*51a0*/  ISETP.GE.AND P1, PT, R7, UR6, PT ;  /* 0x0000000607007c0c */ /* 0x000fe4000bf26270 */
[----:B------:R-:W-:Y:S01]  /*51b0*/  ISETP.GE.AND P0, PT, R2, UR6, PT ;  /* 0x0000000602007c0c */ /* 0x000fe2000bf06270 */
[----:B---3--:R-:W-:-:S04]  /*51c0*/  UIMAD UR4, UR13, UR4, URZ ;  /* 0x000000040d0472a4 */ /* 0x008fc8000f8e02ff */
[----:B--2---:R-:W-:-:S06]  /*51d0*/  UIMAD UR4, UR14, UR5, UR4 ;  /* 0x000000050e0472a4 */ /* 0x004fcc000f8e0204 */
[----:B------:R-:W-:-:S04]  /*51e0*/  IADD3 R9, PT, PT, R5, UR4, RZ ;  /* 0x0000000405097c10 */ /* 0x000fc8000fffe0ff */
[C---:B------:R-:W-:Y:S01]  /*51f0*/  IADD3 R7, PT, PT, R9.reuse, 0x2, RZ ;  /* 0x0000000209077810 */ /* 0x040fe20007ffe0ff */
[C---:B------:R-:W-:Y:S01]  /*5200*/  VIADD R8, R9.reuse, 0x1 ;  /* 0x0000000109087836 */ /* 0x040fe20000000000 */
[C---:B------:R-:W-:Y:S01]  /*5210*/  IADD3 R2, PT, PT, R9.reuse, 0x3, RZ ;  /* 0x0000000309027810 */ /* 0x040fe20007ffe0ff */
[----:B----4-:R-:W-:-:S04]  /*5220*/  IMAD.WIDE.U32 R14, R9, 0x4, R10 ;  /* 0x00000004090e7825 */ /* 0x010fc800078e000a */
[--C-:B------:R-:W-:Y:S01]  /*5230*/  IMAD.WIDE.U32 R8, R8, 0x4, R10.reuse ;  /* 0x0000000408087825 */ /* 0x100fe200078e000a */
[----:B------:R-:W-:Y:S01]  /*5240*/  @!PT LDS RZ, [RZ] ;  /* 0x00000000fffff984 */ /* 0x000fe20000000800 */
[----:B------:R-:W-:Y:S01]  /*5250*/  @!PT LDS RZ, [RZ] ;  /* 0x00000000fffff984 */ /* 0x000fe20000000800 */
[----:B------:R-:W-:Y:S01]  /*5260*/  @!PT LDS RZ, [RZ] ;  /* 0x00000000fffff984 */ /* 0x000fe20000000800 */
[----:B------:R1:W-:Y:S03]  /*5270*/  LDGSTS.E.LTC128B [R4+0x1a000], desc[UR22][R14.64], !P3 ;  /* 0x1a0000000e047fae */ /* 0x0003e6000d9a1216 */
[--C-:B------:R-:W-:Y:S01]  /*5280*/  IMAD.WIDE.U32 R16, R7, 0x4, R10.reuse ;  /* 0x0000000407107825 */ /* 0x100fe200078e000a */
[----:B------:R1:W-:Y:S03]  /*5290*/  LDGSTS.E.LTC128B [R4+0x1a004], desc[UR22][R8.64], !P2 ;  /* 0x1a00400008047fae */ /* 0x0003e6000d1a1216 */
[----:B------:R-:W-:Y:S01]  /*52a0*/  IMAD.WIDE.U32 R10, R2, 0x4, R10 ;  /* 0x00000004020a7825 */ /* 0x000fe200078e000a */
[----:B------:R1:W-:Y:S04]  /*52b0*/  LDGSTS.E.LTC128B [R4+0x1a008], desc[UR22][R16.64], !P1 ;  /* 0x1a00800010047fae */ /* 0x0003e8000c9a1216 */
[----:B------:R1:W-:Y:S01]  /*52c0*/  LDGSTS.E.LTC128B [R4+0x1a00c], desc[UR22][R10.64], !P0 ;  /* 0x1a00c0000a047fae */ /* 0x0003e2000c1a1216 */
[----:B------:R-:W-:Y:S01]  /*52d0*/  NOP ;  /* 0x0000000000007918 */ /* 0x000fe20000000000 */
[----:B------:R-:W-:Y:S02]  /*52e0*/  SYNCS.ARRIVE.TRANS64.RED.A0T1 RZ, [UR24+0x1a830], RZ ;  /* 0x01a830ffffff79a7 */ /* 0x000fe40008200418 */
[----:B------:R-:W-:Y:S01]  /*52f0*/  ARRIVES.LDGSTSBAR.64.TRANSCNT [UR24+0x1a830] ;  /* 0x01a83000ff0079b0 */ /* 0x000fe20008002a18 */
[----:B------:R-:W-:Y:S01]  /*5300*/  NOP ;  /* 0x0000000000007918 */ /* 0x000fe20000000000 */
[----:B------:R-:W-:Y:S05]  /*5310*/  BRA.U !UP0, `(.L_x_116) ;  /* 0x0000000108047547 */ /* 0x000fea000b800000 */
[----:B------:R-:W-:Y:S05]  /*5320*/  BPT.TRAP 0x1 ;  /* 0x000000040000795c */ /* 0x000fea0000300000 */
.L_x_116:
[----:B------:R-:W-:Y:S01]  /*5330*/  SYNCS.ARRIVE.TRANS64.A1T0 RZ, [UR24+0x1a830], RZ ;  /* 0x01a830ffffff79a7 */ /* 0x000fe20008100018 */
[----:B------:R-:W-:Y:S05]  /*5340*/  BRA.U !UP2, `(.L_x_117) ;  /* 0x000000010a047547 */ /* 0x000fea000b800000 */
[----:B------:R-:W-:Y:S05]  /*5350*/  BPT.TRAP 0x1 ;  /* 0x000000040000795c */ /* 0x000fea0000300000 */
.L_x_117:
[----:B------:R-:W-:-:S13]  /*5360*/  ISETP.NE.AND P5, PT, R3, RZ, PT ;  /* 0x000000ff0300720c */ /* 0x000fda0003fa5270 */
[----:B------:R-:W-:Y:S01]  /*5370*/  @!P5 MOV R7, 0x2000 ;  /* 0x000020000007d802 */ /* 0x000fe20000000f00 */
[----:B------:R-:W2:Y:S02]  /*5380*/  SYNCS.PHASECHK.TRANS64.TRYWAIT P5, [UR24+0x1a828], R6 ;  /* 0x01a82806ff0075a7 */ /* 0x000ea400080a1118 */
[----:B--2---:R-:W-:Y:S05]  /*5390*/  @!P5 BRA `(.L_x_118) ;  /* 0x0000008000e4d947 */ /* 0x004fea0003800000 */
.L_x_277:
[----:B------:R-:W-:Y:S01]  /*53a0*/  ISETP.NE.AND P6, PT, R3, RZ, PT ;  /* 0x000000ff0300720c */ /* 0x000fe20003fc5270 */
[----:B------:R-:W-:-:S12]  /*53b0*/  UPLOP3.LUT UP3, UPT, UP4, UP3, UPT, 0xf8, 0x8f ;  /* 0x00000000008f789c */ /* 0x000fd80002767f70 */
[----:B------:R3:W-:Y:S01]  /*53c0*/  @!P6 SYNCS.ARRIVE.TRANS64 RZ, [UR24+0x1a820], R7 ;  /* 0x01a82007ffffe9a7 */ /* 0x0007e20008000018 */
[----:B------:R-:W-:Y:S05]  /*53d0*/  BRA.U !UP3, `(.L_x_119) ;  /* 0x000000010b047547 */ /* 0x000fea000b800000 */
[----:B------:R-:W-:Y:S05]  /*53e0*/  BPT.TRAP 0x1 ;  /* 0x000000040000795c */ /* 0x000fea0000300000 */
.L_x_119:
[----:B------:R-:W-:Y:S01]  /*53f0*/  LOP3.LUT P5, R13, R13, 0x1f, RZ, 0xc0, !PT ;  /* 0x0000001f0d0d7812 */ /* 0x000fe200078ac0ff */
[----:B------:R-:W-:Y:S03]  /*5400*/  BSSY.RECONVERGENT B0, `(.L_x_120) ;  /* 0x0000004000007945 */ /* 0x000fe60003800200 */
[----:B------:R-:W-:-:S13]  /*5410*/  PLOP3.LUT P5, PT, P5, P6, PT, 0x8f, 0xf8 ;  /* 0x0000000000f8781c */ /* 0x000fda0002fad177 */
[----:B------:R-:W-:Y:S05]  /*5420*/  @P5 BRA `(.L_x_121) ;  /* 0x0000000000045947 */ /* 0x000fea0003800000 */
[----:B------:R-:W-:Y:S05]  /*5430*/  BPT.TRAP 0x1 ;  /* 0x000000040000795c */ /* 0x000fea0000300000 */
.L_x_121:
[----:B------:R-:W-:Y:S05]  /*5440*/  BSYNC.RECONVERGENT B0 ;  /* 0x0000000000007941 */ /* 0x000fea0003800200 */
.L_x_120:
[----:B------:R-:W-:Y:S05]  /*5450*/  BRA.U !UP2, `(.L_x_122) ;  /* 0x000000010a047547 */ /* 0x000fea000b800000 */
[----:B------:R-:W-:Y:S05]  /*5460*/  BPT.TRAP 0x1 ;  /* 0x000000040000795c */ /* 0x000fea0000300000 */
.L_x_122:
[----:B------:R-:W4:Y:S01]  /*5470*/  LDCU.64 UR6, c[0x0][0x348] ;  /* 0x00006900ff0677ac */ /* 0x000f220008000a00 */
[----:B--2---:R-:W-:Y:S01]  /*5480*/  @!P6 MOV R2, 0x2000 ;  /* 0x000020000002e802 */ /* 0x004fe20000000f00 */
[----:B------:R-:W2:Y:S03]  /*5490*/  LDCU.64 UR10, c[0x0][0x348] ;  /* 0x00006900ff0a77ac */ /* 0x000ea60008000a00 */
[----:B------:R1:W-:Y:S01]  /*54a0*/  @!P6 SYNCS.ARRIVE.TRANS64.RED.A0TR RZ, [UR24+0x1a820], R2 ;  /* 0x01a82002ffffe9a7 */ /* 0x0003e20008300418 */
[----:B------:R-:W-:Y:S02]  /*54b0*/  UIADD3 UR16, UPT, UPT, UR24, 0x2000, URZ ;  /* 0x0000200018107890 */ /* 0x000fe4000fffe0ff */
[----:B------:R-:W-:Y:S01]  /*54c0*/  UIADD3 UR17, UPT, UPT, UR24, 0x1a820, URZ ;  /* 0x0001a82018117890 */ /* 0x000fe2000fffe0ff */
[----:B------:R-:W-:Y:S01]  /*54d0*/  UMOV UR19, UR27 ;  /* 0x0000001b00137c82 */ /* 0x000fe20008000000 */
[----:B------:R-:W-:-:S02]  /*54e0*/  UIADD3 UR8, UPT, UPT, UR24, 0x8000, URZ ;  /* 0x0000800018087890 */ /* 0x000fc4000fffe0ff */
[----:B------:R-:W-:Y:S01]  /*54f0*/  UIADD3 UR9, UPT, UPT, UR24, 0x1a820, URZ ;  /* 0x0001a82018097890 */ /* 0x000fe2000fffe0ff */
[----:B------:R-:W-:Y:S01]  /*5500*/  UMOV UR28, 0x0 ;  /* 0x00000000001c7882 */ /* 0x000fe20000000000 */
[----:B----4-:R-:W-:Y:S01]  /*5510*/  UIADD3 UR6, UP1, UPT, UR6, 0x200, URZ ;  /* 0x0000020006067890 */ /* 0x010fe2000ff3e0ff */
[----:B------:R-:W-:Y:S01]  /*5520*/  UMOV UR29, 0x10000000 ;  /* 0x10000000001d7882 */ /* 0x000fe20000000000 */
[----:B------:R-:W-:Y:S02]  /*5530*/  UMOV UR18, URZ ;  /* 0x000000ff00127c82 */ /* 0x000fe40008000000 */
[----:B------:R-:W-:Y:S02]  /*5540*/  UIADD3.X UR7, UPT, UPT, URZ, UR7, URZ, UP1, !UPT ;  /* 0x00000007ff077290 */ /* 0x000fe40008ffe4ff */
[----:B--2---:R-:W-:Y:S01]  /*5550*/  UIADD3 UR26, UP1, UPT, UR10, 0x400, URZ ;  /* 0x000004000a1a7890 */ /* 0x004fe2000ff3e0ff */
[----:B------:R-:W-:Y:S01]  /*5560*/  UMOV UR20, UR13 ;  /* 0x0000000d00147c82 */ /* 0x000fe20008000000 */
[----:B------:R-:W-:-:S02]  /*5570*/  UMOV UR21, UR14 ;  /* 0x0000000e00157c82 */ /* 0x000fc40008000000 */
[----:B------:R-:W-:Y:S01]  /*5580*/  UIADD3.X UR27, UPT, UPT, URZ, UR11, URZ, UP1, !UPT ;  /* 0x0000000bff1b7290 */ /* 0x000fe20008ffe4ff */
[----:B------:R-:W-:Y:S02]  /*5590*/  UMOV UR10, URZ ;  /* 0x000000ff000a7c82 */ /* 0x000fe40008000000 */
[----:B------:R-:W-:Y:S01]  /*55a0*/  UMOV UR11, URZ ;  /* 0x000000ff000b7c82 */ /* 0x000fe20008000000 */
[----:B------:R-:W-:Y:S01]  /*55b0*/  UMOV UR12, URZ ;  /* 0x000000ff000c7c82 */ /* 0x000fe20008000000 */
[----:B------:R1:W-:Y:S04]  /*55c0*/  UTMALDG.4D [UR16], [UR6], desc[UR28] ;  /* 0x00001c10060075b4 */ /* 0x0003e80008019000 */
[----:B------:R1:W-:Y:S02]  /*55d0*/  UTMALDG.5D [UR8], [UR26], desc[UR28] ;  /* 0x00001c081a0075b4 */ /* 0x0003e40008021000 */
[----:B-1----:R-:W-:Y:S05]  /*55e0*/  BRA.U !UP0, `(.L_x_123) ;  /* 0x0000000108047547 */ /* 0x002fea000b800000 */
[----:B------:R-:W-:Y:S05]  /*55f0*/  BPT.TRAP 0x1 ;  /* 0x000000040000795c */ /* 0x000fea0000300000 */
.L_x_123:
[----:B------:R-:W1:Y:S02]  /*5600*/  SYNCS.PHASECHK.TRANS64.TRYWAIT P5, [UR24+0x1a848], R6 ;  /* 0x01a84806ff0075a7 */ /* 0x000e6400080a1118 */
[----:B-1----:R-:W-:Y:S05]  /*5610*/  @!P5 BRA `(.L_x_124) ;  /* 0x00000080005cd947 */ /* 0x002fea0003800000 */
.L_x_279:
[----:B------:R-:W2:Y:S01]  /*5620*/  LDCU UR5, c[0x0][0x424] ;  /* 0x00008480ff0577ac */ /* 0x000ea20008000800 */
[----:B------:R-:W4:Y:S01]  /*5630*/  LDC.64 R10, c[0x0][0x418] ;  /* 0x00010600ff0a7b82 */ /* 0x000f220000000a00 */
[----:B------:R-:W5:Y:S01]  /*5640*/  LDCU UR6, c[0x0][0x428] ;  /* 0x00008500ff0677ac */ /* 0x000f620008000800 */
[----:B--2---:R-:W-:-:S04]  /*5650*/  UIMAD UR5, UR13, UR5, URZ ;  /* 0x000000050d0572a4 */ /* 0x004fc8000f8e02ff */
[----:B-----5:R-:W-:-:S06]  /*5660*/  UIMAD UR5, UR14, UR6, UR5 ;  /* 0x000000060e0572a4 */ /* 0x020fcc000f8e0205 */
[----:B------:R-:W-:-:S04]  /*5670*/  IADD3 R8, PT, PT, R5, UR5, RZ ;  /* 0x0000000505087c10 */ /* 0x000fc8000fffe0ff */
[C---:B---3--:R-:W-:Y:S02]  /*5680*/  IADD3 R7, PT, PT, R8.reuse, 0x1, RZ ;  /* 0x0000000108077810 */ /* 0x048fe40007ffe0ff */
[C---:B-1----:R-:W-:Y:S02]  /*5690*/  IADD3 R6, PT, PT, R8.reuse, 0x2, RZ ;  /* 0x0000000208067810 */ /* 0x042fe40007ffe0ff */
        /* <DEDUP_REMOVED lines=18> */
.L_x_125:
[----:B------:R-:W-:Y:S01]  /*57c0*/  SYNCS.ARRIVE.TRANS64.A1T0 RZ, [UR24+0x1a840], RZ ;  /* 0x01a840ffffff79a7 */ /* 0x000fe20008100018 */
[----:B------:R-:W-:-:S13]  /*57d0*/  ISETP.NE.AND P0, PT, R77, 0x1, PT ;  /* 0x000000014d00780c */ /* 0x000fda0003f05270 */
[----:B------:R-:W-:Y:S05]  /*57e0*/  @!P0 EXIT ;  /* 0x000000000000894d */ /* 0x000fea0003800000 */
[----:B------:R-:W2:Y:S01]  /*57f0*/  LDC.64 R16, c[0x0][0x400] ;  /* 0x00010000ff107b82 */ /* 0x000ea20000000a00 */
[----:B-1----:R-:W-:Y:S02]  /*5800*/  HFMA2 R9, -RZ, RZ, 0, 5.9604644775390625e-08 ;  /* 0x00000001ff097431 */ /* 0x002fe400000001ff */
[----:B------:R-:W-:Y:S01]  /*5810*/  IMAD.MOV.U32 R12, RZ, RZ, RZ ;  /* 0x000000ffff0c7224 */ /* 0x000fe200078e00ff */
[----:B------:R-:W-:Y:S01]  /*5820*/  CS2R R10, SRZ ;  /* 0x00000000000a7805 */ /* 0x000fe2000001ff00 */
[----:B------:R-:W1:Y:S03]  /*5830*/  LDCU.64 UR20, c[0x0][0x348] ;  /* 0x00006900ff1477ac */ /* 0x000e660008000a00 */
[----:B------:R-:W3:Y:S01]  /*5840*/  LDC.64 R14, c[0x0][0x418] ;  /* 0x00010600ff0e7b82 */ /* 0x000ee20000000a00 */
[----:B------:R-:W4:Y:S01]  /*5850*/  LDCU UR7, c[0x0][0x408] ;  /* 0x00008100ff0777ac */ /* 0x000f220008000800 */
[----:B------:R-:W1:Y:S01]  /*5860*/  LDCU UR25, c[0x0][0x380] ;  /* 0x00007000ff1977ac */ /* 0x000e620008000800 */
[----:B------:R-:W1:Y:S01]  /*5870*/  LDCU UR15, c[0x0][0x420] ;  /* 0x00008400ff0f77ac */ /* 0x000e620008000800 */
[----:B------:R-:W-:Y:S01]  /*5880*/  UMOV UR6, 0x1 ;  /* 0x0000000100067882 */ /* 0x000fe20000000000 */
[----:B------:R-:W-:Y:S01]  /*5890*/  UMOV UR19, URZ ;  /* 0x000000ff00137c82 */ /* 0x000fe20008000000 */
[----:B------:R-:W-:-:S05]  /*58a0*/  UMOV UR12, URZ ;  /* 0x000000ff000c7c82 */ /* 0x000fca0008000000 */
.L_x_144:
[----:B------:R-:W-:Y:S01]  /*58b0*/  UIADD3 UR9, UPT, UPT, UR19, 0x1, URZ ;  /* 0x0000000113097890 */ /* 0x000fe2000fffe0ff */
[----:B------:R-:W-:Y:S01]  /*58c0*/  ISETP.NE.AND P0, PT, R0, RZ, PT ;  /* 0x000000ff0000720c */ /* 0x000fe20003f05270 */
[----:B------:R-:W-:Y:S01]  /*58d0*/  UIADD3 UR8, UPT, UPT, UR12, 0x1, URZ ;  /* 0x000000010c087890 */ /* 0x000fe2000fffe0ff */
[----:B------:R-:W-:Y:S01]  /*58e0*/  BSSY.RECONVERGENT B0, `(.L_x_126) ;  /* 0x0000007000007945 */ /* 0x000fe20003800200 */
[----:B------:R-:W-:Y:S04]  /*58f0*/  UISETP.NE.AND UP0, UPT, UR9, UR30, UPT ;  /* 0x0000001e0900728c */ /* 0x000fe8000bf05270 */
[----:B------:R-:W-:Y:S07]  /*5900*/  USEL UR19, UR9, URZ, UP0 ;  /* 0x000000ff09137287 */ /* 0x000fee0008000000 */
[----:B------:R-:W-:Y:S07]  /*5910*/  @UP0 UIADD3 UR8, UPT, UPT, UR12, URZ, URZ ;  /* 0x000000ff0c080290 */ /* 0x000fee000fffe0ff */
[----:B------:R-:W-:Y:S01]  /*5920*/  UMOV UR12, UR8 ;  /* 0x00000008000c7c82 */ /* 0x000fe20008000000 */
[----:B-1----:R-:W-:Y:S05]  /*5930*/  @!P0 BRA `(.L_x_127) ;  /* 0x0000000000048947 */ /* 0x002fea0003800000 */
[----:B-1--4-:R-:W-:Y:S05]  /*5940*/  BPT.TRAP 0x1 ;  /* 0x000000040000795c */ /* 0x012fea0000300000 */
.L_x_127:
[----:B-1--4-:R-:W-:Y:S05]  /*5950*/  BSYNC.RECONVERGENT B0 ;  /* 0x0000000000007941 */ /* 0x012fea0003800200 */
.L_x_126:
[----:B------:R-:W-:Y:S01]  /*5960*/  ULEA UR9, UR6, UR24, 0x3 ;  /* 0x0000001806097291 */ /* 0x000fe2000f8e18ff */
[----:B------:R-:W-:Y:S02]  /*5970*/  SHF.L.U32 R7, R9, 0x1f, RZ ;  /* 0x0000001f09077819 */ /* 0x000fe400000006ff */
[----:B------:R-:W-:Y:S06]  /*5980*/  ISETP.NE.AND P1, PT, R3, RZ, PT ;  /* 0x000000ff0300720c */ /* 0x000fec0003f25270 */
[----:B------:R-:W1:Y:S07]  /*5990*/  SYNCS.PHASECHK.TRANS64.TRYWAIT P0, [UR9+0x1a810], R7 ;  /* 0x01a81007ff0075a7 */ /* 0x000e6e0008001109 */
[----:B------:R-:W-:Y:S01]  /*59a0*/  @!P1 IMAD.MOV.U32 R6, RZ, RZ, 0x2000 ;  /* 0x00002000ff069424 */ /* 0x000fe200078e00ff */
[----:B-1----:R-:W-:Y:S06]  /*59b0*/  @!P0 BRA `(.L_x_128) ;  /* 0x0000007c008c8947 */ /* 0x002fec0003800000 */
.L_x_281:
[----:B------:R-:W-:Y:S01]  /*59c0*/  ISETP.NE.AND P0, PT, R3, RZ, PT ;  /* 0x000000ff0300720c */ /* 0x000fe20003f05270 */
[----:B------:R-:W-:Y:S11]  /*59d0*/  BSSY.RECONVERGENT B0, `(.L_x_129) ;  /* 0x0000005000007945 */ /* 0x000ff60003800200 */
[----:B------:R-:W-:Y:S01]  /*59e0*/  @!UPT UIADD3 URZ, UPT, UPT, URZ, URZ, URZ ;  /* 0x000000fffffff290 */ /* 0x000fe2000fffe0ff */
[----:B------:R4:W-:Y:S01]  /*59f0*/  @!P0 SYNCS.ARRIVE.TRANS64 RZ, [UR9+0x1a800], R6 ;  /* 0x01a80006ffff89a7 */ /* 0x0009e20008000009 */
[----:B------:R-:W-:Y:S05]  /*5a00*/  @!P4 BRA `(.L_x_130) ;  /* 0x000000000004c947 */ /* 0x000fea0003800000 */
[----:B------:R-:W-:Y:S05]  /*5a10*/  BPT.TRAP 0x1 ;  /* 0x000000040000795c */ /* 0x000fea0000300000 */
.L_x_130:
[----:B------:R-:W-:Y:S05]  /*5a20*/  BSYNC.RECONVERGENT B0 ;  /* 0x0000000000007941 */ /* 0x000fea0003800200 */
.L_x_129:
[----:B------:R-:W-:Y:S01]  /*5a30*/  ISETP.EQ.OR P6, PT, R13, RZ, P0 ;  /* 0x000000ff0d00720c */ /* 0x000fe200007c2670 */
[----:B------:R-:W-:Y:S11]  /*5a40*/  BSSY.RECONVERGENT B0, `(.L_x_131) ;  /* 0x0000004000007945 */ /* 0x000ff60003800200 */
[----:B------:R-:W-:Y:S01]  /*5a50*/  @!UPT UIADD3 URZ, UPT, UPT, URZ, URZ, URZ ;  /* 0x000000fffffff290 */ /* 0x000fe2000fffe0ff */
[----:B------:R-:W-:Y:S05]  /*5a60*/  @P6 BRA `(.L_x_132) ;  /* 0x0000000000046947 */ /* 0x000fea0003800000 */
[----:B------:R-:W-:Y:S05]  /*5a70*/  BPT.TRAP 0x1 ;  /* 0x000000040000795c */ /* 0x000fea0000300000 */
.L_x_132:
[----:B------:R-:W-:Y:S05]  /*5a80*/  BSYNC.RECONVERGENT B0 ;  /* 0x0000000000007941 */ /* 0x000fea0003800200 */
.L_x_131:
[----:B------:R-:W-:Y:S02]  /*5a90*/  ULEA UR8, UR6, UR24, 0xd ;  /* 0x0000001806087291 */ /* 0x000fe4000f8e68ff */
[----:B------:R-:W-:Y:S02]  /*5aa0*/  UIADD3 UR16, UP0, UPT, UR20, 0x300, URZ ;  /* 0x0000030014107890 */ /* 0x000fe4000ff1e0ff */
[----:B------:R-:W-:Y:S02]  /*5ab0*/  USHF.L.U32 UR11, UR19, 0x7, URZ ;  /* 0x00000007130b7899 */ /* 0x000fe400080006ff */
[----:B------:R-:W-:Y:S02]  /*5ac0*/  UIADD3 UR9, UPT, UPT, UR9, 0x1a800, URZ ;  /* 0x0001a80009097890 */ /* 0x000fe4000fffe0ff */
[----:B------:R-:W-:Y:S02]  /*5ad0*/  UIADD3 UR8, UPT, UPT, UR8, 0x4000, URZ ;  /* 0x0000400008087890 */ /* 0x000fe4000fffe0ff */
[----:B------:R-:W-:Y:S01]  /*5ae0*/  UIADD3.X UR17, UPT, UPT, URZ, UR21, URZ, UP0, !UPT ;  /* 0x00000015ff117290 */ /* 0x000fe200087fe4ff */
[----:B------:R-:W-:Y:S01]  /*5af0*/  UMOV UR26, 0x0 ;  /* 0x00000000001a7882 */ /* 0x000fe20000000000 */
[----:B------:R-:W-:Y:S01]  /*5b00*/  UMOV UR27, 0x10000000 ;  /* 0x10000000001b7882 */ /* 0x000fe20000000000 */
[----:B------:R-:W-:Y:S01]  /*5b10*/  UMOV UR10, URZ ;  /* 0x000000ff000a7c82 */ /* 0x000fe20008000000 */
[----:B------:R-:W-:Y:S02]  /*5b20*/  UISETP.NE.AND UP1, UPT, UR62, 0x1, UPT ;  /* 0x000000013e00788c */ /* 0x000fe4000bf25270 */
[----:B------:R-:W-:Y:S03]  /*5b30*/  UIADD3 UR18, UPT, UPT, UR6, 0x1, URZ ;  /* 0x0000000106127890 */ /* 0x000fe6000fffe0ff */
[----:B------:R1:W-:Y:S04]  /*5b40*/  UTMALDG.5D [UR8], [UR16], desc[UR26] ;  /* 0x00001a08100075b4 */ /* 0x0003e80008021000 */
[----:B-1----:R-:W-:Y:S05]  /*5b50*/  BRA.U !UP1, `(.L_x_133) ;  /* 0x0000000109047547 */ /* 0x002fea000b800000 */
[----:B------:R-:W-:Y:S05]  /*5b60*/  BPT.TRAP 0x1 ;  /* 0x000000040000795c */ /* 0x000fea0000300000 */
.L_x_133:
[----:B----4-:R-:W-:Y:S04]  /*5b70*/  SHF.L.U32 R6, R11, 0x1f, RZ ;  /* 0x0000001f0b067819 */ /* 0x010fe800000006ff */
[----:B------:R-:W1:Y:S02]  /*5b80*/  SYNCS.PHASECHK.TRANS64.TRYWAIT P0, [UR24+0x1a838], R6 ;  /* 0x01a83806ff0075a7 */ /* 0x000e640008001118 */
[----:B-1----:R-:W-:Y:S05]  /*5b90*/  @!P0 BRA `(.L_x_134) ;  /* 0x0000007c002c8947 */ /* 0x002fea0003800000 */
.L_x_283:
[----:B------:R-:W-:Y:S02]  /*5ba0*/  USHF.L.U32 UR11, UR19, 0x7, URZ ;  /* 0x00000007130b7899 */ /* 0x000fe400080006ff */
[----:B------:R-:W-:Y:S04]  /*5bb0*/  UIMAD UR6, UR12, UR7, UR4 ;  /* 0x000000070c0672a4 */ /* 0x000fe8000f8e0204 */
[----:B-1----:R-:W-:Y:S04]  /*5bc0*/  VIADD R2, R5, UR11 ;  /* 0x0000000b05027c36 */ /* 0x002fe80008000000 */
[C---:B------:R-:W-:Y:S01]  /*5bd0*/  VIADD R6, R2.reuse, UR6 ;  /* 0x0000000602067c36 */ /* 0x040fe20008000000 */
[C---:B------:R-:W-:Y:S01]  /*5be0*/  ISETP.GE.AND P3, PT, R2.reuse, UR25, PT ;  /* 0x0000001902007c0c */ /* 0x040fe2000bf66270 */
[----:B------:R-:W-:Y:S02]  /*5bf0*/  VIADD R18, R2, 0x1 ;  /* 0x0000000102127836 */ /* 0x000fe40000000000 */
[C---:B------:R-:W-:Y:S01]  /*5c00*/  VIADD R7, R6.reuse, 0x2 ;  /* 0x0000000206077836 */ /* 0x040fe20000000000 */
[CC--:B--2---:R-:W-:Y:S01]  /*5c10*/  LEA R22, P0, R6.reuse, R16.reuse, 0x2 ;  /* 0x0000001006167211 */ /* 0x0c4fe200078010ff */
[----:B------:R-:W-:Y:S01]  /*5c20*/  VIADD R8, R6, 0x1 ;  /* 0x0000000106087836 */ /* 0x000fe20000000000 */
[----:B------:R-:W-:Y:S02]  /*5c30*/  ISETP.GE.AND P2, PT, R18, UR25, PT ;  /* 0x0000001912007c0c */ /* 0x000fe4000bf46270 */
[CC--:B------:R-:W-:Y:S01]  /*5c40*/  LEA.HI.X R23, R6.reuse, R17.reuse, RZ, 0x2, P0 ;  /* 0x0000001106177211 */ /* 0x0c0fe200000f14ff */
[----:B------:R-:W-:Y:S01]  /*5c50*/  VIADD R6, R6, 0x3 ;  /* 0x0000000306067836 */ /* 0x000fe20000000000 */
[CC--:B------:R-:W-:Y:S02]  /*5c60*/  LEA R18, P0, R7.reuse, R16.reuse, 0x2 ;  /* 0x0000001007127211 */ /* 0x0c0fe400078010ff */
[-C--:B------:R-:W-:Y:S01]  /*5c70*/  LEA R20, P1, R8, R16.reuse, 0x2 ;  /* 0x0000001008147211 */ /* 0x080fe200078210ff */
[----:B------:R-:W-:Y:S01]  /*5c80*/  @!PT LDS RZ, [RZ] ;  /* 0x00000000fffff984 */ /* 0x000fe20000000800 */
[----:B------:R-:W-:Y:S01]  /*5c90*/  @!PT LDS RZ, [RZ] ;  /* 0x00000000fffff984 */ /* 0x000fe20000000800 */
[----:B------:R-:W-:Y:S01]  /*5ca0*/  @!PT LDS RZ, [RZ] ;  /* 0x00000000fffff984 */ /* 0x000fe20000000800 */
[----:B------:R1:W-:Y:S01]  /*5cb0*/  LDGSTS.E.LTC128B [R4+0x1a000], desc[UR22][R22.64], !P3 ;  /* 0x1a00000016047fae */ /* 0x0003e2000d9a1216 */
[-C--:B------:R-:W-:Y:S01]  /*5cc0*/  LEA.HI.X R19, R7, R17.reuse, RZ, 0x2, P0 ;  /* 0x0000001107137211 */ /* 0x080fe200000f14ff */
[----:B------:R-:W-:Y:S01]  /*5cd0*/  VIADD R7, R2, 0x2 ;  /* 0x0000000202077836 */ /* 0x000fe20000000000 */
[----:B------:R-:W-:Y:S02]  /*5ce0*/  LEA R24, P0, R6, R16, 0x2 ;  /* 0x0000001006187211 */ /* 0x000fe400078010ff */
[-C--:B------:R-:W-:Y:S02]  /*5cf0*/  LEA.HI.X R21, R8, R17.reuse, RZ, 0x2, P1 ;  /* 0x0000001108157211 */ /* 0x080fe400008f14ff */
[----:B------:R-:W-:Y:S01]  /*5d00*/  LEA.HI.X R25, R6, R17, RZ, 0x2, P0 ;  /* 0x0000001106197211 */ /* 0x000fe200000f14ff */
[----:B------:R-:W-:Y:S01]  /*5d10*/  VIADD R6, R2, 0x3 ;  /* 0x0000000302067836 */ /* 0x000fe20000000000 */
[----:B------:R-:W-:Y:S01]  /*5d20*/  ISETP.GE.AND P1, PT, R7, UR25, PT ;  /* 0x0000001907007c0c */ /* 0x000fe2000bf26270 */
[----:B------:R1:W-:Y:S03]  /*5d30*/  LDGSTS.E.LTC128B [R4+0x1a004], desc[UR22][R20.64], !P2 ;  /* 0x1a00400014047fae */ /* 0x0003e6000d1a1216 */
[----:B------:R-:W-:Y:S09]  /*5d40*/  ISETP.GE.AND P0, PT, R6, UR25, PT ;  /* 0x0000001906007c0c */ /* 0x000ff2000bf06270 */
        /* <DEDUP_REMOVED lines=8> */
.L_x_135:
[----:B------:R-:W-:Y:S01]  /*5dd0*/  SYNCS.ARRIVE.TRANS64.A1T0 RZ, [UR24+0x1a830], RZ ;  /* 0x01a830ffffff79a7 */ /* 0x000fe20008100018 */
[----:B------:R-:W-:Y:S05]  /*5de0*/  BRA.U !UP2, `(.L_x_136) ;  /* 0x000000010a047547 */ /* 0x000fea000b800000 */
[----:B------:R-:W-:Y:S05]  /*5df0*/  BPT.TRAP 0x1 ;  /* 0x000000040000795c */ /* 0x000fea0000300000 */
.L_x_136:
[----:B------:R-:W-:Y:S02]  /*5e00*/  ISETP.NE.AND P5, PT, R3, RZ, PT ;  /* 0x000000ff0300720c */ /* 0x000fe40003fa5270 */
[----:B------:R-:W-:Y:S11]  /*5e10*/  SHF.L.U32 R8, R10, 0x1f, RZ ;  /* 0x0000001f0a087819 */ /* 0x000ff600000006ff */
[----:B------:R-:W-:Y:S01]  /*5e20*/  @!P5 IMAD.MOV.U32 R7, RZ, RZ, 0x2000 ;  /* 0x00002000ff07d424 */ /* 0x000fe200078e00ff */
[----:B------:R-:W2:Y:S02]  /*5e30*/  SYNCS.PHASECHK.TRANS64.TRYWAIT P5, [UR24+0x1a828], R8 ;  /* 0x01a82808ff0075a7 */ /* 0x000ea400080a1118 */
[----:B--2---:R-:W-:Y:S05]  /*5e40*/  @!P5 BRA `(.L_x_137) ;  /* 0x000000780098d947 */ /* 0x004fea0003800000 */
.L_x_285:
[----:B------:R-:W-:Y:S11]  /*5e50*/  ISETP.NE.AND P5, PT, R3, RZ, PT ;  /* 0x000000ff0300720c */ /* 0x000ff60003fa5270 */
[----:B------:R-:W-:Y:S02]  /*5e60*/  @!UPT UIADD3 URZ, UPT, UPT, URZ, URZ, URZ ;  /* 0x000000fffffff290 */ /* 0x000fe4000fffe0ff */
[----:B------:R4:W-:Y:S01]  /*5e70*/  @!P5 SYNCS.ARRIVE.TRANS64 RZ, [UR24+0x1a820], R7 ;  /* 0x01a82007ffffd9a7 */ /* 0x0009e20008000018 */
[----:B------:R-:W-:Y:S05]  /*5e80*/  BRA.U !UP3, `(.L_x_138) ;  /* 0x000000010b047547 */ /* 0x000fea000b800000 */
[----:B------:R-:W-:Y:S05]  /*5e90*/  BPT.TRAP 0x1 ;  /* 0x000000040000795c */ /* 0x000fea0000300000 */
.L_x_138:
[----:B------:R-:W-:Y:S04]  /*5ea0*/  BSSY.RECONVERGENT B0, `(.L_x_139) ;  /* 0x0000003000007945 */ /* 0x000fe80003800200 */
[----:B------:R-:W-:Y:S05]  /*5eb0*/  @P6 BRA `(.L_x_140) ;  /* 0x0000000000046947 */ /* 0x000fea0003800000 */
[----:B------:R-:W-:Y:S05]  /*5ec0*/  BPT.TRAP 0x1 ;  /* 0x000000040000795c */ /* 0x000fea0000300000 */
.L_x_140:
[----:B------:R-:W-:Y:S05]  /*5ed0*/  BSYNC.RECONVERGENT B0 ;  /* 0x0000000000007941 */ /* 0x000fea0003800200 */
.L_x_139:
[----:B------:R-:W-:Y:S02]  /*5ee0*/  UIADD3 UR16, UP0, UPT, UR20, 0x400, URZ ;  /* 0x0000040014107890 */ /* 0x000fe4000ff1e0ff */
[----:B------:R-:W-:Y:S02]  /*5ef0*/  UIADD3 UR8, UPT, UPT, UR24, 0x8000, URZ ;  /* 0x0000800018087890 */ /* 0x000fe4000fffe0ff */
[----:B------:R-:W-:Y:S02]  /*5f00*/  UIADD3 UR9, UPT, UPT, UR24, 0x1a820, URZ ;  /* 0x0001a82018097890 */ /* 0x000fe4000fffe0ff */
[----:B------:R-:W-:Y:S01]  /*5f10*/  UIADD3.X UR17, UPT, UPT, URZ, UR21, URZ, UP0, !UPT ;  /* 0x00000015ff117290 */ /* 0x000fe200087fe4ff */
[----:B------:R-:W-:Y:S01]  /*5f20*/  UMOV UR26, 0x0 ;  /* 0x00000000001a7882 */ /* 0x000fe20000000000 */
[----:B------:R-:W-:Y:S01]  /*5f30*/  UMOV UR27, 0x10000000 ;  /* 0x10000000001b7882 */ /* 0x000fe20000000000 */
[----:B------:R-:W-:Y:S06]  /*5f40*/  UMOV UR10, URZ ;  /* 0x000000ff000a7c82 */ /* 0x000fec0008000000 */
[----:B------:R1:W-:Y:S02]  /*5f50*/  UTMALDG.5D [UR8], [UR16], desc[UR26] ;  /* 0x00001a08100075b4 */ /* 0x0003e40008021000 */
[----:B-1----:R-:W-:Y:S05]  /*5f60*/  BRA.U !UP1, `(.L_x_141) ;  /* 0x0000000109047547 */ /* 0x002fea000b800000 */
[----:B------:R-:W-:Y:S05]  /*5f70*/  BPT.TRAP 0x1 ;  /* 0x000000040000795c */ /* 0x000fea0000300000 */
.L_x_141:
[----:B----4-:R-:W-:Y:S04]  /*5f80*/  SHF.L.U32 R7, R12, 0x1f, RZ ;  /* 0x0000001f0c077819 */ /* 0x010fe800000006ff */
[----:B------:R-:W1:Y:S02]  /*5f90*/  SYNCS.PHASECHK.TRANS64.TRYWAIT P5, [UR24+0x1a848], R7 ;  /* 0x01a84807ff0075a7 */ /* 0x000e6400080a1118 */
[----:B-1----:R-:W-:Y:S05]  /*5fa0*/  @!P5 BRA `(.L_x_142) ;  /* 0x000000780058d947 */ /* 0x002fea0003800000 */
.L_x_287:
[----:B------:R-:W-:Y:S06]  /*5fb0*/  UIMAD UR6, UR12, UR15, UR5 ;  /* 0x0000000f0c0672a4 */ /* 0x000fec000f8e0205 */
[----:B-12---:R-:W-:Y:S04]  /*5fc0*/  VIADD R6, R2, UR6 ;  /* 0x0000000602067c36 */ /* 0x006fe80008000000 */
[C---:B------:R-:W-:Y:S01]  /*5fd0*/  VIADD R2, R6.reuse, 0x1 ;  /* 0x0000000106027836 */ /* 0x040fe20000000000 */
[CC--:B---3--:R-:W-:Y:S04]  /*5fe0*/  LEA R20, P5, R6.reuse, R14.reuse, 0x2 ;  /* 0x0000000e06147211 */ /* 0x0c8fe800078a10ff */
[-C--:B------:R-:W-:Y:S02]  /*5ff0*/  LEA.HI.X R21, R6, R15.reuse, RZ, 0x2, P5 ;  /* 0x0000000f06157211 */ /* 0x080fe400028f14ff */
[CC--:B------:R-:W-:Y:S03]  /*6000*/  LEA R18, P5, R2.reuse, R14.reuse, 0x2 ;  /* 0x0000000e02127211 */ /* 0x0c0fe600078a10ff */
[----:B------:R-:W-:Y:S01]  /*6010*/  @!PT LDS RZ, [RZ] ;  /* 0x00000000fffff984 */ /* 0x000fe20000000800 */
[----:B------:R-:W-:Y:S01]  /*6020*/  @!PT LDS RZ, [RZ] ;  /* 0x00000000fffff984 */ /* 0x000fe20000000800 */
[----:B------:R-:W-:Y:S01]  /*6030*/  @!PT LDS RZ, [RZ] ;  /* 0x00000000fffff984 */ /* 0x000fe20000000800 */
[----:B------:R1:W-:Y:S01]  /*6040*/  LDGSTS.E.LTC128B [R4+0x1a200], desc[UR22][R20.64], !P3 ;  /* 0x1a20000014047fae */ /* 0x0003e2000d9a1216 */
[-C--:B------:R-:W-:Y:S01]  /*6050*/  LEA.HI.X R19, R2, R15.reuse, RZ, 0x2, P5 ;  /* 0x0000000f02137211 */ /* 0x080fe200028f14ff */
[C---:B------:R-:W-:Y:S02]  /*6060*/  VIADD R2, R6.reuse, 0x2 ;  /* 0x0000000206027836 */ /* 0x040fe40000000000 */
[----:B------:R-:W-:Y:S02]  /*6070*/  VIADD R6, R6, 0x3 ;  /* 0x0000000306067836 */ /* 0x000fe40000000000 */
[----:B------:R1:W-:Y:S01]  /*6080*/  LDGSTS.E.LTC128B [R4+0x1a204], desc[UR22][R18.64], !P2 ;  /* 0x1a20400012047fae */ /* 0x0003e2000d1a1216 */
[CC--:B------:R-:W-:Y:S04]  /*6090*/  LEA R22, P5, R2.reuse, R14.reuse, 0x2 ;  /* 0x0000000e02167211 */ /* 0x0c0fe800078a10ff */
[-C--:B------:R-:W-:Y:S02]  /*60a0*/  LEA.HI.X R23, R2, R15.reuse, RZ, 0x2, P5 ;  /* 0x0000000f02177211 */ /* 0x080fe400028f14ff */
[C---:B------:R-:W-:Y:S03]  /*60b0*/  LEA R24, P5, R6.reuse, R14, 0x2 ;  /* 0x0000000e06187211 */ /* 0x040fe600078a10ff */
[----:B------:R1:W-:Y:S01]  /*60c0*/  LDGSTS.E.LTC128B [R4+0x1a208], desc[UR22][R22.64], !P1 ;  /* 0x1a20800016047fae */ /* 0x0003e2000c9a1216 */
[----:B------:R-:W-:Y:S05]  /*60d0*/  LEA.HI.X R25, R6, R15, RZ, 0x2, P5 ;  /* 0x0000000f06197211 */ /* 0x000fea00028f14ff */
[----:B------:R1:W-:Y:S01]  /*60e0*/  LDGSTS.E.LTC128B [R4+0x1a20c], desc[UR22][R24.64], !P0 ;  /* 0x1a20c00018047fae */ /* 0x0003e2000c1a1216 */
[----:B------:R-:W-:Y:S01]  /*60f0*/  NOP ;  /* 0x0000000000007918 */ /* 0x000fe20000000000 */
[----:B------:R-:W-:Y:S02]  /*6100*/  SYNCS.ARRIVE.TRANS64.RED.A0T1 RZ, [UR24+0x1a840], RZ ;  /* 0x01a840ffffff79a7 */ /* 0x000fe40008200418 */
[----:B------:R-:W-:Y:S01]  /*6110*/  ARRIVES.LDGSTSBAR.64.TRANSCNT [UR24+0x1a840] ;  /* 0x01a84000ff0079b0 */ /* 0x000fe20008002a18 */
[----:B------:R-:W-:Y:S01]  /*6120*/  NOP ;  /* 0x0000000000007918 */ /* 0x000fe20000000000 */
[----:B------:R-:W-:Y:S05]  /*6130*/  BRA.U !UP1, `(.L_x_143) ;  /* 0x0000000109047547 */ /* 0x000fea000b800000 */
[----:B------:R-:W-:Y:S05]  /*6140*/  BPT.TRAP 0x1 ;  /* 0x000000040000795c */ /* 0x000fea0000300000 */
.L_x_143:
[----:B------:R-:W-:Y:S01]  /*6150*/  ISETP.GT.U32.AND P0, PT, R77, 0x2, PT ;  /* 0x000000024d00780c */ /* 0x000fe20003f04070 */
[----:B------:R-:W-:Y:S01]  /*6160*/  SYNCS.ARRIVE.TRANS64.A1T0 RZ, [UR24+0x1a840], RZ ;  /* 0x01a840ffffff79a7 */ /* 0x000fe20008100018 */
[----:B------:R-:W-:Y:S01]  /*6170*/  LOP3.LUT R12, R12, 0x1, RZ, 0x3c, !PT ;  /* 0x000000010c0c7812 */ /* 0x000fe200078e3cff */
[----:B------:R-:W-:Y:S01]  /*6180*/  UISETP.NE.AND UP0, UPT, UR18, 0x2, UPT ;  /* 0x000000021200788c */ /* 0x000fe2000bf05270 */
[----:B------:R-:W-:Y:S01]  /*6190*/  LOP3.LUT R11, R11, 0x1, RZ, 0x3c, !PT ;  /* 0x000000010b0b7812 */ /* 0x000fe200078e3cff */
[----:B------:R-:W-:Y:S01]  /*61a0*/  VIADD R77, R77, 0xffffffff ;  /* 0xffffffff4d4d7836 */ /* 0x000fe20000000000 */
[----:B------:R-:W-:Y:S01]  /*61b0*/  LOP3.LUT R10, R10, 0x1, RZ, 0x3c, !PT ;  /* 0x000000010a0a7812 */ /* 0x000fe200078e3cff */
[----:B------:R-:W-:Y:S02]  /*61c0*/  USEL UR8, URZ, 0x1, UP0 ;  /* 0x00000001ff087887 */ /* 0x000fe40008000000 */
[----:B------:R-:W-:Y:S04]  /*61d0*/  USEL UR6, UR18, URZ, UP0 ;  /* 0x000000ff12067287 */ /* 0x000fe80008000000 */
[----:B------:R-:W-:Y:S01]  /*61e0*/  LOP3.LUT R9, R9, UR8, RZ, 0x3c, !PT ;  /* 0x0000000809097c12 */ /* 0x000fe2000f8e3cff */
[----:B------:R-:W-:Y:S07]  /*61f0*/  @P0 BRA `(.L_x_144) ;  /* 0xfffffff400ac0947 */ /* 0x000fee000383ffff */
[----:B------:R-:W-:Y:S05]  /*6200*/  EXIT ;  /* 0x000000000000794d */ /* 0x000fea0003800000 */
.L_x_48:
[----:B------:R-:W-:Y:S01]  /*6210*/  IMAD.MOV.U32 R3, RZ, RZ, -0x3 ;  /* 0xfffffffdff037424 */ /* 0x000fe200078e00ff */
[----:B------:R-:W-:-:S04]  /*6220*/  MOV R0, UR62 ;  /* 0x0000003e00007c02 */ /* 0x000fc80008000f00 */
[----:B------:R-:W-:-:S05]  /*6230*/  VIADDMNMX.U32 R0, R0, R3, 0x2, PT ;  /* 0x0000000200007446 */ /* 0x000fca0003800003 */
[----:B------:R-:W-:-:S06]  /*6240*/  IMAD.SHL.U32 R4, R0, 0x4, RZ ;  /* 0x0000000400047824 */ /* 0x000fcc00078e00ff */
[----:B------:R-:W1:Y:S02]  /*6250*/  LDC R4, c[0x2][R4+0xc] ;  /* 0x0080030004047b82 */ /* 0x000e640000000800 */
[----:B-1----:R-:W-:-:S04]  /*6260*/  SHF.R.S32.HI R5, RZ, 0x1f, R4 ;  /* 0x0000001fff057819 */ /* 0x002fc80000011404 */
.L_x_308:
[----:B------:R-:W-:Y:S05]  /*6270*/  BRX R4 -0x6280                                                                                                                                                                                                                                        (*"BRANCH_TARGETS .L_x_145,.L_x_213,.L_x_307"*) ;  /* 0xffffff9c04607949 */ /* 0x000fea000383ffff */
.L_x_307:
[----:B------:R-:W-:-:S08]  /*6280*/  NOP ;  /* 0x0000000000007918 */ /* 0x000fd00000000000 */
[----:B------:R-:W-:-:S00]  /*6290*/  USETMAXREG.DEALLOC.CTAPOOL 0x60 ;  /* 0x00000060000079c8 */ /* 0x000fc000080e0500 */
[----:B------:R-:W-:Y:S05]  /*62a0*/  EXIT ;  /* 0x000000000000794d */ /* 0x000fea0003800000 */
.L_x_145:
[----:B------:R-:W-:-:S08]  /*62b0*/  NOP ;  /* 0x0000000000007918 */ /* 0x000fd00000000000 */
[----:B------:R-:W1:Y:S02]  /*62c0*/  USETMAXREG.TRY_ALLOC.CTAPOOL UP0, 0x80 ;  /* 0x00000080000079c8 */ /* 0x000e640008000600 */
[----:B-1----:R-:W-:Y:S05]  /*62d0*/  BRA.U !UP0, `(.L_x_145) ;  /* 0xfffffffd08f47547 */ /* 0x002fea000b83ffff */
[----:B------:R-:W-:Y:S01]  /*62e0*/  HFMA2 R2, -RZ, RZ, 0, 5.9604644775390625e-08 ;  /* 0x00000001ff027431 */ /* 0x000fe200000001ff */
[----:B------:R-:W-:Y:S01]  /*62f0*/  MOV R0, 0x1 ;  /* 0x0000000100007802 */ /* 0x000fe20000000f00 */
[----:B------:R1:W-:Y:S01]  /*6300*/  STL [R1+0x14], RZ ;  /* 0x000014ff01007387 */ /* 0x0003e20000100800 */
[----:B------:R-:W-:-:S03]  /*6310*/  USHF.L.U32 UR4, UR39, 0x2, URZ ;  /* 0x0000000227047899 */ /* 0x000fc600080006ff */
[----:B------:R1:W-:Y:S03]  /*6320*/  STL [R1+0x10], R2 ;  /* 0x0000100201007387 */ /* 0x0003e60000100800 */
[----:B------:R-:W-:Y:S01]  /*6330*/  MOV R54, UR4 ;  /* 0x0000000400367c02 */ /* 0x000fe20008000f00 */
[----:B------:R1:W-:Y:S04]  /*6340*/  STL [R1+0x8], RZ ;  /* 0x000008ff01007387 */ /* 0x0003e80000100800 */
[----:B------:R1:W-:Y:S04]  /*6350*/  STL [R1+0xc], R0 ;  /* 0x00000c0001007387 */ /* 0x0003e80000100800 */
[----:B------:R1:W-:Y:S04]  /*6360*/  STL [R1+0x4], RZ ;  /* 0x000004ff01007387 */ /* 0x0003e80000100800 */
[----:B------:R1:W-:Y:S02]  /*6370*/  STL [R1], RZ ;  /* 0x000000ff01007387 */ /* 0x0003e40000100800 */
.L_x_192:
[----:B-12---:R-:W-:Y:S01]  /*6380*/  IMAD.MOV.U32 R0, RZ, RZ, 0x33334444 ;  /* 0x33334444ff007424 */ /* 0x006fe200078e00ff */
[----:B------:R-:W-:Y:S05]  /*6390*/  YIELD ;  /* 0x0000000000007946 */ /* 0x000fea0003800000 */
[----:B------:R-:W-:Y:S01]  /*63a0*/  SHF.R.U64 R0, R0, R54, 0x123333 ;  /* 0x0012333300007419 */ /* 0x000fe20000001236 */
[----:B------:R-:W-:Y:S03]  /*63b0*/  BSSY.RECONVERGENT B0, `(.L_x_146) ;  /* 0x0000007000007945 */ /* 0x000fe60003800200 */
[----:B------:R-:W-:Y:S04]  /*63c0*/  LOP3.LUT R2, R0, 0x7, RZ, 0xc0, !PT ;  /* 0x0000000700027812 */ /* 0x000fe800078ec0ff */
[----:B------:R-:W-:Y:S01]  /*63d0*/  ISETP.NE.AND P0, PT, R2, 0x3, PT ;  /* 0x000000030200780c */ /* 0x000fe20003f05270 */
[----:B------:R1:W-:Y:S11]  /*63e0*/  STL [R1+0x18], R2 ;  /* 0x0000180201007387 */ /* 0x0003f60000100800 */
[----:B------:R-:W-:Y:S01]  /*63f0*/  @!UPT UIADD3 URZ, UPT, UPT, URZ, URZ, URZ ;  /* 0x000000fffffff290 */ /* 0x000fe2000fffe0ff */
[----:B------:R-:W-:Y:S05]  /*6400*/  @!P0 BRA `(.L_x_147) ;  /* 0x0000000000048947 */ /* 0x000fea0003800000 */
[----:B------:R-:W-:Y:S05]  /*6410*/  BPT.TRAP 0x1 ;  /* 0x000000040000795c */ /* 0x000fea0000300000 */
.L_x_147:
[----:B------:R-:W-:Y:S05]  /*6420*/  BSYNC.RECONVERGENT B0 ;  /* 0x0000000000007941 */ /* 0x000fea0003800200 */
.L_x_146:
[----:B------:R-:W2:Y:S01]  /*6430*/  LDL R0, [R1+0x8] ;  /* 0x0000080001007983 */ /* 0x000ea20000100800 */
[----:B------:R-:W-:Y:S01]  /*6440*/  MOV R73, 0x400 ;  /* 0x0000040000497802 */ /* 0x000fe20000000f00 */
[----:B------:R-:W-:Y:S01]  /*6450*/  BSSY B0, `(.L_x_148) ;  /* 0x0000006000007945 */ /* 0x000fe20003800000 */
[----:B------:R-:W3:Y:S01]  /*6460*/  S2R R74, SR_CgaCtaId ;  /* 0x00000000004a7919 */ /* 0x000ee20000008800 */
[----:B--2---:R-:W-:Y:S02]  /*6470*/  SHF.L.U32 R0, R0, 0x1f, RZ ;  /* 0x0000001f00007819 */ /* 0x004fe400000006ff */
[----:B---3--:R-:W-:Y:S04]  /*6480*/  LEA R73, R74, R73, 0x18 ;  /* 0x000000494a497211 */ /* 0x008fe800078ec0ff */
[----:B------:R-:W2:Y:S02]  /*6490*/  SYNCS.PHASECHK.TRANS64.TRYWAIT P1, [R73+URZ+0x1a850], R0 ;  /* 0x01a85000490075a7 */ /* 0x000ea400080211ff */
[----:B--2---:R-:W-:Y:S05]  /*64a0*/  @!P1 BRA `(.L_x_149) ;  /* 0x0000007400309947 */ /* 0x004fea0003800000 */
.L_x_288:
[----:B------:R-:W-:Y:S05]  /*64b0*/  BSYNC B0 ;  /* 0x0000000000007941 */ /* 0x000fea0003800000 */
.L_x_148:
[----:B------:R-:W-:Y:S04]  /*64c0*/  BSSY.RECONVERGENT B0, `(.L_x_150) ;  /* 0x0000003000007945 */ /* 0x000fe80003800200 */
[----:B------:R-:W-:Y:S05]  /*64d0*/  @!P0 BRA `(.L_x_151) ;  /* 0x0000000000048947 */ /* 0x000fea0003800000 */
[----:B------:R-:W-:Y:S05]  /*64e0*/  BPT.TRAP 0x1 ;  /* 0x000000040000795c */ /* 0x000fea0000300000 */
.L_x_151:
[----:B------:R-:W-:Y:S05]  /*64f0*/  BSYNC.RECONVERGENT B0 ;  /* 0x0000000000007941 */ /* 0x000fea0003800200 */
.L_x_150:
[----:B--2---:R-:W2:Y:S01]  /*6500*/  LDL R0, [R1+0xc] ;  /* 0x00000c0001007983 */ /* 0x004ea20000100800 */
[----:B------:R-:W-:Y:S01]  /*6510*/  BSSY B0, `(.L_x_152) ;  /* 0x0000004000007945 */ /* 0x000fe20003800000 */
[----:B--2---:R-:W-:Y:S04]  /*6520*/  SHF.L.U32 R0, R0, 0x1f, RZ ;  /* 0x0000001f00007819 */ /* 0x004fe800000006ff */
[----:B------:R-:W2:Y:S02]  /*6530*/  SYNCS.PHASECHK.TRANS64.TRYWAIT P1, [R73+URZ+0x1a888], R0 ;  /* 0x01a88800490075a7 */ /* 0x000ea400080211ff */
[----:B--2---:R-:W-:Y:S05]  /*6540*/  @!P1 BRA `(.L_x_153) ;  /* 0x00000074001c9947 */ /* 0x004fea0003800000 */
.L_x_289:
[----:B------:R-:W-:Y:S05]  /*6550*/  BSYNC B0 ;  /* 0x0000000000007941 */ /* 0x000fea0003800000 */
.L_x_152:
[----:B------:R-:W-:Y:S04]  /*6560*/  BSSY.RECONVERGENT B0, `(.L_x_154) ;  /* 0x0000003000007945 */ /* 0x000fe80003800200 */
[----:B------:R-:W-:Y:S05]  /*6570*/  @!P0 BRA `(.L_x_155) ;  /* 0x0000000000048947 */ /* 0x000fea0003800000 */
[----:B------:R-:W-:Y:S05]  /*6580*/  BPT.TRAP 0x1 ;  /* 0x000000040000795c */ /* 0x000fea0000300000 */
.L_x_155:
[----:B------:R-:W-:Y:S05]  /*6590*/  BSYNC.RECONVERGENT B0 ;  /* 0x0000000000007941 */ /* 0x000fea0003800200 */
.L_x_154:
[----:B--2---:R-:W2:Y:S01]  /*65a0*/  LDL R0, [R1] ;  /* 0x0000000001007983 */ /* 0x004ea20000100800 */
[----:B------:R-:W-:Y:S01]  /*65b0*/  BSSY B0, `(.L_x_156) ;  /* 0x000000e000007945 */ /* 0x000fe20003800000 */
[----:B-1----:R-:W1:Y:S01]  /*65c0*/  S2R R2, SR_TID.X ;  /* 0x0000000000027919 */ /* 0x002e620000002100 */
[----:B--2---:R-:W-:Y:S01]  /*65d0*/  SHF.L.U32 R0, R0, 0x1f, RZ ;  /* 0x0000001f00007819 */ /* 0x004fe200000006ff */
[----:B-1----:R-:W-:Y:S01]  /*65e0*/  IMAD.U32 R75, R2, 0x10000, RZ ;  /* 0x00010000024b7824 */ /* 0x002fe200078e00ff */
[--C-:B------:R-:W-:Y:S02]  /*65f0*/  SHF.R.U32.HI R3, RZ, 0x5, R2.reuse ;  /* 0x00000005ff037819 */ /* 0x100fe40000011602 */
[----:B------:R-:W1:Y:S01]  /*6600*/  SYNCS.PHASECHK.TRANS64.TRYWAIT P1, [R73+URZ+0x1a830], R0 ;  /* 0x01a83000490075a7 */ /* 0x000e6200080211ff */
[----:B------:R-:W-:Y:S02]  /*6610*/  SHF.R.U32.HI R72, RZ, 0x3, R2 ;  /* 0x00000003ff487819 */ /* 0x000fe40000011602 */
[----:B------:R-:W-:Y:S02]  /*6620*/  LOP3.LUT R75, R75, 0x600000, RZ, 0xc0, !PT ;  /* 0x006000004b4b7812 */ /* 0x000fe400078ec0ff */
[----:B------:R-:W-:Y:S02]  /*6630*/  LOP3.LUT R4, R3, 0x3, RZ, 0xc0, !PT ;  /* 0x0000000303047812 */ /* 0x000fe400078ec0ff */
[----:B------:R-:W-:Y:S02]  /*6640*/  SHF.R.U32.HI R3, RZ, 0x15, R75 ;  /* 0x00000015ff037819 */ /* 0x000fe4000001164b */
[----:B------:R-:W-:Y:S02]  /*6650*/  LOP3.LUT R72, R72, 0x10, RZ, 0xc0, !PT ;  /* 0x0000001048487812 */ /* 0x000fe400078ec0ff */
[----:B------:R-:W-:Y:S01]  /*6660*/  ISETP.NE.AND P0, PT, R4, R3, PT ;  /* 0x000000030400720c */ /* 0x000fe20003f05270 */
[----:B------:R-:W-:Y:S01]  /*6670*/  @!UPT UIADD3 URZ, UPT, UPT, URZ, URZ, URZ ;  /* 0x000000fffffff290 */ /* 0x000fe2000fffe0ff */
[----:B-1----:R-:W-:Y:S11]  /*6680*/  @!P1 BRA `(.L_x_157) ;  /* 0x0000007000e09947 */ /* 0x002ff60003800000 */
.L_x_290:
[----:B------:R-:W-:Y:S05]  /*6690*/  BSYNC B0 ;  /* 0x0000000000007941 */ /* 0x000fea0003800000 */
.L_x_156:
[----:B------:R-:W-:Y:S01]  /*66a0*/  LOP3.LUT R76, R75, 0xc0, R72, 0xfe, !PT ;  /* 0x000000c04b4c7812 */ /* 0x000fe200078efe48 */
[----:B------:R-:W-:Y:S06]  /*66b0*/  @!P0 BRA `(.L_x_158) ;  /* 0x0000000000408947 */ /* 0x000fec0003800000 */
[----:B------:R-:W2:Y:S01]  /*66c0*/  LDCU.64 UR8, c[0x4][0x80] ;  /* 0x01001000ff0877ac */ /* 0x000ea20008000a00 */
[----:B------:R-:W-:Y:S01]  /*66d0*/  MOV R15, 0x0 ;  /* 0x00000000000f7802 */ /* 0x000fe20000000f00 */
[----:B------:R-:W-:Y:S02]  /*66e0*/  HFMA2 R12, -RZ, RZ, 0, 5.9604644775390625e-08 ;  /* 0x00000001ff0c7431 */ /* 0x000fe400000001ff */
[----:B------:R-:W-:Y:S02]  /*66f0*/  IMAD.MOV.U32 R8, RZ, RZ, 0x192 ;  /* 0x00000192ff087424 */ /* 0x000fe400078e00ff */
[----:B------:R-:W-:Y:S01]  /*6700*/  IMAD.MOV.U32 R13, RZ, RZ, RZ ;  /* 0x000000ffff0d7224 */ /* 0x000fe200078e00ff */
[----:B------:R-:W3:Y:S01]  /*6710*/  LDCU.64 UR6, c[0x4][0x88] ;  /* 0x01001100ff0677ac */ /* 0x000ee20008000a00 */
[----:B------:R-:W4:Y:S01]  /*6720*/  LDC.64 R14, c[0x4][R15] ;  /* 0x010000000f0e7b82 */ /* 0x000f220000000a00 */
[----:B------:R-:W5:Y:S01]  /*6730*/  LDCU.64 UR4, c[0x4][0x8] ;  /* 0x01000100ff0477ac */ /* 0x000f620008000a00 */
[----:B--2---:R-:W-:Y:S01]  /*6740*/  MOV R5, UR9 ;  /* 0x0000000900057c02 */ /* 0x004fe20008000f00 */
[----:B------:R-:W-:Y:S01]  /*6750*/  IMAD.U32 R4, RZ, RZ, UR8 ;  /* 0x00000008ff047e24 */ /* 0x000fe2000f8e00ff */
[----:B---3--:R-:W-:Y:S01]  /*6760*/  MOV R7, UR7 ;  /* 0x0000000700077c02 */ /* 0x008fe20008000f00 */
[----:B------:R-:W-:Y:S01]  /*6770*/  IMAD.U32 R6, RZ, RZ, UR6 ;  /* 0x00000006ff067e24 */ /* 0x000fe2000f8e00ff */
[----:B-----5:R-:W-:Y:S01]  /*6780*/  MOV R11, UR5 ;  /* 0x00000005000b7c02 */ /* 0x020fe20008000f00 */
[----:B------:R-:W-:Y:S02]  /*6790*/  IMAD.U32 R10, RZ, RZ, UR4 ;  /* 0x00000004ff0a7e24 */ /* 0x000fe4000f8e00ff */
[----:B------:R-:W-:Y:S07]  /*67a0*/  LEPC R20, `(.L_x_158) ;  /* 0x000000001014794e */ /* 0x000fee0000000000 */
[----:B-1--4-:R-:W-:Y:S05]  /*67b0*/  CALL.ABS.NOINC R14 ;  /* 0x000000000e007343 */ /* 0x012fea0003c00000 */
.L_x_158:
[----:B------:R-:W-:Y:S01]  /*67c0*/  SHF.R.U32.HI R16, RZ, 0x5, R2 ;  /* 0x00000005ff107819 */ /* 0x000fe20000011602 */
[----:B------:R-:W-:Y:S05]  /*67d0*/  WARPSYNC.ALL ;  /* 0x0000000000007948 */ /* 0x000fea0003800000 */
[C---:B------:R-:W-:Y:S01]  /*67e0*/  R2UR UR4, R76.reuse ;  /* 0x000000004c0472ca */ /* 0x040fe200000e0000 */
[----:B-1----:R-:W-:Y:S01]  /*67f0*/  VIADD R0, R76, 0x20 ;  /* 0x000000204c007836 */ /* 0x002fe20000000000 */
[----:B------:R-:W-:Y:S04]  /*6800*/  LOP3.LUT R16, R16, 0x3, RZ, 0xc0, !PT ;  /* 0x0000000310107812 */ /* 0x000fe800078ec0ff */
[----:B------:R-:W-:Y:S04]  /*6810*/  SHF.R.U32.HI R0, RZ, 0x15, R0 ;  /* 0x00000015ff007819 */ /* 0x000fe80000011600 */
[----:B------:R-:W-:Y:S03]  /*6820*/  ISETP.NE.AND P0, PT, R16, R0, PT ;  /* 0x000000001000720c */ /* 0x000fe60003f05270 */
[----:B------:R-:W1:Y:S10]  /*6830*/  LDTM.x16 R56, tmem[UR4] ;  /* 0x00000004003879ee */ /* 0x000e740008240000 */
[----:B-1----:R-:W-:Y:S05]  /*6840*/  @!P0 BRA `(.L_x_159) ;  /* 0x0000000000408947 */ /* 0x002fea0003800000 */
[----:B------:R-:W1:Y:S01]  /*6850*/  LDCU.64 UR8, c[0x4][0x80] ;  /* 0x01001000ff0877ac */ /* 0x000e620008000a00 */
[----:B------:R-:W-:Y:S01]  /*6860*/  MOV R15, 0x0 ;  /* 0x00000000000f7802 */ /* 0x000fe20000000f00 */
[----:B------:R-:W-:Y:S02]  /*6870*/  HFMA2 R12, -RZ, RZ, 0, 5.9604644775390625e-08 ;  /* 0x00000001ff0c7431 */ /* 0x000fe400000001ff */
[----:B------:R-:W-:Y:S02]  /*6880*/  IMAD.MOV.U32 R8, RZ, RZ, 0x192 ;  /* 0x00000192ff087424 */ /* 0x000fe400078e00ff */
[----:B------:R-:W-:Y:S01]  /*6890*/  IMAD.MOV.U32 R13, RZ, RZ, RZ ;  /* 0x000000ffff0d7224 */ /* 0x000fe200078e00ff */
[----:B------:R-:W2:Y:S01]  /*68a0*/  LDCU.64 UR6, c[0x4][0x88] ;  /* 0x01001100ff0677ac */ /* 0x000ea20008000a00 */
[----:B------:R-:W3:Y:S01]  /*68b0*/  LDC.64 R14, c[0x4][R15] ;  /* 0x010000000f0e7b82 */ /* 0x000ee20000000a00 */
[----:B------:R-:W4:Y:S01]  /*68c0*/  LDCU.64 UR4, c[0x4][0x8] ;  /* 0x01000100ff0477ac */ /* 0x000f220008000a00 */
[----:B-1----:R-:W-:Y:S01]  /*68d0*/  MOV R5, UR9 ;  /* 0x0000000900057c02 */ /* 0x002fe20008000f00 */
[----:B------:R-:W-:Y:S01]  /*68e0*/  IMAD.U32 R4, RZ, RZ, UR8 ;  /* 0x00000008ff047e24 */ /* 0x000fe2000f8e00ff */
[----:B--2---:R-:W-:Y:S01]  /*68f0*/  MOV R7, UR7 ;  /* 0x0000000700077c02 */ /* 0x004fe20008000f00 */
[----:B------:R-:W-:Y:S01]  /*6900*/  IMAD.U32 R6, RZ, RZ, UR6 ;  /* 0x00000006ff067e24 */ /* 0x000fe2000f8e00ff */
[----:B----4-:R-:W-:Y:S01]  /*6910*/  MOV R11, UR5 ;  /* 0x00000005000b7c02 */ /* 0x010fe20008000f00 */
[----:B------:R-:W-:Y:S02]  /*6920*/  IMAD.U32 R10, RZ, RZ, UR4 ;  /* 0x00000004ff0a7e24 */ /* 0x000fe4000f8e00ff */
[----:B------:R-:W-:Y:S07]  /*6930*/  LEPC R20, `(.L_x_159) ;  /* 0x000000001014794e */ /* 0x000fee0000000000 */
[----:B---3--:R-:W-:Y:S05]  /*6940*/  CALL.ABS.NOINC R14 ;  /* 0x000000000e007343 */ /* 0x008fea0003c00000 */
.L_x_159:
[----:B------:R-:W-:Y:S05]  /*6950*/  WARPSYNC.ALL ;  /* 0x0000000000007948 */ /* 0x000fea0003800000 */
[C---:B------:R-:W-:Y:S01]  /*6960*/  R2UR UR4, R76.reuse ;  /* 0x000000004c0472ca */ /* 0x040fe200000e0000 */
[----:B------:R-:W-:Y:S05]  /*6970*/  VIADD R0, R76, 0x40 ;  /* 0x000000404c007836 */ /* 0x000fea0000000000 */
[----:B------:R-:W-:Y:S04]  /*6980*/  SHF.R.U32.HI R0, RZ, 0x15, R0 ;  /* 0x00000015ff007819 */ /* 0x000fe80000011600 */
[----:B------:R-:W-:Y:S03]  /*6990*/  ISETP.NE.AND P0, PT, R16, R0, PT ;  /* 0x000000001000720c */ /* 0x000fe60003f05270 */
[----:B------:R-:W1:Y:S10]  /*69a0*/  LDTM.x16 R40, tmem[UR4+0x20] ;  /* 0x00002004002879ee */ /* 0x000e740008240000 */
        /* <DEDUP_REMOVED lines=17> */
.L_x_160:
[----:B------:R-:W-:Y:S05]  /*6ac0*/  WARPSYNC.ALL ;  /* 0x0000000000007948 */ /* 0x000fea0003800000 */
[C---:B------:R-:W-:Y:S01]  /*6ad0*/  R2UR UR4, R76.reuse ;  /* 0x000000004c0472ca */ /* 0x040fe200000e0000 */
[----:B------:R-:W-:Y:S01]  /*6ae0*/  VIADD R0, R76, 0x60 ;  /* 0x000000604c007836 */ /* 0x000fe20000000000 */
[----:B------:R-:W-:Y:S04]  /*6af0*/  BSSY.RECONVERGENT B6, `(.L_x_161) ;  /* 0x0000015000067945 */ /* 0x000fe80003800200 */
        /* <DEDUP_REMOVED lines=20> */
.L_x_162:
[----:B------:R-:W-:Y:S05]  /*6c40*/  BSYNC.RECONVERGENT B6 ;  /* 0x0000000000067941 */ /* 0x000fea0003800200 */
.L_x_161:
[----:B------:R-:W1:Y:S01]  /*6c50*/  LDC R3, c[0x0][0x448] ;  /* 0x00011200ff037b82 */ /* 0x000e620000000800 */
[----:B------:R-:W-:Y:S01]  /*6c60*/  LEA R0, R72, R73, 0x2 ;  /* 0x0000004948007211 */ /* 0x000fe200078e10ff */
[----:B------:R-:W-:Y:S05]  /*6c70*/  WARPSYNC.ALL ;  /* 0x0000000000007948 */ /* 0x000fea0003800000 */
[----:B------:R-:W2:Y:S08]  /*6c80*/  LDS.128 R4, [R0+0x1a000] ;  /* 0x01a0000000047984 */ /* 0x000eb00000000c00 */
[----:B------:R-:W3:Y:S08]  /*6c90*/  LDS.128 R8, [R0+0x1a010] ;  /* 0x01a0100000087984 */ /* 0x000ef00000000c00 */
[----:B------:R-:W4:Y:S08]  /*6ca0*/  LDS.128 R12, [R0+0x1a020] ;  /* 0x01a02000000c7984 */ /* 0x000f300000000c00 */
[----:B------:R-:W5:Y:S08]  /*6cb0*/  LDS.128 R16, [R0+0x1a030] ;  /* 0x01a0300000107984 */ /* 0x000f700000000c00 */
[----:B------:R-:W-:Y:S01]  /*6cc0*/  LDS.128 R20, [R0+0x1a130] ;  /* 0x01a1300000147984 */ /* 0x000fe20000000c00 */
[----:B-1----:R-:W-:Y:S04]  /*6cd0*/  FMUL R3, R3, 1.4426950216293334961 ;  /* 0x3fb8aa3b03037820 */ /* 0x002fe80000400000 */
[C---:B--2---:R-:W-:Y:S02]  /*6ce0*/  FFMA2 R4, R3.reuse.F32, R56.F32x2.HI_LO, R4.F32x2.HI_LO ;  /* 0x0000003803047249 */ /* 0x044fe40000040004 */
[----:B------:R-:W-:Y:S03]  /*6cf0*/  FFMA2 R6, R3.F32, R58.F32x2.HI_LO, R6.F32x2.HI_LO ;  /* 0x0000003a03067249 */ /* 0x000fe60000040006 */
[----:B------:R-:W-:Y:S02]  /*6d00*/  FSETP.GEU.AND P2, PT, R4, -126, PT ;  /* 0xc2fc00000400780b */ /* 0x000fe40003f4e000 */
[----:B------:R-:W-:Y:S01]  /*6d10*/  FSETP.GEU.AND P1, PT, R5, -126, PT ;  /* 0xc2fc00000500780b */ /* 0x000fe20003f2e000 */
[C---:B---3--:R-:W-:Y:S01]  /*6d20*/  FFMA2 R8, R3.reuse.F32, R60.F32x2.HI_LO, R8.F32x2.HI_LO ;  /* 0x0000003c03087249 */ /* 0x048fe20000040008 */
[----:B------:R-:W-:Y:S01]  /*6d30*/  FSETP.GEU.AND P6, PT, R6, -126, PT ;  /* 0xc2fc00000600780b */ /* 0x000fe20003fce000 */
[----:B------:R-:W-:Y:S01]  /*6d40*/  FFMA2 R10, R3.F32, R62.F32x2.HI_LO, R10.F32x2.HI_LO ;  /* 0x0000003e030a7249 */ /* 0x000fe2000004000a */
[----:B------:R-:W-:Y:S02]  /*6d50*/  FSETP.GEU.AND P5, PT, R7, -126, PT ;  /* 0xc2fc00000700780b */ /* 0x000fe40003fae000 */
[----:B------:R-:W-:Y:S02]  /*6d60*/  FSETP.GEU.AND P4, PT, R8, -126, PT ;  /* 0xc2fc00000800780b */ /* 0x000fe40003f8e000 */
[----:B------:R-:W-:Y:S01]  /*6d70*/  FSETP.GEU.AND P3, PT, R9, -126, PT ;  /* 0xc2fc00000900780b */ /* 0x000fe20003f6e000 */
[C---:B----4-:R-:W-:Y:S01]  /*6d80*/  FFMA2 R12, R3.reuse.F32, R64.F32x2.HI_LO, R12.F32x2.HI_LO ;  /* 0x00000040030c7249 */ /* 0x050fe2000004000c */
[----:B------:R-:W-:Y:S01]  /*6d90*/  FSETP.GEU.AND P0, PT, R10, -126, PT ;  /* 0xc2fc00000a00780b */ /* 0x000fe20003f0e000 */
[----:B------:R-:W-:Y:S01]  /*6da0*/  @!P2 FMUL R4, R4, 0.5 ;  /* 0x3f0000000404a820 */ /* 0x000fe20000400000 */
[----:B------:R-:W-:Y:S02]  /*6db0*/  FFMA2 R14, R3.F32, R66.F32x2.HI_LO, R14.F32x2.HI_LO ;  /* 0x00000042030e7249 */ /* 0x000fe4000004000e */
[----:B------:R-:W-:Y:S01]  /*6dc0*/  @!P1 FMUL R5, R5, 0.5 ;  /* 0x3f00000005059820 */ /* 0x000fe20000400000 */
[----:B------:R-:W1:Y:S01]  /*6dd0*/  MUFU.EX2 R56, R4 ;  /* 0x0000000400387308 */ /* 0x000e620000000800 */
[----:B------:R-:W-:Y:S01]  /*6de0*/  @!P6 FMUL R6, R6, 0.5 ;  /* 0x3f0000000606e820 */ /* 0x000fe20000400000 */
[----:B------:R-:W-:Y:S01]  /*6df0*/  @!P5 FMUL R7, R7, 0.5 ;  /* 0x3f0000000707d820 */ /* 0x000fe20000400000 */
[----:B-----5:R-:W-:Y:S02]  /*6e00*/  FFMA2 R16, R3.F32, R68.F32x2.HI_LO, R16.F32x2.HI_LO ;  /* 0x0000004403107249 */ /* 0x020fe40000040010 */
[----:B------:R-:W-:Y:S01]  /*6e10*/  @!P4 FMUL R8, R8, 0.5 ;  /* 0x3f0000000808c820 */ /* 0x000fe20000400000 */
[----:B------:R-:W-:Y:S01]  /*6e20*/  @!P3 FMUL R9, R9, 0.5 ;  /* 0x3f0000000909b820 */ /* 0x000fe20000400000 */
[----:B------:R-:W-:Y:S03]  /*6e30*/  FFMA2 R18, R3.F32, R70.F32x2.HI_LO, R18.F32x2.HI_LO ;  /* 0x0000004603127249 */ /* 0x000fe60000040012 */
[----:B------:R-:W2:Y:S01]  /*6e40*/  MUFU.EX2 R57, R5 ;  /* 0x0000000500397308 */ /* 0x000ea20000000800 */
[----:B------:R-:W-:Y:S09]  /*6e50*/  @!P0 FMUL R10, R10, 0.5 ;  /* 0x3f0000000a0a8820 */ /* 0x000ff20000400000 */
[----:B------:R-:W3:Y:S01]  /*6e60*/  MUFU.EX2 R58, R6 ;  /* 0x00000006003a7308 */ /* 0x000ee20000000800 */
[----:B-1----:R-:W-:Y:S01]  /*6e70*/  @!P2 FMUL R56, R56, R56 ;  /* 0x000000383838a220 */ /* 0x002fe20000400000 */
[----:B------:R-:W-:Y:S08]  /*6e80*/  FSETP.GEU.AND P2, PT, R11, -126, PT ;  /* 0xc2fc00000b00780b */ /* 0x000ff00003f4e000 */
[----:B------:R1:W4:Y:S01]  /*6e90*/  MUFU.EX2 R59, R7 ;  /* 0x00000007003b7308 */ /* 0x0003220000000800 */
[----:B--2---:R-:W-:Y:S01]  /*6ea0*/  @!P1 FMUL R57, R57, R57 ;  /* 0x0000003939399220 */ /* 0x004fe20000400000 */
[----:B------:R-:W-:Y:S03]  /*6eb0*/  FSETP.GEU.AND P1, PT, R12, -126, PT ;  /* 0xc2fc00000c00780b */ /* 0x000fe60003f2e000 */
[----:B------:R-:W-:Y:S05]  /*6ec0*/  @!P2 FMUL R11, R11, 0.5 ;  /* 0x3f0000000b0ba820 */ /* 0x000fea0000400000 */
[----:B------:R-:W2:Y:S01]  /*6ed0*/  MUFU.EX2 R60, R8 ;  /* 0x00000008003c7308 */ /* 0x000ea20000000800 */
[----:B---3--:R-:W-:Y:S01]  /*6ee0*/  @!P6 FMUL R58, R58, R58 ;  /* 0x0000003a3a3ae220 */ /* 0x008fe20000400000 */
[----:B------:R-:W-:Y:S03]  /*6ef0*/  FSETP.GEU.AND P6, PT, R13, -126, PT ;  /* 0xc2fc00000d00780b */ /* 0x000fe60003fce000 */
[----:B------:R-:W-:Y:S05]  /*6f00*/  @!P1 FMUL R12, R12, 0.5 ;  /* 0x3f0000000c0c9820 */ /* 0x000fea0000400000 */
[----:B------:R-:W3:Y:S01]  /*6f10*/  MUFU.EX2 R61, R9 ;  /* 0x00000009003d7308 */ /* 0x000ee20000000800 */
[----:B-1----:R-:W1:Y:S01]  /*6f20*/  LDS.128 R4, [R0+0x1a080] ;  /* 0x01a0800000047984 */ /* 0x002e620000000c00 */
[----:B----4-:R-:W-:Y:S01]  /*6f30*/  @!P5 FMUL R59, R59, R59 ;  /* 0x0000003b3b3bd220 */ /* 0x010fe20000400000 */
[----:B------:R-:W-:Y:S02]  /*6f40*/  FSETP.GEU.AND P5, PT, R14, -126, PT ;  /* 0xc2fc00000e00780b */ /* 0x000fe40003fae000 */
[----:B------:R-:W-:Y:S05]  /*6f50*/  @!P6 FMUL R13, R13, 0.5 ;  /* 0x3f0000000d0de820 */ /* 0x000fea0000400000 */
[----:B------:R-:W4:Y:S01]  /*6f60*/  MUFU.EX2 R62, R10 ;  /* 0x0000000a003e7308 */ /* 0x000f220000000800 */
[----:B--2---:R-:W-:Y:S01]  /*6f70*/  @!P4 FMUL R60, R60, R60 ;  /* 0x0000003c3c3cc220 */ /* 0x004fe20000400000 */
[----:B------:R-:W-:Y:S08]  /*6f80*/  FSETP.GEU.AND P4, PT, R15, -126, PT ;  /* 0xc2fc00000f00780b */ /* 0x000ff00003f8e000 */
[----:B------:R2:W5:Y:S01]  /*6f90*/  MUFU.EX2 R63, R11 ;  /* 0x0000000b003f7308 */ /* 0x0005620000000800 */
[----:B------:R-:W-:Y:S01]  /*6fa0*/  @!P5 FMUL R14, R14, 0.5 ;  /* 0x3f0000000e0ed820 */ /* 0x000fe20000400000 */
[----:B---3--:R-:W-:Y:S01]  /*6fb0*/  @!P3 FMUL R61, R61, R61 ;  /* 0x0000003d3d3db220 */ /* 0x008fe20000400000 */
[----:B------:R-:W-:Y:S02]  /*6fc0*/  FSETP.GEU.AND P3, PT, R16, -126, PT ;  /* 0xc2fc00001000780b */ /* 0x000fe40003f6e000 */
[----:B------:R-:W-:Y:S05]  /*6fd0*/  @!P4 FMUL R15, R15, 0.5 ;  /* 0x3f0000000f0fc820 */ /* 0x000fea0000400000 */
[----:B------:R-:W3:Y:S01]  /*6fe0*/  MUFU.EX2 R64, R12 ;  /* 0x0000000c00407308 */ /* 0x000ee20000000800 */
[----:B----4-:R-:W-:Y:S01]  /*6ff0*/  @!P0 FMUL R62, R62, R62 ;  /* 0x0000003e3e3e8220 */ /* 0x010fe20000400000 */
[----:B------:R-:W-:Y:S08]  /*7000*/  FSETP.GEU.AND P0, PT, R17, -126, PT ;  /* 0xc2fc00001100780b */ /* 0x000ff00003f0e000 */
[----:B------:R-:W4:Y:S01]  /*7010*/  MUFU.EX2 R65, R13 ;  /* 0x0000000d00417308 */ /* 0x000f220000000800 */
[----:B--2---:R-:W2:Y:S01]  /*7020*/  LDS.128 R8, [R0+0x1a090] ;  /* 0x01a0900000087984 */ /* 0x004ea20000000c00 */
[----:B------:R-:W-:Y:S01]  /*7030*/  @!P3 FMUL R16, R16, 0.5 ;  /* 0x3f0000001010b820 */ /* 0x000fe20000400000 */
[----:B-----5:R-:W-:Y:S01]  /*7040*/  @!P2 FMUL R63, R63, R63 ;  /* 0x0000003f3f3fa220 */ /* 0x020fe20000400000 */
[----:B------:R-:W-:Y:S01]  /*7050*/  FSETP.GEU.AND P2, PT, R18, -126, PT ;  /* 0xc2fc00001200780b */ /* 0x000fe20003f4e000 */
[----:B------:R-:W-:Y:S05]  /*7060*/  @!P0 FMUL R17, R17, 0.5 ;  /* 0x3f00000011118820 */ /* 0x000fea0000400000 */
[----:B------:R-:W5:Y:S01]  /*7070*/  MUFU.EX2 R66, R14 ;  /* 0x0000000e00427308 */ /* 0x000f620000000800 */
[C---:B-1----:R-:W-:Y:S02]  /*7080*/  FFMA2 R4, R3.reuse.F32, R40.F32x2.HI_LO, R4.F32x2.HI_LO ;  /* 0x0000002803047249 */ /* 0x042fe40000040004 */
[----:B------:R-:W-:Y:S02]  /*7090*/  FFMA2 R6, R3.F32, R42.F32x2.HI_LO, R6.F32x2.HI_LO ;  /* 0x0000002a03067249 */ /* 0x000fe40000040006 */
[----:B---3--:R-:W-:Y:S01]  /*70a0*/  @!P1 FMUL R64, R64, R64 ;  /* 0x0000004040409220 */ /* 0x008fe20000400000 */
[----:B------:R-:W-:Y:S04]  /*70b0*/  FSETP.GEU.AND P1, PT, R19, -126, PT ;  /* 0xc2fc00001300780b */ /* 0x000fe80003f2e000 */
[----:B------:R1:W3:Y:S01]  /*70c0*/  MUFU.EX2 R67, R15 ;  /* 0x0000000f00437308 */ /* 0x0002e20000000800 */
[----:B------:R-:W-:Y:S01]  /*70d0*/  @!P2 FMUL R18, R18, 0.5 ;  /* 0x3f0000001212a820 */ /* 0x000fe20000400000 */
[----:B----4-:R-:W-:Y:S01]  /*70e0*/  @!P6 FMUL R65, R65, R65 ;  /* 0x000000414141e220 */ /* 0x010fe20000400000 */
[----:B------:R-:W-:Y:S07]  /*70f0*/  FSETP.GEU.AND P6, PT, R4, -126, PT ;  /* 0xc2fc00000400780b */ /* 0x000fee0003fce000 */
[----:B------:R-:W4:Y:S01]  /*7100*/  MUFU.EX2 R68, R16 ;  /* 0x0000001000447308 */ /* 0x000f220000000800 */
[----:B-----5:R-:W-:Y:S01]  /*7110*/  @!P5 FMUL R66, R66, R66 ;  /* 0x000000424242d220 */ /* 0x020fe20000400000 */
[----:B------:R-:W-:Y:S01]  /*7120*/  FSETP.GEU.AND P5, PT, R5, -126, PT ;  /* 0xc2fc00000500780b */ /* 0x000fe20003fae000 */
[----:B------:R-:W-:Y:S07]  /*7130*/  @!P1 FMUL R19, R19, 0.5 ;  /* 0x3f00000013139820 */ /* 0x000fee0000400000 */
[----:B------:R-:W5:Y:S01]  /*7140*/  MUFU.EX2 R69, R17 ;  /* 0x0000001100457308 */ /* 0x000f620000000800 */
[----:B-1----:R-:W1:Y:S01]  /*7150*/  LDS.128 R12, [R0+0x1a0a0] ;  /* 0x01a0a000000c7984 */ /* 0x002e620000000c00 */
[----:B------:R-:W-:Y:S01]  /*7160*/  @!P6 FMUL R4, R4, 0.5 ;  /* 0x3f0000000404e820 */ /* 0x000fe20000400000 */
[----:B---3--:R-:W-:Y:S01]  /*7170*/  @!P4 FMUL R67, R67, R67 ;  /* 0x000000434343c220 */ /* 0x008fe20000400000 */
[----:B------:R-:W-:Y:S01]  /*7180*/  FSETP.GEU.AND P4, PT, R6, -126, PT ;  /* 0xc2fc00000600780b */ /* 0x000fe20003f8e000 */
[----:B------:R-:W-:Y:S05]  /*7190*/  @!P5 FMUL R5, R5, 0.5 ;  /* 0x3f0000000505d820 */ /* 0x000fea0000400000 */
[----:B------:R-:W3:Y:S01]  /*71a0*/  MUFU.EX2 R70, R18 ;  /* 0x0000001200467308 */ /* 0x000ee20000000800 */
[C---:B--2---:R-:W-:Y:S02]  /*71b0*/  FFMA2 R8, R3.reuse.F32, R44.F32x2.HI_LO, R8.F32x2.HI_LO ;  /* 0x0000002c03087249 */ /* 0x044fe40000040008 */
[----:B------:R-:W-:Y:S02]  /*71c0*/  FFMA2 R10, R3.F32, R46.F32x2.HI_LO, R10.F32x2.HI_LO ;  /* 0x0000002e030a7249 */ /* 0x000fe4000004000a */
[----:B----4-:R-:W-:Y:S01]  /*71d0*/  @!P3 FMUL R68, R68, R68 ;  /* 0x000000444444b220 */ /* 0x010fe20000400000 */
[----:B------:R-:W-:Y:S04]  /*71e0*/  FSETP.GEU.AND P3, PT, R7, -126, PT ;  /* 0xc2fc00000700780b */ /* 0x000fe80003f6e000 */
[----:B------:R2:W4:Y:S01]  /*71f0*/  MUFU.EX2 R71, R19 ;  /* 0x0000001300477308 */ /* 0x0005220000000800 */
[----:B------:R-:W-:Y:S01]  /*7200*/  @!P4 FMUL R6, R6, 0.5 ;  /* 0x3f0000000606c820 */ /* 0x000fe20000400000 */
[----:B-----5:R-:W-:Y:S01]  /*7210*/  @!P0 FMUL R69, R69, R69 ;  /* 0x0000004545458220 */ /* 0x020fe20000400000 */
[----:B------:R-:W-:Y:S07]  /*7220*/  FSETP.GEU.AND P0, PT, R8, -126, PT ;  /* 0xc2fc00000800780b */ /* 0x000fee0003f0e000 */
[----:B------:R-:W5:Y:S01]  /*7230*/  MUFU.EX2 R78, R4 ;  /* 0x00000004004e7308 */ /* 0x000f620000000800 */
[----:B---3--:R-:W-:Y:S01]  /*7240*/  @!P2 FMUL R70, R70, R70 ;  /* 0x000000464646a220 */ /* 0x008fe20000400000 */
[----:B------:R-:W-:Y:S01]  /*7250*/  FSETP.GEU.AND P2, PT, R9, -126, PT ;  /* 0xc2fc00000900780b */ /* 0x000fe20003f4e000 */
[----:B------:R-:W-:Y:S07]  /*7260*/  @!P3 FMUL R7, R7, 0.5 ;  /* 0x3f0000000707b820 */ /* 0x000fee0000400000 */
[----:B------:R-:W3:Y:S01]  /*7270*/  MUFU.EX2 R79, R5 ;  /* 0x00000005004f7308 */ /* 0x000ee20000000800 */
[----:B--2---:R-:W2:Y:S01]  /*7280*/  LDS.128 R16, [R0+0x1a0b0] ;  /* 0x01a0b00000107984 */ /* 0x004ea20000000c00 */
[----:B------:R-:W-:Y:S01]  /*7290*/  @!P0 FMUL R8, R8, 0.5 ;  /* 0x3f00000008088820 */ /* 0x000fe20000400000 */
[----:B----4-:R-:W-:Y:S01]  /*72a0*/  @!P1 FMUL R71, R71, R71 ;  /* 0x0000004747479220 */ /* 0x010fe20000400000 */
[----:B------:R-:W-:Y:S01]  /*72b0*/  FSETP.GEU.AND P1, PT, R10, -126, PT ;  /* 0xc2fc00000a00780b */ /* 0x000fe20003f2e000 */
[----:B------:R-:W-:Y:S05]  /*72c0*/  @!P2 FMUL R9, R9, 0.5 ;  /* 0x3f0000000909a820 */ /* 0x000fea0000400000 */
[----:B------:R-:W4:Y:S01]  /*72d0*/  MUFU.EX2 R80, R6 ;  /* 0x0000000600507308 */ /* 0x000f220000000800 */
[----:B-1----:R-:W-:Y:S01]  /*72e0*/  FFMA2 R12, R3.F32, R48.F32x2.HI_LO, R12.F32x2.HI_LO ;  /* 0x00000030030c7249 */ /* 0x002fe2000004000c */
[----:B------:R-:W-:Y:S01]  /*72f0*/  F2FP.F16.F32.PACK_AB R48, R57, R56 ;  /* 0x000000383930723e */ /* 0x000fe200000000ff */
[----:B------:R-:W-:Y:S01]  /*7300*/  FFMA2 R14, R3.F32, R50.F32x2.HI_LO, R14.F32x2.HI_LO ;  /* 0x00000032030e7249 */ /* 0x000fe2000004000e */
[----:B------:R-:W-:Y:S01]  /*7310*/  F2FP.F16.F32.PACK_AB R49, R59, R58 ;  /* 0x0000003a3b31723e */ /* 0x000fe200000000ff */
[----:B-----5:R-:W-:Y:S01]  /*7320*/  @!P6 FMUL R78, R78, R78 ;  /* 0x0000004e4e4ee220 */ /* 0x020fe20000400000 */
[----:B------:R-:W-:Y:S04]  /*7330*/  FSETP.GEU.AND P6, PT, R11, -126, PT ;  /* 0xc2fc00000b00780b */ /* 0x000fe80003fce000 */
[----:B------:R1:W5:Y:S01]  /*7340*/  MUFU.EX2 R81, R7 ;  /* 0x0000000700517308 */ /* 0x0003620000000800 */
[----:B------:R-:W-:Y:S01]  /*7350*/  @!P1 FMUL R10, R10, 0.5 ;  /* 0x3f0000000a0a9820 */ /* 0x000fe20000400000 */
[----:B---3--:R-:W-:Y:S01]  /*7360*/  @!P5 FMUL R79, R79, R79 ;  /* 0x0000004f4f4fd220 */ /* 0x008fe20000400000 */
[----:B------:R-:W-:Y:S02]  /*7370*/  FSETP.GEU.AND P5, PT, R12, -126, PT ;  /* 0xc2fc00000c00780b */ /* 0x000fe40003fae000 */
[----:B------:R-:W-:Y:S02]  /*7380*/  F2FP.F16.F32.PACK_AB R50, R61, R60 ;  /* 0x0000003c3d32723e */ /* 0x000fe400000000ff */
[----:B------:R-:W-:Y:S03]  /*7390*/  F2FP.F16.F32.PACK_AB R51, R63, R62 ;  /* 0x0000003e3f33723e */ /* 0x000fe600000000ff */
[----:B------:R-:W3:Y:S01]  /*73a0*/  MUFU.EX2 R84, R8 ;  /* 0x0000000800547308 */ /* 0x000ee20000000800 */
[----:B----4-:R-:W-:Y:S01]  /*73b0*/  @!P4 FMUL R80, R80, R80 ;  /* 0x000000505050c220 */ /* 0x010fe20000400000 */
[----:B------:R-:W-:Y:S01]  /*73c0*/  FSETP.GEU.AND P4, PT, R13, -126, PT ;  /* 0xc2fc00000d00780b */ /* 0x000fe20003f8e000 */
[----:B------:R-:W-:Y:S01]  /*73d0*/  @!P6 FMUL R11, R11, 0.5 ;  /* 0x3f0000000b0be820 */ /* 0x000fe20000400000 */
[----:B------:R-:W-:Y:S06]  /*73e0*/  F2FP.F16.F32.PACK_AB R40, R79, R78 ;  /* 0x0000004e4f28723e */ /* 0x000fec00000000ff */
[----:B------:R-:W4:Y:S01]  /*73f0*/  MUFU.EX2 R85, R9 ;  /* 0x0000000900557308 */ /* 0x000f220000000800 */
[----:B-1----:R-:W1:Y:S01]  /*7400*/  LDS.128 R4, [R0+0x1a100] ;  /* 0x01a1000000047984 */ /* 0x002e620000000c00 */
[----:B------:R-:W-:Y:S01]  /*7410*/  @!P5 FMUL R12, R12, 0.5 ;  /* 0x3f0000000c0cd820 */ /* 0x000fe20000400000 */
[----:B-----5:R-:W-:Y:S01]  /*7420*/  @!P3 FMUL R81, R81, R81 ;  /* 0x000000515151b220 */ /* 0x020fe20000400000 */
[----:B------:R-:W-:Y:S01]  /*7430*/  FSETP.GEU.AND P3, PT, R14, -126, PT ;  /* 0xc2fc00000e00780b */ /* 0x000fe20003f6e000 */
[----:B------:R-:W-:Y:S05]  /*7440*/  @!P4 FMUL R13, R13, 0.5 ;  /* 0x3f0000000d0dc820 */ /* 0x000fea0000400000 */
[----:B------:R-:W5:Y:S01]  /*7450*/  MUFU.EX2 R88, R10 ;  /* 0x0000000a00587308 */ /* 0x000f620000000800 */
[----:B--2---:R-:W-:Y:S01]  /*7460*/  FFMA2 R16, R3.F32, R52.F32x2.HI_LO, R16.F32x2.HI_LO ;  /* 0x0000003403107249 */ /* 0x004fe20000040010 */
[----:B------:R-:W-:Y:S01]  /*7470*/  F2FP.F16.F32.PACK_AB R52, R65, R64 ;  /* 0x000000404134723e */ /* 0x000fe200000000ff */
[----:B------:R-:W-:Y:S01]  /*7480*/  FFMA2 R18, R3.F32, R54.F32x2.HI_LO, R18.F32x2.HI_LO ;  /* 0x0000003603127249 */ /* 0x000fe20000040012 */
[----:B------:R-:W-:Y:S01]  /*7490*/  F2FP.F16.F32.PACK_AB R53, R67, R66 ;  /* 0x000000424335723e */ /* 0x000fe200000000ff */
[----:B---3--:R-:W-:Y:S01]  /*74a0*/  @!P0 FMUL R84, R84, R84 ;  /* 0x0000005454548220 */ /* 0x008fe20000400000 */
[----:B------:R-:W-:Y:S04]  /*74b0*/  FSETP.GEU.AND P0, PT, R15, -126, PT ;  /* 0xc2fc00000f00780b */ /* 0x000fe80003f0e000 */
[----:B------:R2:W3:Y:S01]  /*74c0*/  MUFU.EX2 R89, R11 ;  /* 0x0000000b00597308 */ /* 0x0004e20000000800 */
[----:B------:R-:W-:Y:S01]  /*74d0*/  @!P3 FMUL R14, R14, 0.5 ;  /* 0x3f0000000e0eb820 */ /* 0x000fe20000400000 */
[----:B----4-:R-:W-:Y:S01]  /*74e0*/  @!P2 FMUL R85, R85, R85 ;  /* 0x000000555555a220 */ /* 0x010fe20000400000 */
[----:B------:R-:W-:Y:S02]  /*74f0*/  FSETP.GEU.AND P2, PT, R16, -126, PT ;  /* 0xc2fc00001000780b */ /* 0x000fe40003f4e000 */
[----:B------:R-:W-:Y:S02]  /*7500*/  F2FP.F16.F32.PACK_AB R54, R69, R68 ;  /* 0x000000444536723e */ /* 0x000fe400000000ff */
[----:B------:R-:W-:Y:S03]  /*7510*/  F2FP.F16.F32.PACK_AB R55, R71, R70 ;  /* 0x000000464737723e */ /* 0x000fe600000000ff */
[----:B------:R-:W4:Y:S01]  /*7520*/  MUFU.EX2 R82, R12 ;  /* 0x0000000c00527308 */ /* 0x000f220000000800 */
[----:B-----5:R-:W-:Y:S01]  /*7530*/  @!P1 FMUL R88, R88, R88 ;  /* 0x0000005858589220 */ /* 0x020fe20000400000 */
[----:B------:R-:W-:Y:S01]  /*7540*/  FSETP.GEU.AND P1, PT, R17, -126, PT ;  /* 0xc2fc00001100780b */ /* 0x000fe20003f2e000 */
[----:B------:R-:W-:Y:S01]  /*7550*/  @!P0 FMUL R15, R15, 0.5 ;  /* 0x3f0000000f0f8820 */ /* 0x000fe20000400000 */
[----:B------:R-:W-:Y:S02]  /*7560*/  F2FP.F16.F32.PACK_AB R41, R81, R80 ;  /* 0x000000505129723e */ /* 0x000fe400000000ff */
[----:B------:R-:W-:Y:S04]  /*7570*/  F2FP.F16.F32.PACK_AB R42, R85, R84 ;  /* 0x00000054552a723e */ /* 0x000fe800000000ff */
[----:B------:R-:W5:Y:S01]  /*7580*/  MUFU.EX2 R83, R13 ;  /* 0x0000000d00537308 */ /* 0x000f620000000800 */
[----:B--2---:R-:W2:Y:S01]  /*7590*/  LDS.128 R8, [R0+0x1a110] ;  /* 0x01a1100000087984 */ /* 0x004ea20000000c00 */
[----:B------:R-:W-:Y:S01]  /*75a0*/  @!P2 FMUL R16, R16, 0.5 ;  /* 0x3f0000001010a820 */ /* 0x000fe20000400000 */
[----:B---3--:R-:W-:Y:S01]  /*75b0*/  @!P6 FMUL R89, R89, R89 ;  /* 0x000000595959e220 */ /* 0x008fe20000400000 */
[----:B------:R-:W-:Y:S01]  /*75c0*/  FSETP.GEU.AND P6, PT, R18, -126, PT ;  /* 0xc2fc00001200780b */ /* 0x000fe20003fce000 */
[----:B------:R-:W-:Y:S05]  /*75d0*/  @!P1 FMUL R17, R17, 0.5 ;  /* 0x3f00000011119820 */ /* 0x000fea0000400000 */
[----:B------:R-:W3:Y:S01]  /*75e0*/  MUFU.EX2 R86, R14 ;  /* 0x0000000e00567308 */ /* 0x000ee20000000800 */
[----:B-1----:R-:W-:Y:S01]  /*75f0*/  FFMA2 R4, R3.F32, R24.F32x2.HI_LO, R4.F32x2.HI_LO ;  /* 0x0000001803047249 */ /* 0x002fe20000040004 */
[----:B------:R-:W-:Y:S01]  /*7600*/  F2FP.F16.F32.PACK_AB R43, R89, R88 ;  /* 0x00000058592b723e */ /* 0x000fe200000000ff */
[----:B------:R-:W-:Y:S02]  /*7610*/  FFMA2 R6, R3.F32, R26.F32x2.HI_LO, R6.F32x2.HI_LO ;  /* 0x0000001a03067249 */ /* 0x000fe40000040006 */
[----:B------:R-:W-:Y:S01]  /*7620*/  LDS.128 R24, [R0+0x1a180] ;  /* 0x01a1800000187984 */ /* 0x000fe20000000c00 */
[----:B----4-:R-:W-:Y:S01]  /*7630*/  @!P5 FMUL R82, R82, R82 ;  /* 0x000000525252d220 */ /* 0x010fe20000400000 */
[----:B------:R-:W-:Y:S03]  /*7640*/  FSETP.GEU.AND P5, PT, R19, -126, PT ;  /* 0xc2fc00001300780b */ /* 0x000fe60003fae000 */
[----:B------:R1:W4:Y:S01]  /*7650*/  MUFU.EX2 R87, R15 ;  /* 0x0000000f00577308 */ /* 0x0003220000000800 */
[----:B------:R-:W-:Y:S01]  /*7660*/  @!P6 FMUL R18, R18, 0.5 ;  /* 0x3f0000001212e820 */ /* 0x000fe20000400000 */
[----:B-----5:R-:W-:Y:S01]  /*7670*/  @!P4 FMUL R83, R83, R83 ;  /* 0x000000535353c220 */ /* 0x020fe20000400000 */
[----:B------:R-:W-:Y:S04]  /*7680*/  FSETP.GEU.AND P4, PT, R4, -126, PT ;  /* 0xc2fc00000400780b */ /* 0x000fe80003f8e000 */
[----:B------:R-:W-:Y:S03]  /*7690*/  F2FP.F16.F32.PACK_AB R44, R83, R82 ;  /* 0x00000052532c723e */ /* 0x000fe600000000ff */
[----:B------:R-:W5:Y:S01]  /*76a0*/  MUFU.EX2 R90, R16 ;  /* 0x00000010005a7308 */ /* 0x000f620000000800 */
[----:B---3--:R-:W-:Y:S01]  /*76b0*/  @!P3 FMUL R86, R86, R86 ;  /* 0x000000565656b220 */ /* 0x008fe20000400000 */
[----:B------:R-:W-:Y:S01]  /*76c0*/  FSETP.GEU.AND P3, PT, R5, -126, PT ;  /* 0xc2fc00000500780b */ /* 0x000fe20003f6e000 */
[----:B------:R-:W-:Y:S07]  /*76d0*/  @!P5 FMUL R19, R19, 0.5 ;  /* 0x3f0000001313d820 */ /* 0x000fee0000400000 */
[----:B------:R-:W3:Y:S01]  /*76e0*/  MUFU.EX2 R91, R17 ;  /* 0x00000011005b7308 */ /* 0x000ee20000000800 */
[----:B-1----:R-:W1:Y:S01]  /*76f0*/  LDS.128 R12, [R0+0x1a120] ;  /* 0x01a12000000c7984 */ /* 0x002e620000000c00 */
[----:B------:R-:W-:Y:S01]  /*7700*/  @!P4 FMUL R4, R4, 0.5 ;  /* 0x3f0000000404c820 */ /* 0x000fe20000400000 */
[----:B----4-:R-:W-:Y:S01]  /*7710*/  @!P0 FMUL R87, R87, R87 ;  /* 0x0000005757578220 */ /* 0x010fe20000400000 */
[----:B------:R-:W-:Y:S01]  /*7720*/  FSETP.GEU.AND P0, PT, R6, -126, PT ;  /* 0xc2fc00000600780b */ /* 0x000fe20003f0e000 */
[----:B------:R-:W-:Y:S05]  /*7730*/  @!P3 FMUL R5, R5, 0.5 ;  /* 0x3f0000000505b820 */ /* 0x000fea0000400000 */
[----:B------:R-:W4:Y:S01]  /*7740*/  MUFU.EX2 R92, R18 ;  /* 0x00000012005c7308 */ /* 0x000f220000000800 */
[----:B--2---:R-:W-:Y:S01]  /*7750*/  FFMA2 R8, R3.F32, R28.F32x2.HI_LO, R8.F32x2.HI_LO ;  /* 0x0000001c03087249 */ /* 0x004fe20000040008 */
[----:B------:R-:W-:Y:S01]  /*7760*/  F2FP.F16.F32.PACK_AB R45, R87, R86 ;  /* 0x00000056572d723e */ /* 0x000fe200000000ff */
[----:B------:R-:W-:Y:S02]  /*7770*/  FFMA2 R10, R3.F32, R30.F32x2.HI_LO, R10.F32x2.HI_LO ;  /* 0x0000001e030a7249 */ /* 0x000fe4000004000a */
[----:B------:R-:W2:Y:S01]  /*7780*/  LDS.128 R28, [R0+0x1a190] ;  /* 0x01a19000001c7984 */ /* 0x000ea20000000c00 */
[----:B-----5:R-:W-:Y:S01]  /*7790*/  @!P2 FMUL R90, R90, R90 ;  /* 0x0000005a5a5aa220 */ /* 0x020fe20000400000 */
[----:B------:R-:W-:Y:S03]  /*77a0*/  FSETP.GEU.AND P2, PT, R7, -126, PT ;  /* 0xc2fc00000700780b */ /* 0x000fe60003f4e000 */
[----:B------:R-:W5:Y:S01]  /*77b0*/  MUFU.EX2 R93, R19 ;  /* 0x00000013005d7308 */ /* 0x000f620000000800 */
[----:B------:R-:W-:Y:S01]  /*77c0*/  @!P0 FMUL R6, R6, 0.5 ;  /* 0x3f00000006068820 */ /* 0x000fe20000400000 */
[----:B---3--:R-:W-:Y:S01]  /*77d0*/  @!P1 FMUL R91, R91, R91 ;  /* 0x0000005b5b5b9220 */ /* 0x008fe20000400000 */
[----:B------:R-:W-:Y:S04]  /*77e0*/  FSETP.GEU.AND P1, PT, R8, -126, PT ;  /* 0xc2fc00000800780b */ /* 0x000fe80003f2e000 */
[----:B------:R-:W-:Y:S03]  /*77f0*/  F2FP.F16.F32.PACK_AB R46, R91, R90 ;  /* 0x0000005a5b2e723e */ /* 0x000fe600000000ff */
[----:B------:R3:W1:Y:S01]  /*7800*/  MUFU.EX2 R94, R4 ;  /* 0x00000004005e7308 */ /* 0x0006620000000800 */
[----:B----4-:R-:W-:Y:S01]  /*7810*/  @!P6 FMUL R92, R92, R92 ;  /* 0x0000005c5c5ce220 */ /* 0x010fe20000400000 */
[----:B------:R-:W-:Y:S01]  /*7820*/  FSETP.GEU.AND P6, PT, R9, -126, PT ;  /* 0xc2fc00000900780b */ /* 0x000fe20003fce000 */
[----:B------:R-:W-:Y:S07]  /*7830*/  @!P2 FMUL R7, R7, 0.5 ;  /* 0x3f0000000707a820 */ /* 0x000fee0000400000 */
[----:B------:R-:W4:Y:S01]  /*7840*/  MUFU.EX2 R95, R5 ;  /* 0x00000005005f7308 */ /* 0x000f220000000800 */
[----:B------:R-:W-:Y:S01]  /*7850*/  @!P1 FMUL R8, R8, 0.5 ;  /* 0x3f00000008089820 */ /* 0x000fe20000400000 */
[----:B-----5:R-:W-:Y:S01]  /*7860*/  @!P5 FMUL R93, R93, R93 ;  /* 0x0000005d5d5dd220 */ /* 0x020fe20000400000 */
[----:B------:R-:W-:Y:S02]  /*7870*/  FSETP.GEU.AND P5, PT, R10, -126, PT ;  /* 0xc2fc00000a00780b */ /* 0x000fe40003fae000 */
[----:B------:R-:W-:Y:S05]  /*7880*/  @!P6 FMUL R9, R9, 0.5 ;  /* 0x3f0000000909e820 */ /* 0x000fea0000400000 */
[----:B------:R-:W5:Y:S01]  /*7890*/  MUFU.EX2 R96, R6 ;  /* 0x0000000600607308 */ /* 0x000f620000000800 */
[----:B---3--:R-:W-:Y:S01]  /*78a0*/  LOP3.LUT R4, R75, 0x120, R72, 0xfe, !PT ;  /* 0x000001204b047812 */ /* 0x008fe200078efe48 */
[----:B-1----:R-:W-:Y:S01]  /*78b0*/  FFMA2 R12, R3.F32, R32.F32x2.HI_LO, R12.F32x2.HI_LO ;  /* 0x00000020030c7249 */ /* 0x002fe2000004000c */
[----:B------:R-:W-:Y:S01]  /*78c0*/  F2FP.F16.F32.PACK_AB R47, R93, R92 ;  /* 0x0000005c5d2f723e */ /* 0x000fe200000000ff */
[----:B------:R-:W-:Y:S01]  /*78d0*/  FFMA2 R34, R3.F32, R34.F32x2.HI_LO, R14.F32x2.HI_LO ;  /* 0x0000002203227249 */ /* 0x000fe2000004000e */
[----:B------:R-:W-:Y:S01]  /*78e0*/  R2UR UR4, R4 ;  /* 0x00000000040472ca */ /* 0x000fe200000e0000 */
[----:B------:R-:W-:Y:S01]  /*78f0*/  @!P4 FMUL R94, R94, R94 ;  /* 0x0000005e5e5ec220 */ /* 0x000fe20000400000 */
[----:B------:R-:W-:Y:S03]  /*7900*/  FSETP.GEU.AND P4, PT, R11, -126, PT ;  /* 0xc2fc00000b00780b */ /* 0x000fe60003f8e000 */
[----:B------:R-:W1:Y:S01]  /*7910*/  MUFU.EX2 R97, R7 ;  /* 0x0000000700617308 */ /* 0x000e620000000800 */
[----:B------:R-:W-:Y:S01]  /*7920*/  @!P5 FMUL R10, R10, 0.5 ;  /* 0x3f0000000a0ad820 */ /* 0x000fe20000400000 */
[----:B----4-:R-:W-:Y:S01]  /*7930*/  @!P3 FMUL R95, R95, R95 ;  /* 0x0000005f5f5fb220 */ /* 0x010fe20000400000 */
[----:B------:R-:W-:Y:S01]  /*7940*/  FSETP.GEU.AND P3, PT, R12, -126, PT ;  /* 0xc2fc00000c00780b */ /* 0x000fe20003f6e000 */
[C---:B------:R-:W-:Y:S02]  /*7950*/  FFMA2 R20, R3.reuse.F32, R36.F32x2.HI_LO, R20.F32x2.HI_LO ;  /* 0x0000002403147249 */ /* 0x040fe40000040014 */
[----:B------:R-:W-:Y:S01]  /*7960*/  FFMA2 R22, R3.F32, R38.F32x2.HI_LO, R22.F32x2.HI_LO ;  /* 0x0000002603167249 */ /* 0x000fe20000040016 */
[----:B------:R-:W-:Y:S03]  /*7970*/  F2FP.F16.F32.PACK_AB R32, R95, R94 ;  /* 0x0000005e5f20723e */ /* 0x000fe600000000ff */
[----:B------:R-:W3:Y:S01]  /*7980*/  MUFU.EX2 R100, R8 ;  /* 0x0000000800647308 */ /* 0x000ee20000000800 */
[----:B-----5:R-:W-:Y:S01]  /*7990*/  @!P0 FMUL R96, R96, R96 ;  /* 0x0000006060608220 */ /* 0x020fe20000400000 */
[----:B------:R-:W-:Y:S01]  /*79a0*/  FSETP.GEU.AND P0, PT, R13, -126, PT ;  /* 0xc2fc00000d00780b */ /* 0x000fe20003f0e000 */
[----:B------:R-:W-:Y:S07]  /*79b0*/  @!P4 FMUL R11, R11, 0.5 ;  /* 0x3f0000000b0bc820 */ /* 0x000fee0000400000 */
[----:B------:R-:W4:Y:S01]  /*79c0*/  MUFU.EX2 R101, R9 ;  /* 0x0000000900657308 */ /* 0x000f220000000800 */
[----:B------:R-:W-:Y:S01]  /*79d0*/  @!P3 FMUL R12, R12, 0.5 ;  /* 0x3f0000000c0cb820 */ /* 0x000fe20000400000 */
[----:B-1----:R-:W-:Y:S01]  /*79e0*/  @!P2 FMUL R97, R97, R97 ;  /* 0x000000616161a220 */ /* 0x002fe20000400000 */
[----:B------:R-:W-:Y:S02]  /*79f0*/  FSETP.GEU.AND P2, PT, R34, -126, PT ;  /* 0xc2fc00002200780b */ /* 0x000fe40003f4e000 */
[----:B------:R-:W-:Y:S05]  /*7a00*/  @!P0 FMUL R13, R13, 0.5 ;  /* 0x3f0000000d0d8820 */ /* 0x000fea0000400000 */
[----:B------:R-:W1:Y:S01]  /*7a10*/  MUFU.EX2 R104, R10 ;  /* 0x0000000a00687308 */ /* 0x000e620000000800 */
[----:B---3--:R-:W-:Y:S01]  /*7a20*/  @!P1 FMUL R100, R100, R100 ;  /* 0x0000006464649220 */ /* 0x008fe20000400000 */
[----:B------:R-:W-:Y:S02]  /*7a30*/  FSETP.GEU.AND P1, PT, R35, -126, PT ;  /* 0xc2fc00002300780b */ /* 0x000fe40003f2e000 */
[----:B------:R-:W-:Y:S06]  /*7a40*/  F2FP.F16.F32.PACK_AB R33, R97, R96 ;  /* 0x000000606121723e */ /* 0x000fec00000000ff */
[----:B------:R-:W3:Y:S01]  /*7a50*/  MUFU.EX2 R105, R11 ;  /* 0x0000000b00697308 */ /* 0x000ee20000000800 */
[----:B------:R-:W-:Y:S01]  /*7a60*/  @!P2 FMUL R34, R34, 0.5 ;  /* 0x3f0000002222a820 */ /* 0x000fe20000400000 */
[----:B----4-:R-:W-:Y:S01]  /*7a70*/  @!P6 FMUL R101, R101, R101 ;  /* 0x000000656565e220 */ /* 0x010fe20000400000 */
[----:B------:R-:W-:Y:S02]  /*7a80*/  FSETP.GEU.AND P6, PT, R20, -126, PT ;  /* 0xc2fc00001400780b */ /* 0x000fe40003fce000 */
[----:B------:R-:W-:Y:S05]  /*7a90*/  @!P1 FMUL R35, R35, 0.5 ;  /* 0x3f00000023239820 */ /* 0x000fea0000400000 */
[----:B------:R-:W4:Y:S01]  /*7aa0*/  MUFU.EX2 R98, R12 ;  /* 0x0000000c00627308 */ /* 0x000f220000000800 */
[----:B-1----:R-:W-:Y:S01]  /*7ab0*/  @!P5 FMUL R104, R104, R104 ;  /* 0x000000686868d220 */ /* 0x002fe20000400000 */
[----:B------:R-:W-:Y:S08]  /*7ac0*/  FSETP.GEU.AND P5, PT, R21, -126, PT ;  /* 0xc2fc00001500780b */ /* 0x000ff00003fae000 */
[----:B------:R1:W5:Y:S01]  /*7ad0*/  MUFU.EX2 R99, R13 ;  /* 0x0000000d00637308 */ /* 0x0003620000000800 */
[----:B---3--:R-:W-:Y:S01]  /*7ae0*/  @!P4 FMUL R105, R105, R105 ;  /* 0x000000696969c220 */ /* 0x008fe20000400000 */
[----:B------:R-:W-:Y:S01]  /*7af0*/  FSETP.GEU.AND P4, PT, R22, -126, PT ;  /* 0xc2fc00001600780b */ /* 0x000fe20003f8e000 */
[----:B------:R-:W-:Y:S02]  /*7b00*/  @!P6 FMUL R20, R20, 0.5 ;  /* 0x3f0000001414e820 */ /* 0x000fe40000400000 */
[----:B------:R-:W-:Y:S05]  /*7b10*/  @!P5 FMUL R21, R21, 0.5 ;  /* 0x3f0000001515d820 */ /* 0x000fea0000400000 */
[----:B------:R-:W3:Y:S01]  /*7b20*/  MUFU.EX2 R102, R34 ;  /* 0x0000002200667308 */ /* 0x000ee20000000800 */
[----:B----4-:R-:W-:Y:S01]  /*7b30*/  @!P3 FMUL R98, R98, R98 ;  /* 0x000000626262b220 */ /* 0x010fe20000400000 */
[----:B------:R-:W-:Y:S03]  /*7b40*/  FSETP.GEU.AND P3, PT, R23, -126, PT ;  /* 0xc2fc00001700780b */ /* 0x000fe60003f6e000 */
[----:B------:R-:W-:Y:S05]  /*7b50*/  @!P4 FMUL R22, R22, 0.5 ;  /* 0x3f0000001616c820 */ /* 0x000fea0000400000 */
[----:B------:R-:W4:Y:S01]  /*7b60*/  MUFU.EX2 R103, R35 ;  /* 0x0000002300677308 */ /* 0x000f220000000800 */
[----:B-1----:R-:W1:Y:S01]  /*7b70*/  LDTM.x16 R4, tmem[UR4] ;  /* 0x00000004000479ee */ /* 0x002e620008240000 */
[----:B-----5:R-:W-:Y:S03]  /*7b80*/  @!P0 FMUL R99, R99, R99 ;  /* 0x0000006363638220 */ /* 0x020fe60000400000 */
[----:B------:R-:W-:Y:S05]  /*7b90*/  @!P3 FMUL R23, R23, 0.5 ;  /* 0x3f0000001717b820 */ /* 0x000fea0000400000 */
[----:B------:R-:W5:Y:S01]  /*7ba0*/  MUFU.EX2 R106, R20 ;  /* 0x00000014006a7308 */ /* 0x000f620000000800 */
[----:B---3--:R-:W-:Y:S01]  /*7bb0*/  @!P2 FMUL R102, R102, R102 ;  /* 0x000000666666a220 */ /* 0x008fe20000400000 */
[----:B------:R-:W-:Y:S02]  /*7bc0*/  F2FP.F16.F32.PACK_AB R34, R101, R100 ;  /* 0x000000646522723e */ /* 0x000fe400000000ff */
[----:B------:R-:W-:Y:S06]  /*7bd0*/  F2FP.F16.F32.PACK_AB R36, R99, R98 ;  /* 0x000000626324723e */ /* 0x000fec00000000ff */
[----:B------:R-:W3:Y:S01]  /*7be0*/  MUFU.EX2 R107, R21 ;  /* 0x00000015006b7308 */ /* 0x000ee20000000800 */
[----:B----4-:R-:W-:Y:S01]  /*7bf0*/  @!P1 FMUL R103, R103, R103 ;  /* 0x0000006767679220 */ /* 0x010fe20000400000 */
[----:B------:R-:W-:Y:S04]  /*7c00*/  F2FP.F16.F32.PACK_AB R35, R105, R104 ;  /* 0x000000686923723e */ /* 0x000fe800000000ff */
[----:B------:R-:W-:Y:S04]  /*7c10*/  F2FP.F16.F32.PACK_AB R37, R103, R102 ;  /* 0x000000666725723e */ /* 0x000fe800000000ff */
[----:B------:R-:W4:Y:S01]  /*7c20*/  MUFU.EX2 R108, R22 ;  /* 0x00000016006c7308 */ /* 0x000f220000000800 */
[C---:B-1----:R-:W-:Y:S02]  /*7c30*/  FFMA2 R24, R3.reuse.F32, R4.F32x2.HI_LO, R24.F32x2.HI_LO ;  /* 0x0000000403187249 */ /* 0x042fe40000040018 */
[C---:B------:R-:W-:Y:S02]  /*7c40*/  FFMA2 R26, R3.reuse.F32, R6.F32x2.HI_LO, R26.F32x2.HI_LO ;  /* 0x00000006031a7249 */ /* 0x040fe4000004001a */
[----:B------:R-:W1:Y:S01]  /*7c50*/  LDS.128 R4, [R0+0x1a1a0] ;  /* 0x01a1a00000047984 */ /* 0x000e620000000c00 */
[----:B--2---:R-:W-:Y:S01]  /*7c60*/  FFMA2 R28, R3.F32, R8.F32x2.HI_LO, R28.F32x2.HI_LO ;  /* 0x00000008031c7249 */ /* 0x004fe2000004001c */
[----:B------:R-:W-:Y:S03]  /*7c70*/  FSETP.GEU.AND P2, PT, R25, -126, PT ;  /* 0xc2fc00001900780b */ /* 0x000fe60003f4e000 */
[----:B------:R-:W2:Y:S01]  /*7c80*/  MUFU.EX2 R109, R23 ;  /* 0x00000017006d7308 */ /* 0x000ea20000000800 */
[----:B------:R-:W-:Y:S01]  /*7c90*/  FFMA2 R30, R3.F32, R10.F32x2.HI_LO, R30.F32x2.HI_LO ;  /* 0x0000000a031e7249 */ /* 0x000fe2000004001e */
[----:B------:R-:W-:Y:S01]  /*7ca0*/  FSETP.GEU.AND P1, PT, R26, -126, PT ;  /* 0xc2fc00001a00780b */ /* 0x000fe20003f2e000 */
[----:B-----5:R-:W-:Y:S01]  /*7cb0*/  @!P6 FMUL R106, R106, R106 ;  /* 0x0000006a6a6ae220 */ /* 0x020fe20000400000 */
[----:B------:R-:W-:Y:S01]  /*7cc0*/  FSETP.GEU.AND P0, PT, R24, -126, PT ;  /* 0xc2fc00001800780b */ /* 0x000fe20003f0e000 */
[----:B------:R5:W1:Y:S01]  /*7cd0*/  LDS.128 R8, [R0+0x1a1b0] ;  /* 0x01a1b00000087984 */ /* 0x000a620000000c00 */
[----:B------:R-:W-:Y:S01]  /*7ce0*/  NOP ;  /* 0x0000000000007918 */ /* 0x000fe20000000000 */
[----:B---3--:R-:W-:Y:S01]  /*7cf0*/  @!P5 FMUL R107, R107, R107 ;  /* 0x0000006b6b6bd220 */ /* 0x008fe20000400000 */
[----:B------:R-:W-:Y:S01]  /*7d00*/  FSETP.GEU.AND P6, PT, R27, -126, PT ;  /* 0xc2fc00001b00780b */ /* 0x000fe20003fce000 */
[----:B----4-:R-:W-:Y:S01]  /*7d10*/  @!P4 FMUL R108, R108, R108 ;  /* 0x0000006c6c6cc220 */ /* 0x010fe20000400000 */
[----:B------:R-:W-:Y:S01]  /*7d20*/  FSETP.GEU.AND P5, PT, R28, -126, PT ;  /* 0xc2fc00001c00780b */ /* 0x000fe20003fae000 */
[----:B------:R-:W-:Y:S01]  /*7d30*/  @!P2 FMUL R25, R25, 0.5 ;  /* 0x3f0000001919a820 */ /* 0x000fe20000400000 */
[----:B------:R-:W-:Y:S01]  /*7d40*/  BAR.SYNC.DEFER_BLOCKING 0x3, 0x100 ;  /* 0x00c4000000007b1d */ /* 0x000fe20000010000 */
[----:B------:R-:W-:Y:S02]  /*7d50*/  FSETP.GEU.AND P4, PT, R29, -126, PT ;  /* 0xc2fc00001d00780b */ /* 0x000fe40003f8e000 */
[----:B------:R-:W-:Y:S01]  /*7d60*/  @!P1 FMUL R26, R26, 0.5 ;  /* 0x3f0000001a1a9820 */ /* 0x000fe20000400000 */
[--C-:B------:R-:W-:Y:S01]  /*7d70*/  SHF.R.U32.HI R22, RZ, 0x5, R2.reuse ;  /* 0x00000005ff167819 */ /* 0x100fe20000011602 */
[----:B--2---:R-:W-:Y:S01]  /*7d80*/  @!P3 FMUL R109, R109, R109 ;  /* 0x0000006d6d6db220 */ /* 0x004fe20000400000 */
[----:B------:R-:W-:Y:S01]  /*7d90*/  FSETP.GEU.AND P3, PT, R30, -126, PT ;  /* 0xc2fc00001e00780b */ /* 0x000fe20003f6e000 */
[----:B------:R-:W2:Y:S01]  /*7da0*/  MUFU.EX2 R111, R25 ;  /* 0x00000019006f7308 */ /* 0x000ea20000000800 */
[----:B------:R-:W-:Y:S01]  /*7db0*/  @!P0 FMUL R24, R24, 0.5 ;  /* 0x3f00000018188820 */ /* 0x000fe20000400000 */
[----:B------:R-:W-:Y:S01]  /*7dc0*/  @!P6 FMUL R27, R27, 0.5 ;  /* 0x3f0000001b1be820 */ /* 0x000fe20000400000 */
[----:B------:R-:W-:Y:S01]  /*7dd0*/  LOP3.LUT R22, R22, 0x3, RZ, 0xc0, !PT ;  /* 0x0000000316167812 */ /* 0x000fe200078ec0ff */
[----:B------:R-:W-:Y:S01]  /*7de0*/  @!P5 FMUL R28, R28, 0.5 ;  /* 0x3f0000001c1cd820 */ /* 0x000fe20000400000 */
[----:B------:R-:W-:Y:S02]  /*7df0*/  F2FP.F16.F32.PACK_AB R38, R107, R106 ;  /* 0x0000006a6b26723e */ /* 0x000fe400000000ff */
[----:B------:R-:W-:Y:S03]  /*7e00*/  F2FP.F16.F32.PACK_AB R39, R109, R108 ;  /* 0x0000006c6d27723e */ /* 0x000fe600000000ff */
[----:B------:R-:W3:Y:S01]  /*7e10*/  MUFU.EX2 R112, R26 ;  /* 0x0000001a00707308 */ /* 0x000ee20000000800 */
[----:B------:R-:W-:Y:S01]  /*7e20*/  @!P4 FMUL R29, R29, 0.5 ;  /* 0x3f0000001d1dc820 */ /* 0x000fe20000400000 */
[----:B-----5:R-:W-:Y:S01]  /*7e30*/  SHF.R.U32.HI R0, RZ, 0x4, R2 ;  /* 0x00000004ff007819 */ /* 0x020fe20000011602 */
[----:B------:R-:W-:Y:S03]  /*7e40*/  @!P3 FMUL R30, R30, 0.5 ;  /* 0x3f0000001e1eb820 */ /* 0x000fe60000400000 */
[----:B------:R-:W-:Y:S04]  /*7e50*/  LOP3.LUT R0, R0, 0x8, RZ, 0xc0, !PT ;  /* 0x0000000800007812 */ /* 0x000fe800078ec0ff */
[----:B------:R-:W4:Y:S01]  /*7e60*/  MUFU.EX2 R110, R24 ;  /* 0x00000018006e7308 */ /* 0x000f220000000800 */
[----:B--2---:R-:W-:Y:S01]  /*7e70*/  @!P2 FMUL R111, R111, R111 ;  /* 0x0000006f6f6fa220 */ /* 0x004fe20000400000 */
[C---:B-1----:R-:W-:Y:S02]  /*7e80*/  FFMA2 R4, R3.reuse.F32, R12.F32x2.HI_LO, R4.F32x2.HI_LO ;  /* 0x0000000c03047249 */ /* 0x042fe40000040004 */
[----:B------:R-:W-:Y:S03]  /*7e90*/  FFMA2 R6, R3.F32, R14.F32x2.HI_LO, R6.F32x2.HI_LO ;  /* 0x0000000e03067249 */ /* 0x000fe60000040006 */
[----:B------:R-:W-:Y:S03]  /*7ea0*/  FSETP.GEU.AND P2, PT, R4, -126, PT ;  /* 0xc2fc00000400780b */ /* 0x000fe60003f4e000 */
[----:B------:R-:W1:Y:S01]  /*7eb0*/  MUFU.EX2 R113, R27 ;  /* 0x0000001b00717308 */ /* 0x000e620000000800 */
[----:B---3--:R-:W-:Y:S01]  /*7ec0*/  @!P1 FMUL R112, R112, R112 ;  /* 0x0000007070709220 */ /* 0x008fe20000400000 */
[----:B------:R-:W-:Y:S01]  /*7ed0*/  FSETP.GEU.AND P1, PT, R5, -126, PT ;  /* 0xc2fc00000500780b */ /* 0x000fe20003f2e000 */
[C---:B------:R-:W-:Y:S01]  /*7ee0*/  FFMA2 R8, R3.reuse.F32, R16.F32x2.HI_LO, R8.F32x2.HI_LO ;  /* 0x0000001003087249 */ /* 0x040fe20000040008 */
[----:B------:R-:W-:Y:S01]  /*7ef0*/  IADD3 R16, PT, PT, R76, -R0, RZ ;  /* 0x800000004c107210 */ /* 0x000fe20007ffe0ff */
[----:B------:R-:W-:Y:S05]  /*7f00*/  FFMA2 R10, R3.F32, R18.F32x2.HI_LO, R10.F32x2.HI_LO ;  /* 0x00000012030a7249 */ /* 0x000fea000004000a */
[----:B------:R-:W2:Y:S01]  /*7f10*/  MUFU.EX2 R114, R28 ;  /* 0x0000001c00727308 */ /* 0x000ea20000000800 */
[----:B----4-:R-:W-:Y:S01]  /*7f20*/  @!P0 FMUL R110, R110, R110 ;  /* 0x0000006e6e6e8220 */ /* 0x010fe20000400000 */
[----:B------:R-:W-:Y:S01]  /*7f30*/  FSETP.GEU.AND P0, PT, R31, -126, PT ;  /* 0xc2fc00001f00780b */ /* 0x000fe20003f0e000 */
[----:B------:R-:W-:Y:S01]  /*7f40*/  @!P2 FMUL R4, R4, 0.5 ;  /* 0x3f0000000404a820 */ /* 0x000fe20000400000 */
[----:B------:R-:W-:Y:S01]  /*7f50*/  SHF.R.U32.HI R0, RZ, 0x15, R16 ;  /* 0x00000015ff007819 */ /* 0x000fe20000011610 */
[----:B------:R-:W-:Y:S05]  /*7f60*/  @!P1 FMUL R5, R5, 0.5 ;  /* 0x3f00000005059820 */ /* 0x000fea0000400000 */
[----:B------:R-:W3:Y:S01]  /*7f70*/  MUFU.EX2 R115, R29 ;  /* 0x0000001d00737308 */ /* 0x000ee20000000800 */
[----:B-1----:R-:W-:Y:S01]  /*7f80*/  @!P6 FMUL R113, R113, R113 ;  /* 0x000000717171e220 */ /* 0x002fe20000400000 */
[----:B------:R-:W-:Y:S02]  /*7f90*/  FSETP.GEU.AND P6, PT, R6, -126, PT ;  /* 0xc2fc00000600780b */ /* 0x000fe40003fce000 */
[----:B------:R-:W-:Y:S02]  /*7fa0*/  F2FP.F16.F32.PACK_AB R24, R111, R110 ;  /* 0x0000006e6f18723e */ /* 0x000fe400000000ff */
[----:B------:R-:W-:Y:S01]  /*7fb0*/  F2FP.F16.F32.PACK_AB R25, R113, R112 ;  /* 0x000000707119723e */ /* 0x000fe200000000ff */
[----:B------:R-:W-:Y:S03]  /*7fc0*/  @!P0 FMUL R31, R31, 0.5 ;  /* 0x3f0000001f1f8820 */ /* 0x000fe60000400000 */
[----:B------:R-:W1:Y:S01]  /*7fd0*/  MUFU.EX2 R116, R30 ;  /* 0x0000001e00747308 */ /* 0x000e620000000800 */
[----:B--2---:R-:W-:Y:S01]  /*7fe0*/  @!P5 FMUL R114, R114, R114 ;  /* 0x000000727272d220 */ /* 0x004fe20000400000 */
[----:B------:R-:W-:Y:S03]  /*7ff0*/  FSETP.GEU.AND P5, PT, R7, -126, PT ;  /* 0xc2fc00000700780b */ /* 0x000fe60003fae000 */
[----:B------:R-:W-:Y:S05]  /*8000*/  @!P6 FMUL R6, R6, 0.5 ;  /* 0x3f0000000606e820 */ /* 0x000fea0000400000 */
[----:B------:R-:W2:Y:S01]  /*8010*/  MUFU.EX2 R118, R4 ;  /* 0x0000000400767308 */ /* 0x000ea20000000800 */
[----:B---3--:R-:W-:Y:S01]  /*8020*/  @!P4 FMUL R115, R115, R115 ;  /* 0x000000737373c220 */ /* 0x008fe20000400000 */
[----:B------:R-:W-:Y:S04]  /*8030*/  FSETP.GEU.AND P4, PT, R8, -126, PT ;  /* 0xc2fc00000800780b */ /* 0x000fe80003f8e000 */
[----:B------:R-:W-:Y:S01]  /*8040*/  F2FP.F16.F32.PACK_AB R26, R115, R114 ;  /* 0x00000072731a723e */ /* 0x000fe200000000ff */
[----:B------:R-:W-:Y:S03]  /*8050*/  @!P5 FMUL R7, R7, 0.5 ;  /* 0x3f0000000707d820 */ /* 0x000fe60000400000 */
[----:B------:R-:W3:Y:S01]  /*8060*/  MUFU.EX2 R119, R5 ;  /* 0x0000000500777308 */ /* 0x000ee20000000800 */
[----:B-1----:R-:W-:Y:S01]  /*8070*/  @!P3 FMUL R116, R116, R116 ;  /* 0x000000747474b220 */ /* 0x002fe20000400000 */
[C---:B------:R-:W-:Y:S03]  /*8080*/  FSETP.GEU.AND P3, PT, R9.reuse, -126, PT ;  /* 0xc2fc00000900780b */ /* 0x040fe60003f6e000 */
[----:B------:R-:W-:Y:S05]  /*8090*/  @!P4 FMUL R8, R8, 0.5 ;  /* 0x3f0000000808c820 */ /* 0x000fea0000400000 */
[----:B------:R-:W1:Y:S01]  /*80a0*/  MUFU.EX2 R117, R31 ;  /* 0x0000001f00757308 */ /* 0x000e620000000800 */
[----:B--2---:R-:W-:Y:S01]  /*80b0*/  @!P2 FMUL R118, R118, R118 ;  /* 0x000000767676a220 */ /* 0x004fe20000400000 */
[C---:B------:R-:W-:Y:S03]  /*80c0*/  FSETP.GEU.AND P2, PT, R10.reuse, -126, PT ;  /* 0xc2fc00000a00780b */ /* 0x040fe60003f4e000 */
        /* <DEDUP_REMOVED lines=8> */
[----:B------:R-:W-:Y:S04]  /*8150*/  ISETP.NE.AND P0, PT, R22, R0, PT ;  /* 0x000000001600720c */ /* 0x000fe80003f05270 */
[----:B------:R-:W-:Y:S01]  /*8160*/  F2FP.F16.F32.PACK_AB R27, R117, R116 ;  /* 0x00000074751b723e */ /* 0x000fe200000000ff */
[----:B------:R-:W-:Y:S03]  /*8170*/  @!P1 FMUL R11, R11, 0.5 ;  /* 0x3f0000000b0b9820 */ /* 0x000fe60000400000 */
[----:B------:R-:W1:Y:S01]  /*8180*/  MUFU.EX2 R122, R8 ;  /* 0x00000008007a7308 */ /* 0x000e620000000800 */
[----:B--2---:R-:W-:Y:S09]  /*8190*/  @!P6 FMUL R120, R120, R120 ;  /* 0x000000787878e220 */ /* 0x004ff20000400000 */
[----:B------:R-:W2:Y:S01]  /*81a0*/  MUFU.EX2 R123, R9 ;  /* 0x00000009007b7308 */ /* 0x000ea20000000800 */
[----:B---3--:R-:W-:Y:S05]  /*81b0*/  @!P5 FMUL R121, R121, R121 ;  /* 0x000000797979d220 */ /* 0x008fea0000400000 */
[----:B------:R-:W-:Y:S04]  /*81c0*/  F2FP.F16.F32.PACK_AB R29, R121, R120 ;  /* 0x00000078791d723e */ /* 0x000fe800000000ff */
[----:B------:R-:W3:Y:S01]  /*81d0*/  MUFU.EX2 R124, R10 ;  /* 0x0000000a007c7308 */ /* 0x000ee20000000800 */
[----:B-1----:R-:W-:Y:S09]  /*81e0*/  @!P4 FMUL R122, R122, R122 ;  /* 0x0000007a7a7ac220 */ /* 0x002ff20000400000 */
[----:B------:R-:W1:Y:S01]  /*81f0*/  MUFU.EX2 R125, R11 ;  /* 0x0000000b007d7308 */ /* 0x000e620000000800 */
[----:B--2---:R-:W-:Y:S05]  /*8200*/  @!P3 FMUL R123, R123, R123 ;  /* 0x0000007b7b7bb220 */ /* 0x004fea0000400000 */
[----:B------:R-:W-:Y:S01]  /*8210*/  F2FP.F16.F32.PACK_AB R30, R123, R122 ;  /* 0x0000007a7b1e723e */ /* 0x000fe200000000ff */
[----:B---3--:R-:W-:Y:S01]  /*8220*/  @!P2 FMUL R124, R124, R124 ;  /* 0x0000007c7c7ca220 */ /* 0x008fe20000400000 */
[----:B-1----:R-:W-:Y:S05]  /*8230*/  @!P1 FMUL R125, R125, R125 ;  /* 0x0000007d7d7d9220 */ /* 0x002fea0000400000 */
[----:B------:R-:W-:Y:S01]  /*8240*/  F2FP.F16.F32.PACK_AB R31, R125, R124 ;  /* 0x0000007c7d1f723e */ /* 0x000fe200000000ff */
[----:B------:R-:W-:Y:S06]  /*8250*/  @!P0 BRA `(.L_x_163) ;  /* 0x0000000000408947 */ /* 0x000fec0003800000 */
        /* <DEDUP_REMOVED lines=16> */
.L_x_163:
[----:B------:R-:W-:Y:S05]  /*8360*/  WARPSYNC.ALL ;  /* 0x0000000000007948 */ /* 0x000fea0003800000 */
[C---:B------:R-:W-:Y:S01]  /*8370*/  R2UR UR4, R16.reuse ;  /* 0x00000000100472ca */ /* 0x040fe200000e0000 */
[----:B------:R-:W-:Y:S05]  /*8380*/  VIADD R0, R16, 0x10 ;  /* 0x0000001010007836 */ /* 0x000fea0000000000 */
[----:B------:R-:W-:Y:S04]  /*8390*/  SHF.R.U32.HI R0, RZ, 0x15, R0 ;  /* 0x00000015ff007819 */ /* 0x000fe80000011600 */
[----:B------:R-:W-:Y:S03]  /*83a0*/  ISETP.NE.AND P0, PT, R22, R0, PT ;  /* 0x000000001600720c */ /* 0x000fe60003f05270 */
[----:B------:R1:W-:Y:S10]  /*83b0*/  STTM.x8 tmem[UR4], R48 ;  /* 0x00000030000079ed */ /* 0x0003f400081c0004 */
[----:B------:R-:W-:Y:S05]  /*83c0*/  @!P0 BRA `(.L_x_164) ;  /* 0x0000000000408947 */ /* 0x000fea0003800000 */
        /* <DEDUP_REMOVED lines=16> */
.L_x_164:
[----:B------:R-:W-:Y:S05]  /*84d0*/  WARPSYNC.ALL ;  /* 0x0000000000007948 */ /* 0x000fea0003800000 */
[C---:B------:R-:W-:Y:S01]  /*84e0*/  R2UR UR4, R16.reuse ;  /* 0x00000000100472ca */ /* 0x040fe200000e0000 */
[----:B------:R-:W-:Y:S05]  /*84f0*/  VIADD R0, R16, 0x20 ;  /* 0x0000002010007836 */ /* 0x000fea0000000000 */
[----:B------:R-:W-:Y:S04]  /*8500*/  SHF.R.U32.HI R0, RZ, 0x15, R0 ;  /* 0x00000015ff007819 */ /* 0x000fe80000011600 */
[----:B------:R-:W-:Y:S03]  /*8510*/  ISETP.NE.AND P0, PT, R22, R0, PT ;  /* 0x000000001600720c */ /* 0x000fe60003f05270 */
[----:B------:R2:W-:Y:S10]  /*8520*/  STTM.x8 tmem[UR4+0x10], R40 ;  /* 0x00001028000079ed */ /* 0x0005f400081c0004 */
[----:B------:R-:W-:Y:S05]  /*8530*/  @!P0 BRA `(.L_x_165) ;  /* 0x0000000000408947 */ /* 0x000fea0003800000 */
[----:B------:R-:W3:Y:S01]  /*8540*/  LDCU.64 UR8, c[0x4][0x80] ;  /* 0x01001000ff0877ac */ /* 0x000ee20008000a00 */
[----:B------:R-:W-:Y:S01]  /*8550*/  MOV R15, 0x0 ;  /* 0x00000000000f7802 */ /* 0x000fe20000000f00 */
[----:B------:R-:W-:Y:S02]  /*8560*/  HFMA2 R12, -RZ, RZ, 0, 5.9604644775390625e-08 ;  /* 0x00000001ff0c7431 */ /* 0x000fe400000001ff */
[----:B------:R-:W-:Y:S02]  /*8570*/  IMAD.MOV.U32 R8, RZ, RZ, 0x1be ;  /* 0x000001beff087424 */ /* 0x000fe400078e00ff */
[----:B------:R-:W-:Y:S01]  /*8580*/  IMAD.MOV.U32 R13, RZ, RZ, RZ ;  /* 0x000000ffff0d7224 */ /* 0x000fe200078e00ff */
[----:B------:R-:W4:Y:S01]  /*8590*/  LDCU.64 UR6, c[0x4][0x88] ;  /* 0x01001100ff0677ac */ /* 0x000f220008000a00 */
[----:B------:R-:W1:Y:S01]  /*85a0*/  LDC.64 R14, c[0x4][R15] ;  /* 0x010000000f0e7b82 */ /* 0x000e620000000a00 */
[----:B------:R-:W5:Y:S01]  /*85b0*/  LDCU.64 UR4, c[0x4][0x10] ;  /* 0x01000200ff0477ac */ /* 0x000f620008000a00 */
[----:B---3--:R-:W-:Y:S01]  /*85c0*/  MOV R5, UR9 ;  /* 0x0000000900057c02 */ /* 0x008fe20008000f00 */
[----:B------:R-:W-:Y:S01]  /*85d0*/  IMAD.U32 R4, RZ, RZ, UR8 ;  /* 0x00000008ff047e24 */ /* 0x000fe2000f8e00ff */
[----:B----4-:R-:W-:Y:S01]  /*85e0*/  MOV R7, UR7 ;  /* 0x0000000700077c02 */ /* 0x010fe20008000f00 */
[----:B------:R-:W-:Y:S01]  /*85f0*/  IMAD.U32 R6, RZ, RZ, UR6 ;  /* 0x00000006ff067e24 */ /* 0x000fe2000f8e00ff */
[----:B-----5:R-:W-:Y:S01]  /*8600*/  MOV R11, UR5 ;  /* 0x00000005000b7c02 */ /* 0x020fe20008000f00 */
[----:B------:R-:W-:Y:S02]  /*8610*/  IMAD.U32 R10, RZ, RZ, UR4 ;  /* 0x00000004ff0a7e24 */ /* 0x000fe4000f8e00ff */
[----:B------:R-:W-:Y:S07]  /*8620*/  LEPC R20, `(.L_x_165) ;  /* 0x000000001014794e */ /* 0x000fee0000000000 */
[----:B-12---:R-:W-:Y:S05]  /*8630*/  CALL.ABS.NOINC R14 ;  /* 0x000000000e007343 */ /* 0x006fea0003c00000 */
.L_x_165:
[----:B------:R-:W-:Y:S05]  /*8640*/  WARPSYNC.ALL ;  /* 0x0000000000007948 */ /* 0x000fea0003800000 */
[C---:B------:R-:W-:Y:S01]  /*8650*/  R2UR UR4, R16.reuse ;  /* 0x00000000100472ca */ /* 0x040fe200000e0000 */
[----:B------:R-:W-:Y:S05]  /*8660*/  VIADD R0, R16, 0x30 ;  /* 0x0000003010007836 */ /* 0x000fea0000000000 */
[----:B------:R-:W-:Y:S04]  /*8670*/  SHF.R.U32.HI R0, RZ, 0x15, R0 ;  /* 0x00000015ff007819 */ /* 0x000fe80000011600 */
[----:B------:R-:W-:Y:S03]  /*8680*/  ISETP.NE.AND P0, PT, R22, R0, PT ;  /* 0x000000001600720c */ /* 0x000fe60003f05270 */
[----:B------:R3:W-:Y:S10]  /*8690*/  STTM.x8 tmem[UR4+0x20], R32 ;  /* 0x00002020000079ed */ /* 0x0007f400081c0004 */
[----:B------:R-:W-:Y:S05]  /*86a0*/  @!P0 BRA `(.L_x_166) ;  /* 0x0000000000408947 */ /* 0x000fea0003800000 */
[----:B------:R-:W4:Y:S01]  /*86b0*/  LDCU.64 UR8, c[0x4][0x80] ;  /* 0x01001000ff0877ac */ /* 0x000f220008000a00 */
[----:B------:R-:W-:Y:S01]  /*86c0*/  MOV R15, 0x0 ;  /* 0x00000000000f7802 */ /* 0x000fe20000000f00 */
[----:B------:R-:W-:Y:S02]  /*86d0*/  HFMA2 R12, -RZ, RZ, 0, 5.9604644775390625e-08 ;  /* 0x00000001ff0c7431 */ /* 0x000fe400000001ff */
[----:B------:R-:W-:Y:S02]  /*86e0*/  IMAD.MOV.U32 R8, RZ, RZ, 0x1be ;  /* 0x000001beff087424 */ /* 0x000fe400078e00ff */
[----:B------:R-:W-:Y:S01]  /*86f0*/  IMAD.MOV.U32 R13, RZ, RZ, RZ ;  /* 0x000000ffff0d7224 */ /* 0x000fe200078e00ff */
[----:B------:R-:W5:Y:S01]  /*8700*/  LDCU.64 UR6, c[0x4][0x88] ;  /* 0x01001100ff0677ac */ /* 0x000f620008000a00 */
[----:B------:R-:W1:Y:S01]  /*8710*/  LDC.64 R14, c[0x4][R15] ;  /* 0x010000000f0e7b82 */ /* 0x000e620000000a00 */
[----:B------:R-:W2:Y:S01]  /*8720*/  LDCU.64 UR4, c[0x4][0x10] ;  /* 0x01000200ff0477ac */ /* 0x000ea20008000a00 */
[----:B----4-:R-:W-:Y:S01]  /*8730*/  MOV R5, UR9 ;  /* 0x0000000900057c02 */ /* 0x010fe20008000f00 */
[----:B------:R-:W-:Y:S01]  /*8740*/  IMAD.U32 R4, RZ, RZ, UR8 ;  /* 0x00000008ff047e24 */ /* 0x000fe2000f8e00ff */
[----:B-----5:R-:W-:Y:S01]  /*8750*/  MOV R7, UR7 ;  /* 0x0000000700077c02 */ /* 0x020fe20008000f00 */
[----:B------:R-:W-:Y:S01]  /*8760*/  IMAD.U32 R6, RZ, RZ, UR6 ;  /* 0x00000006ff067e24 */ /* 0x000fe2000f8e00ff */
[----:B--2---:R-:W-:Y:S01]  /*8770*/  MOV R11, UR5 ;  /* 0x00000005000b7c02 */ /* 0x004fe20008000f00 */
[----:B------:R-:W-:Y:S02]  /*8780*/  IMAD.U32 R10, RZ, RZ, UR4 ;  /* 0x00000004ff0a7e24 */ /* 0x000fe4000f8e00ff */
[----:B------:R-:W-:Y:S07]  /*8790*/  LEPC R20, `(.L_x_166) ;  /* 0x000000001014794e */ /* 0x000fee0000000000 */
[----:B-1-3--:R-:W-:Y:S05]  /*87a0*/  CALL.ABS.NOINC R14 ;  /* 0x000000000e007343 */ /* 0x00afea0003c00000 */
.L_x_166:
[----:B------:R-:W4:Y:S01]  /*87b0*/  LDL.LU R17, [R1+0x18] ;  /* 0x0000180001117983 */ /* 0x000f220000300800 */
[----:B------:R-:W-:Y:S05]  /*87c0*/  WARPSYNC.ALL ;  /* 0x0000000000007948 */ /* 0x000fea0003800000 */
[----:B------:R-:W-:Y:S01]  /*87d0*/  R2UR UR4, R16 ;  /* 0x00000000100472ca */ /* 0x000fe200000e0000 */
[----:B------:R-:W-:Y:S11]  /*87e0*/  BSSY.RECONVERGENT B0, `(.L_x_167) ;  /* 0x0000008000007945 */ /* 0x000ff60003800200 */
[----:B------:R-:W-:Y:S01]  /*87f0*/  @!UPT UIADD3 URZ, UPT, UPT, URZ, URZ, URZ ;  /* 0x000000fffffff290 */ /* 0x000fe2000fffe0ff */
[----:B------:R1:W-:Y:S01]  /*8800*/  STTM.x8 tmem[UR4+0x30], R24 ;  /* 0x00003018000079ed */ /* 0x0003e200081c0004 */
[----:B------:R-:W1:Y:S01]  /*8810*/  FENCE.VIEW.ASYNC.T ;  /* 0x00000000000073c6 */ /* 0x000e620000000200 */
[----:B----4-:R-:W-:Y:S11]  /*8820*/  ISETP.NE.AND P0, PT, R17, 0x3, PT ;  /* 0x000000031100780c */ /* 0x010ff60003f05270 */
[----:B------:R-:W-:Y:S02]  /*8830*/  @!UPT UIADD3 URZ, UPT, UPT, URZ, URZ, URZ ;  /* 0x000000fffffff290 */ /* 0x000fe4000fffe0ff */
[----:B-1----:R-:W-:Y:S05]  /*8840*/  @!P0 BRA `(.L_x_168) ;  /* 0x0000000000048947 */ /* 0x002fea0003800000 */
[----:B------:R-:W-:Y:S05]  /*8850*/  BPT.TRAP 0x1 ;  /* 0x000000040000795c */ /* 0x000fea0000300000 */
.L_x_168:
[----:B------:R-:W-:Y:S05]  /*8860*/  BSYNC.RECONVERGENT B0 ;  /* 0x0000000000007941 */ /* 0x000fea0003800200 */
.L_x_167:
[----:B------:R1:W-:Y:S01]  /*8870*/  SYNCS.ARRIVE.TRANS64.A1T0 RZ, [R73+URZ+0x1a880], RZ ;  /* 0x01a880ff49ff79a7 */ /* 0x0003e200081000ff */
[----:B------:R-:W-:Y:S04]  /*8880*/  BSSY.RECONVERGENT B0, `(.L_x_169) ;  /* 0x0000004000007945 */ /* 0x000fe80003800200 */
[----:B------:R-:W-:Y:S05]  /*8890*/  @!P0 BRA `(.L_x_170) ;  /* 0x0000000000088947 */ /* 0x000fea0003800000 */
[----:B------:R-:W-:Y:S05]  /*88a0*/  BPT.TRAP 0x1 ;  /* 0x000000040000795c */ /* 0x000fea0000300000 */
[----:B------:R-:W-:Y:S05]  /*88b0*/  BPT.TRAP 0x1 ;  /* 0x000000040000795c */ /* 0x000fea0000300000 */
.L_x_170:
[----:B------:R-:W-:Y:S05]  /*88c0*/  BSYNC.RECONVERGENT B0 ;  /* 0x0000000000007941 */ /* 0x000fea0003800200 */
.L_x_169:
[----:B------:R-:W-:Y:S01]  /*88d0*/  IADD3 R0, PT, PT, R73, 0x1a858, RZ ;  /* 0x0001a85849007810 */ /* 0x000fe20007ffe0ff */
[----:B------:R-:W-:Y:S03]  /*88e0*/  BSSY.RECONVERGENT B0, `(.L_x_171) ;  /* 0x0000005000007945 */ /* 0x000fe60003800200 */
[----:B------:R-:W-:Y:S04]  /*88f0*/  PRMT R0, R74, 0x654, R0 ;  /* 0x000006544a007816 */ /* 0x000fe80000000000 */
[----:B------:R4:W-:Y:S01]  /*8900*/  SYNCS.ARRIVE.TRANS64.RED.A1T0 RZ, [R0+URZ], RZ ;  /* 0x000000ff00ff79a7 */ /* 0x0009e200081004ff */
[----:B------:R-:W-:Y:S05]  /*8910*/  @!P0 BRA `(.L_x_172) ;  /* 0x0000000000048947 */ /* 0x000fea0003800000 */
[----:B------:R-:W-:Y:S05]  /*8920*/  BPT.TRAP 0x1 ;  /* 0x000000040000795c */ /* 0x000fea0000300000 */
.L_x_172:
[----:B------:R-:W-:Y:S05]  /*8930*/  BSYNC.RECONVERGENT B0 ;  /* 0x0000000000007941 */ /* 0x000fea0003800200 */
.L_x_171:
[----:B----4-:R-:W-:Y:S01]  /*8940*/  IADD3 R0, PT, PT, R73, 0x1a838, RZ ;  /* 0x0001a83849007810 */ /* 0x010fe20007ffe0ff */
[----:B------:R-:W-:Y:S03]  /*8950*/  BSSY.RECONVERGENT B0, `(.L_x_173) ;  /* 0x0000005000007945 */ /* 0x000fe60003800200 */
[----:B------:R-:W-:Y:S04]  /*8960*/  PRMT R0, R74, 0x654, R0 ;  /* 0x000006544a007816 */ /* 0x000fe80000000000 */
[----:B------:R4:W-:Y:S01]  /*8970*/  SYNCS.ARRIVE.TRANS64.RED.A1T0 RZ, [R0+URZ], RZ ;  /* 0x000000ff00ff79a7 */ /* 0x0009e200081004ff */
[----:B------:R-:W-:Y:S05]  /*8980*/  @!P0 BRA `(.L_x_174) ;  /* 0x0000000000048947 */ /* 0x000fea0003800000 */
[----:B------:R-:W-:Y:S05]  /*8990*/  BPT.TRAP 0x1 ;  /* 0x000000040000795c */ /* 0x000fea0000300000 */
.L_x_174:
[----:B------:R-:W-:Y:S05]  /*89a0*/  BSYNC.RECONVERGENT B0 ;  /* 0x0000000000007941 */ /* 0x000fea0003800200 */
.L_x_173:
[----:B----4-:R-:W4:Y:S01]  /*89b0*/  LDL R0, [R1+0x4] ;  /* 0x0000040001007983 */ /* 0x010f220000100800 */
[----:B------:R-:W-:Y:S01]  /*89c0*/  BSSY B0, `(.L_x_175) ;  /* 0x0000004000007945 */ /* 0x000fe20003800000 */
[----:B----4-:R-:W-:Y:S04]  /*89d0*/  SHF.L.U32 R0, R0, 0x1f, RZ ;  /* 0x0000001f00007819 */ /* 0x010fe800000006ff */
[----:B------:R-:W4:Y:S02]  /*89e0*/  SYNCS.PHASECHK.TRANS64.TRYWAIT P1, [R73+URZ+0x1a840], R0 ;  /* 0x01a84000490075a7 */ /* 0x000f2400080211ff */
[----:B----4-:R-:W-:Y:S05]  /*89f0*/  @!P1 BRA `(.L_x_176) ;  /* 0x0000005000189947 */ /* 0x010fea0003800000 */
.L_x_291:
[----:B------:R-:W-:Y:S05]  /*8a00*/  BSYNC B0 ;  /* 0x0000000000007941 */ /* 0x000fea0003800000 */
.L_x_175:
[----:B------:R-:W-:Y:S04]  /*8a10*/  BSSY.RECONVERGENT B0, `(.L_x_177) ;  /* 0x0000003000007945 */ /* 0x000fe80003800200 */
[----:B------:R-:W-:Y:S05]  /*8a20*/  @!P0 BRA `(.L_x_178) ;  /* 0x0000000000048947 */ /* 0x000fea0003800000 */
[----:B------:R-:W-:Y:S05]  /*8a30*/  BPT.TRAP 0x1 ;  /* 0x000000040000795c */ /* 0x000fea0000300000 */
.L_x_178:
[----:B------:R-:W-:Y:S05]  /*8a40*/  BSYNC.RECONVERGENT B0 ;  /* 0x0000000000007941 */ /* 0x000fea0003800200 */
.L_x_177:
[----:B----4-:R-:W4:Y:S01]  /*8a50*/  LDL R0, [R1+0x14] ;  /* 0x0000140001007983 */ /* 0x010f220000100800 */
[----:B------:R-:W-:Y:S01]  /*8a60*/  BSSY B0, `(.L_x_179) ;  /* 0x0000004000007945 */ /* 0x000fe20003800000 */
[----:B----4-:R-:W-:Y:S04]  /*8a70*/  SHF.L.U32 R0, R0, 0x1f, RZ ;  /* 0x0000001f00007819 */ /* 0x010fe800000006ff */
[----:B------:R-:W4:Y:S02]  /*8a80*/  SYNCS.PHASECHK.TRANS64.TRYWAIT P1, [R73+URZ+0x1a860], R0 ;  /* 0x01a86000490075a7 */ /* 0x000f2400080211ff */
[----:B----4-:R-:W-:Y:S05]  /*8a90*/  @!P1 BRA `(.L_x_180) ;  /* 0x0000005000049947 */ /* 0x010fea0003800000 */
.L_x_292:
[----:B------:R-:W-:Y:S05]  /*8aa0*/  BSYNC B0 ;  /* 0x0000000000007941 */ /* 0x000fea0003800000 */
.L_x_179:
[----:B------:R-:W-:Y:S04]  /*8ab0*/  BSSY.RECONVERGENT B0, `(.L_x_181) ;  /* 0x0000003000007945 */ /* 0x000fe80003800200 */
[----:B------:R-:W-:Y:S05]  /*8ac0*/  @!P0 BRA `(.L_x_182) ;  /* 0x0000000000048947 */ /* 0x000fea0003800000 */
[----:B------:R-:W-:Y:S05]  /*8ad0*/  BPT.TRAP 0x1 ;  /* 0x000000040000795c */ /* 0x000fea0000300000 */
.L_x_182:
[----:B------:R-:W-:Y:S05]  /*8ae0*/  BSYNC.RECONVERGENT B0 ;  /* 0x0000000000007941 */ /* 0x000fea0003800200 */
.L_x_181:
[----:B----4-:R-:W4:Y:S01]  /*8af0*/  LDL R0, [R1+0x10] ;  /* 0x0000100001007983 */ /* 0x010f220000100800 */
[----:B------:R-:W-:Y:S01]  /*8b00*/  VIADD R3, R76, 0xffffff80 ;  /* 0xffffff804c037836 */ /* 0x000fe20000000000 */
[----:B------:R-:W-:Y:S01]  /*8b10*/  SHF.R.U32.HI R4, RZ, 0x5, R2 ;  /* 0x00000005ff047819 */ /* 0x000fe20000011602 */
[----:B------:R-:W-:Y:S03]  /*8b20*/  BSSY B0, `(.L_x_183) ;  /* 0x0000007000007945 */ /* 0x000fe60003800000 */
[----:B------:R-:W-:Y:S02]  /*8b30*/  LOP3.LUT R4, R4, 0x3, RZ, 0xc0, !PT ;  /* 0x0000000304047812 */ /* 0x000fe400078ec0ff */
[----:B------:R-:W-:Y:S04]  /*8b40*/  SHF.R.U32.HI R3, RZ, 0x15, R3 ;  /* 0x00000015ff037819 */ /* 0x000fe80000011603 */
[----:B------:R-:W-:Y:S02]  /*8b50*/  ISETP.NE.AND P0, PT, R4, R3, PT ;  /* 0x000000030400720c */ /* 0x000fe40003f05270 */
[----:B----4-:R-:W-:Y:S04]  /*8b60*/  SHF.L.U32 R0, R0, 0x1f, RZ ;  /* 0x0000001f00007819 */ /* 0x010fe800000006ff */
[----:B------:R-:W4:Y:S02]  /*8b70*/  SYNCS.PHASECHK.TRANS64.TRYWAIT P1, [R73+URZ+0x1a898], R0 ;  /* 0x01a89800490075a7 */ /* 0x000f2400080211ff */
[----:B----4-:R-:W-:Y:S05]  /*8b80*/  @!P1 BRA `(.L_x_184) ;  /* 0x0000004c00dc9947 */ /* 0x010fea0003800000 */
.L_x_293:
[----:B------:R-:W-:Y:S05]  /*8b90*/  BSYNC B0 ;  /* 0x0000000000007941 */ /* 0x000fea0003800000 */
.L_x_183:
[----:B------:R-:W-:Y:S05]  /*8ba0*/  @!P0 BRA `(.L_x_185) ;  /* 0x0000000000408947 */ /* 0x000fea0003800000 */
[----:B------:R-:W5:Y:S01]  /*8bb0*/  LDCU.64 UR8, c[0x4][0x80] ;  /* 0x01001000ff0877ac */ /* 0x000f620008000a00 */
[----:B------:R-:W-:Y:S01]  /*8bc0*/  MOV R15, 0x0 ;  /* 0x00000000000f7802 */ /* 0x000fe20000000f00 */
[----:B------:R-:W-:Y:S02]  /*8bd0*/  HFMA2 R12, -RZ, RZ, 0, 5.9604644775390625e-08 ;  /* 0x00000001ff0c7431 */ /* 0x000fe400000001ff */
[----:B------:R-:W-:Y:S02]  /*8be0*/  IMAD.MOV.U32 R8, RZ, RZ, 0x192 ;  /* 0x00000192ff087424 */ /* 0x000fe400078e00ff */
[----:B------:R-:W-:Y:S01]  /*8bf0*/  IMAD.MOV.U32 R13, RZ, RZ, RZ ;  /* 0x000000ffff0d7224 */ /* 0x000fe200078e00ff */
[----:B------:R-:W1:Y:S01]  /*8c00*/  LDCU.64 UR6, c[0x4][0x88] ;  /* 0x01001100ff0677ac */ /* 0x000e620008000a00 */
[----:B------:R-:W2:Y:S01]  /*8c10*/  LDC.64 R14, c[0x4][R15] ;  /* 0x010000000f0e7b82 */ /* 0x000ea20000000a00 */
[----:B------:R-:W3:Y:S01]  /*8c20*/  LDCU.64 UR4, c[0x4][0x8] ;  /* 0x01000100ff0477ac */ /* 0x000ee20008000a00 */
[----:B-----5:R-:W-:Y:S01]  /*8c30*/  MOV R5, UR9 ;  /* 0x0000000900057c02 */ /* 0x020fe20008000f00 */
[----:B------:R-:W-:Y:S01]  /*8c40*/  IMAD.U32 R4, RZ, RZ, UR8 ;  /* 0x00000008ff047e24 */ /* 0x000fe2000f8e00ff */
[----:B-1----:R-:W-:Y:S01]  /*8c50*/  MOV R7, UR7 ;  /* 0x0000000700077c02 */ /* 0x002fe20008000f00 */
[----:B------:R-:W-:Y:S01]  /*8c60*/  IMAD.U32 R6, RZ, RZ, UR6 ;  /* 0x00000006ff067e24 */ /* 0x000fe2000f8e00ff */
[----:B---3--:R-:W-:Y:S01]  /*8c70*/  MOV R11, UR5 ;  /* 0x00000005000b7c02 */ /* 0x008fe20008000f00 */
[----:B------:R-:W-:Y:S02]  /*8c80*/  IMAD.U32 R10, RZ, RZ, UR4 ;  /* 0x00000004ff0a7e24 */ /* 0x000fe4000f8e00ff */
[----:B------:R-:W-:Y:S07]  /*8c90*/  LEPC R20, `(.L_x_185) ;  /* 0x000000001014794e */ /* 0x000fee0000000000 */
[----:B--2-4-:R-:W-:Y:S05]  /*8ca0*/  CALL.ABS.NOINC R14 ;  /* 0x000000000e007343 */ /* 0x014fea0003c00000 */
.L_x_185:
[----:B------:R-:W-:Y:S01]  /*8cb0*/  SHF.R.U32.HI R16, RZ, 0x5, R2 ;  /* 0x00000005ff107819 */ /* 0x000fe20000011602 */
[----:B------:R-:W-:Y:S05]  /*8cc0*/  WARPSYNC.ALL ;  /* 0x0000000000007948 */ /* 0x000fea0003800000 */
[C---:B------:R-:W-:Y:S01]  /*8cd0*/  R2UR UR4, R76.reuse ;  /* 0x000000004c0472ca */ /* 0x040fe200000e0000 */
[----:B----4-:R-:W-:Y:S01]  /*8ce0*/  VIADD R0, R76, 0xffffffa0 ;  /* 0xffffffa04c007836 */ /* 0x010fe20000000000 */
[----:B------:R-:W-:Y:S04]  /*8cf0*/  LOP3.LUT R16, R16, 0x3, RZ, 0xc0, !PT ;  /* 0x0000000310107812 */ /* 0x000fe800078ec0ff */
[----:B------:R-:W-:Y:S04]  /*8d00*/  SHF.R.U32.HI R0, RZ, 0x15, R0 ;  /* 0x00000015ff007819 */ /* 0x000fe80000011600 */
[----:B------:R-:W-:Y:S03]  /*8d10*/  ISETP.NE.AND P0, PT, R16, R0, PT ;  /* 0x000000001000720c */ /* 0x000fe60003f05270 */
[----:B--2---:R-:W2:Y:S10]  /*8d20*/  LDTM.x16 R40, tmem[UR4+-0x80] ;  /* 0xffff8004002879ee */ /* 0x004eb4000824ff00 */
[----:B--2---:R-:W-:Y:S05]  /*8d30*/  @!P0 BRA `(.L_x_186) ;  /* 0x0000000000408947 */ /* 0x004fea0003800000 */
[----:B------:R-:W2:Y:S01]  /*8d40*/  LDCU.64 UR8, c[0x4][0x80] ;  /* 0x01001000ff0877ac */ /* 0x000ea20008000a00 */
[----:B------:R-:W-:Y:S01]  /*8d50*/  MOV R15, 0x0 ;  /* 0x00000000000f7802 */ /* 0x000fe20000000f00 */
[----:B------:R-:W-:Y:S02]  /*8d60*/  HFMA2 R12, -RZ, RZ, 0, 5.9604644775390625e-08 ;  /* 0x00000001ff0c7431 */ /* 0x000fe400000001ff */
[----:B------:R-:W-:Y:S02]  /*8d70*/  IMAD.MOV.U32 R8, RZ, RZ, 0x192 ;  /* 0x00000192ff087424 */ /* 0x000fe400078e00ff */
[----:B------:R-:W-:Y:S01]  /*8d80*/  IMAD.MOV.U32 R13, RZ, RZ, RZ ;  /* 0x000000ffff0d7224 */ /* 0x000fe200078e00ff */
[----:B------:R-:W4:Y:S01]  /*8d90*/  LDCU.64 UR6, c[0x4][0x88] ;  /* 0x01001100ff0677ac */ /* 0x000f220008000a00 */
[----:B------:R-:W1:Y:S01]  /*8da0*/  LDC.64 R14, c[0x4][R15] ;  /* 0x010000000f0e7b82 */ /* 0x000e620000000a00 */
[----:B------:R-:W5:Y:S01]  /*8db0*/  LDCU.64 UR4, c[0x4][0x8] ;  /* 0x01000100ff0477ac */ /* 0x000f620008000a00 */
[----:B--2---:R-:W-:Y:S01]  /*8dc0*/  MOV R5, UR9 ;  /* 0x0000000900057c02 */ /* 0x004fe20008000f00 */
[----:B------:R-:W-:Y:S01]  /*8dd0*/  IMAD.U32 R4, RZ, RZ, UR8 ;  /* 0x00000008ff047e24 */ /* 0x000fe2000f8e00ff */
[----:B----4-:R-:W-:Y:S01]  /*8de0*/  MOV R7, UR7 ;  /* 0x0000000700077c02 */ /* 0x010fe20008000f00 */
[----:B------:R-:W-:Y:S01]  /*8df0*/  IMAD.U32 R6, RZ, RZ, UR6 ;  /* 0x00000006ff067e24 */ /* 0x000fe2000f8e00ff */
[----:B-----5:R-:W-:Y:S01]  /*8e00*/  MOV R11, UR5 ;  /* 0x00000005000b7c02 */ /* 0x020fe20008000f00 */
[----:B------:R-:W-:Y:S02]  /*8e10*/  IMAD.U32 R10, RZ, RZ, UR4 ;  /* 0x00000004ff0a7e24 */ /* 0x000fe4000f8e00ff */
[----:B------:R-:W-:Y:S07]  /*8e20*/  LEPC R20, `(.L_x_186) ;  /* 0x000000001014794e */ /* 0x000fee0000000000 */
[----:B-1-3--:R-:W-:Y:S05]  /*8e30*/  CALL.ABS.NOINC R14 ;  /* 0x000000000e007343 */ /* 0x00afea0003c00000 */
.L_x_186:
[----:B------:R-:W-:Y:S01]  /*8e40*/  LOP3.LUT R72, R75, 0x60, R72, 0xfe, !PT ;  /* 0x000000604b487812 */ /* 0x000fe200078efe48 */
[----:B------:R-:W-:Y:S05]  /*8e50*/  WARPSYNC.ALL ;  /* 0x0000000000007948 */ /* 0x000fea0003800000 */
[----:B------:R-:W-:Y:S02]  /*8e60*/  R2UR UR4, R72 ;  /* 0x00000000480472ca */ /* 0x000fe400000e0000 */
[----:B------:R-:W-:Y:S02]  /*8e70*/  SHF.R.U32.HI R0, RZ, 0x5, R2 ;  /* 0x00000005ff007819 */ /* 0x000fe40000011602 */
[----:B------:R-:W-:Y:S02]  /*8e80*/  SHF.R.U32.HI R75, RZ, 0x15, R75 ;  /* 0x00000015ff4b7819 */ /* 0x000fe4000001164b */
[----:B------:R-:W-:Y:S04]  /*8e90*/  LOP3.LUT R0, R0, 0x3, RZ, 0xc0, !PT ;  /* 0x0000000300007812 */ /* 0x000fe800078ec0ff */
[----:B------:R-:W-:Y:S03]  /*8ea0*/  ISETP.NE.AND P0, PT, R0, R75, PT ;  /* 0x0000004b0000720c */ /* 0x000fe60003f05270 */
[----:B---3--:R-:W2:Y:S10]  /*8eb0*/  LDTM.x16 R24, tmem[UR4] ;  /* 0x00000004001879ee */ /* 0x008eb40008240000 */
[----:B--2---:R-:W-:Y:S05]  /*8ec0*/  @!P0 BRA `(.L_x_187) ;  /* 0x0000000000408947 */ /* 0x004fea0003800000 */
        /* <DEDUP_REMOVED lines=16> */
.L_x_187:
[----:B------:R-:W-:Y:S01]  /*8fd0*/  SHF.R.U32.HI R74, RZ, 0x3, R2 ;  /* 0x00000003ff4a7819 */ /* 0x000fe20000011602 */
[----:B------:R-:W-:Y:S01]  /*8fe0*/  IMAD.U32 R72, R2, 0x10000, RZ ;  /* 0x0001000002487824 */ /* 0x000fe200078e00ff */
[----:B------:R-:W-:Y:S05]  /*8ff0*/  WARPSYNC.ALL ;  /* 0x0000000000007948 */ /* 0x000fea0003800000 */
[----:B------:R-:W-:Y:S04]  /*9000*/  LOP3.LUT R76, R72, 0x600010, R74, 0xc8, !PT ;  /* 0x00600010484c7812 */ /* 0x000fe800078ec84a */
[----:B------:R-:W-:Y:S04]  /*9010*/  LOP3.LUT R0, R76, 0x80, RZ, 0xfc, !PT ;  /* 0x000000804c007812 */ /* 0x000fe800078efcff */
[----:B------:R-:W-:Y:S01]  /*9020*/  R2UR UR5, R0 ;  /* 0x00000000000572ca */ /* 0x000fe200000e0000 */
[----:B-1----:R-:W1:Y:S01]  /*9030*/  S2R R73, SR_TID.X ;  /* 0x0000000000497919 */ /* 0x002e620000002100 */
[----:B------:R-:W-:Y:S01]  /*9040*/  LOP3.LUT R76, R76, 0xa0, RZ, 0xfc, !PT ;  /* 0x000000a04c4c7812 */ /* 0x000fe200078efcff */
[----:B------:R-:W2:Y:S01]  /*9050*/  S2UR UR38, SR_CgaCtaId ;  /* 0x00000000002679c3 */ /* 0x000ea20000008800 */
[----:B------:R-:W-:Y:S01]  /*9060*/  UMOV UR4, 0x400 ;  /* 0x0000040000047882 */ /* 0x000fe20000000000 */
[----:B-1----:R-:W-:Y:S01]  /*9070*/  SHF.R.U32.HI R75, RZ, 0x1, R73 ;  /* 0x00000001ff4b7819 */ /* 0x002fe20000011649 */
[----:B--2---:R-:W-:Y:S01]  /*9080*/  ULEA UR36, UR38, UR4, 0x18 ;  /* 0x0000000426247291 */ /* 0x004fe2000f8ec0ff */
[----:B------:R-:W-:Y:S02]  /*9090*/  R2UR UR4, R76 ;  /* 0x000000004c0472ca */ /* 0x000fe400000e0000 */
[----:B------:R-:W-:Y:S06]  /*90a0*/  LOP3.LUT R75, R75, 0x40, RZ, 0xc0, !PT ;  /* 0x000000404b4b7812 */ /* 0x000fec00078ec0ff */
[----:B------:R-:W1:Y:S08]  /*90b0*/  LDS.128 R12, [R75+UR36+0x1a200] ;  /* 0x01a200244b0c7984 */ /* 0x000e700008000c00 */
[----:B------:R-:W2:Y:S08]  /*90c0*/  LDS.128 R4, [R75+UR36+0x1a220] ;  /* 0x01a220244b047984 */ /* 0x000eb00008000c00 */
[----:B------:R-:W3:Y:S08]  /*90d0*/  LDS.128 R8, [R75+UR36+0x1a210] ;  /* 0x01a210244b087984 */ /* 0x000ef00008000c00 */
[----:B------:R-:W4:Y:S08]  /*90e0*/  LDS.128 R16, [R75+UR36+0x1a230] ;  /* 0x01a230244b107984 */ /* 0x000f300008000c00 */
[----:B------:R-:W5:Y:S01]  /*90f0*/  LDS.128 R20, [R75+UR36+0x1a280] ;  /* 0x01a280244b147984 */ /* 0x000f620008000c00 */
[----:B-1----:R-:W-:Y:S02]  /*9100*/  FADD2 R2, R40.F32x2.HI_LO, R12.F32x2.HI_LO ;  /* 0x0000000c2802724b */ /* 0x002fe40000000000 */
[----:B------:R-:W-:Y:S05]  /*9110*/  FADD2 R12, R42.F32x2.HI_LO, R14.F32x2.HI_LO ;  /* 0x0000000e2a0c724b */ /* 0x000fea0000000000 */
[----:B------:R-:W-:Y:S01]  /*9120*/  LDS.128 R40, [R75+UR36+0x1a300] ;  /* 0x01a300244b287984 */ /* 0x000fe20008000c00 */
[----:B------:R-:W-:Y:S02]  /*9130*/  FMUL2 R2, R2.F32x2.HI_LO, R56.F32x2.HI_LO ;  /* 0x000000380202724a */ /* 0x000fe40000000000 */
[----:B------:R-:W-:Y:S02]  /*9140*/  FMUL2 R12, R12.F32x2.HI_LO, R58.F32x2.HI_LO ;  /* 0x0000003a0c0c724a */ /* 0x000fe40000000000 */
[----:B--2---:R-:W-:Y:S01]  /*9150*/  FADD2 R48, R48.F32x2.HI_LO, R4.F32x2.HI_LO ;  /* 0x000000043030724b */ /* 0x004fe20000000000 */
[----:B------:R-:W-:Y:S01]  /*9160*/  F2FP.F16.F32.PACK_AB R2, R3, R2 ;  /* 0x000000020302723e */ /* 0x000fe200000000ff */
[----:B------:R-:W-:Y:S01]  /*9170*/  FADD2 R50, R50.F32x2.HI_LO, R6.F32x2.HI_LO ;  /* 0x000000063232724b */ /* 0x000fe20000000000 */
[----:B------:R-:W-:Y:S01]  /*9180*/  F2FP.F16.F32.PACK_AB R0, R13, R12 ;  /* 0x0000000c0d00723e */ /* 0x000fe200000000ff */
[----:B------:R-:W1:Y:S01]  /*9190*/  LDS.128 R4, [R75+UR36+0x1a2a0] ;  /* 0x01a2a0244b047984 */ /* 0x000e620008000c00 */
[----:B------:R-:W-:Y:S02]  /*91a0*/  FMUL2 R48, R48.F32x2.HI_LO, R64.F32x2.HI_LO ;  /* 0x000000403030724a */ /* 0x000fe40000000000 */
[----:B---3--:R-:W-:Y:S01]  /*91b0*/  FADD2 R10, R46.F32x2.HI_LO, R10.F32x2.HI_LO ;  /* 0x0000000a2e0a724b */ /* 0x008fe20000000000 */
[----:B------:R-:W-:Y:S01]  /*91c0*/  PRMT R46, R0, 0x7610, R46 ;  /* 0x00007610002e7816 */ /* 0x000fe2000000002e */
[----:B------:R-:W-:Y:S01]  /*91d0*/  FADD2 R8, R44.F32x2.HI_LO, R8.F32x2.HI_LO ;  /* 0x000000082c08724b */ /* 0x000fe20000000000 */
[----:B------:R-:W-:Y:S01]  /*91e0*/  PRMT R45, R0, 0x7632, R45 ;  /* 0x00007632002d7816 */ /* 0x000fe2000000002d */
[----:B------:R-:W-:Y:S01]  /*91f0*/  FMUL2 R10, R10.F32x2.HI_LO, R62.F32x2.HI_LO ;  /* 0x0000003e0a0a724a */ /* 0x000fe20000000000 */
[----:B------:R-:W-:Y:S01]  /*9200*/  PRMT R44, R2, 0x7632, R44 ;  /* 0x00007632022c7816 */ /* 0x000fe2000000002c */
[----:B------:R-:W2:Y:S01]  /*9210*/  LDS.128 R12, [R75+UR36+0x1a290] ;  /* 0x01a290244b0c7984 */ /* 0x000ea20008000c00 */
[----:B------:R-:W-:Y:S02]  /*9220*/  FMUL2 R8, R8.F32x2.HI_LO, R60.F32x2.HI_LO ;  /* 0x0000003c0808724a */ /* 0x000fe40000000000 */
[----:B------:R-:W-:Y:S01]  /*9230*/  F2FP.F16.F32.PACK_AB R10, R11, R10 ;  /* 0x0000000a0b0a723e */ /* 0x000fe200000000ff */
[----:B----4-:R-:W-:Y:S02]  /*9240*/  FADD2 R52, R52.F32x2.HI_LO, R16.F32x2.HI_LO ;  /* 0x000000103434724b */ /* 0x010fe40000000000 */
[----:B------:R-:W-:Y:S01]  /*9250*/  F2FP.F16.F32.PACK_AB R0, R9, R8 ;  /* 0x000000080900723e */ /* 0x000fe200000000ff */
[----:B------:R-:W-:Y:S01]  /*9260*/  FADD2 R54, R54.F32x2.HI_LO, R18.F32x2.HI_LO ;  /* 0x000000123636724b */ /* 0x000fe20000000000 */
[----:B------:R-:W-:Y:S01]  /*9270*/  PRMT R57, R10, 0x7632, R57 ;  /* 0x000076320a397816 */ /* 0x000fe20000000039 */
[----:B------:R-:W-:Y:S01]  /*9280*/  FMUL2 R52, R52.F32x2.HI_LO, R68.F32x2.HI_LO ;  /* 0x000000443434724a */ /* 0x000fe20000000000 */
[----:B------:R-:W-:Y:S01]  /*9290*/  PRMT R58, R10, 0x7610, R58 ;  /* 0x000076100a3a7816 */ /* 0x000fe2000000003a */
[----:B------:R-:W-:Y:S01]  /*92a0*/  FMUL2 R54, R54.F32x2.HI_LO, R70.F32x2.HI_LO ;  /* 0x000000463636724a */ /* 0x000fe20000000000 */
[----:B------:R-:W-:Y:S01]  /*92b0*/  PRMT R47, R0, 0x7632, R47 ;  /* 0x00007632002f7816 */ /* 0x000fe2000000002f */
[----:B------:R-:W3:Y:S01]  /*92c0*/  LDS.128 R8, [R75+UR36+0x1a2b0] ;  /* 0x01a2b0244b087984 */ /* 0x000ee20008000c00 */
[----:B------:R-:W-:Y:S01]  /*92d0*/  F2FP.F16.F32.PACK_AB R52, R53, R52 ;  /* 0x000000343534723e */ /* 0x000fe200000000ff */
[----:B-----5:R-:W-:Y:S01]  /*92e0*/  FADD2 R26, R26.F32x2.HI_LO, R22.F32x2.HI_LO ;  /* 0x000000161a1a724b */ /* 0x020fe20000000000 */
[----:B------:R-:W-:Y:S01]  /*92f0*/  F2FP.F16.F32.PACK_AB R54, R55, R54 ;  /* 0x000000363736723e */ /* 0x000fe200000000ff */
[----:B------:R-:W-:Y:S01]  /*9300*/  FADD2 R24, R24.F32x2.HI_LO, R20.F32x2.HI_LO ;  /* 0x000000141818724b */ /* 0x000fe20000000000 */
[----:B------:R-:W-:Y:S01]  /*9310*/  PRMT R59, R52, 0x7632, R59 ;  /* 0x00007632343b7816 */ /* 0x000fe2000000003b */
[----:B------:R-:W-:Y:S01]  /*9320*/  FMUL2 R26, R26.F32x2.HI_LO, R80.F32x2.HI_LO ;  /* 0x000000501a1a724a */ /* 0x000fe20000000000 */
[----:B------:R-:W-:Y:S01]  /*9330*/  PRMT R60, R52, 0x7610, R60 ;  /* 0x00007610343c7816 */ /* 0x000fe2000000003c */
[----:B------:R-:W-:Y:S01]  /*9340*/  FMUL2 R24, R24.F32x2.HI_LO, R78.F32x2.HI_LO ;  /* 0x0000004e1818724a */ /* 0x000fe20000000000 */
[----:B------:R-:W-:Y:S01]  /*9350*/  PRMT R61, R54, 0x7632, R61 ;  /* 0x00007632363d7816 */ /* 0x000fe2000000003d */
[----:B------:R-:W-:Y:S01]  /*9360*/  FMUL2 R50, R50.F32x2.HI_LO, R66.F32x2.HI_LO ;  /* 0x000000423232724a */ /* 0x000fe20000000000 */
[----:B------:R-:W-:Y:S02]  /*9370*/  PRMT R62, R54, 0x7610, R62 ;  /* 0x00007610363e7816 */ /* 0x000fe4000000003e */
[----:B------:R-:W-:Y:S01]  /*9380*/  PRMT R56, R0, 0x7610, R56 ;  /* 0x0000761000387816 */ /* 0x000fe20000000038 */
[----:B------:R-:W4:Y:S01]  /*9390*/  LDS.128 R52, [R75+UR36+0x1a310] ;  /* 0x01a310244b347984 */ /* 0x000f220008000c00 */
[----:B------:R-:W-:Y:S02]  /*93a0*/  F2FP.F16.F32.PACK_AB R0, R49, R48 ;  /* 0x000000303100723e */ /* 0x000fe400000000ff */
[----:B------:R-:W-:Y:S01]  /*93b0*/  F2FP.F16.F32.PACK_AB R24, R25, R24 ;  /* 0x000000181918723e */ /* 0x000fe200000000ff */
[----:B-1----:R-:W-:Y:S01]  /*93c0*/  FADD2 R32, R32.F32x2.HI_LO, R4.F32x2.HI_LO ;  /* 0x000000042020724b */ /* 0x002fe20000000000 */
[----:B------:R-:W-:Y:S01]  /*93d0*/  PRMT R48, R0, 0x7632, R48 ;  /* 0x0000763200307816 */ /* 0x000fe20000000030 */
[----:B------:R-:W-:Y:S01]  /*93e0*/  FADD2 R34, R34.F32x2.HI_LO, R6.F32x2.HI_LO ;  /* 0x000000062222724b */ /* 0x000fe20000000000 */
[----:B------:R-:W-:Y:S01]  /*93f0*/  PRMT R49, R0, 0x7610, R49 ;  /* 0x0000761000317816 */ /* 0x000fe20000000031 */
[----:B------:R-:W-:Y:S01]  /*9400*/  FMUL2 R32, R32.F32x2.HI_LO, R82.F32x2.HI_LO ;  /* 0x000000522020724a */ /* 0x000fe20000000000 */
[----:B------:R-:W-:Y:S01]  /*9410*/  F2FP.F16.F32.PACK_AB R0, R27, R26 ;  /* 0x0000001a1b00723e */ /* 0x000fe200000000ff */
[----:B------:R-:W-:Y:S01]  /*9420*/  FMUL2 R34, R34.F32x2.HI_LO, R86.F32x2.HI_LO ;  /* 0x000000562222724a */ /* 0x000fe20000000000 */
[----:B------:R-:W-:Y:S02]  /*9430*/  PRMT R63, R24, 0x7632, R63 ;  /* 0x00007632183f7816 */ /* 0x000fe4000000003f */
[----:B------:R-:W-:Y:S01]  /*9440*/  PRMT R65, R0, 0x7632, R65 ;  /* 0x0000763200417816 */ /* 0x000fe20000000041 */
[----:B--2---:R-:W-:Y:S01]  /*9450*/  FADD2 R28, R28.F32x2.HI_LO, R12.F32x2.HI_LO ;  /* 0x0000000c1c1c724b */ /* 0x004fe20000000000 */
[----:B------:R-:W-:Y:S01]  /*9460*/  PRMT R66, R0, 0x7610, R66 ;  /* 0x0000761000427816 */ /* 0x000fe20000000042 */
[----:B------:R-:W-:Y:S01]  /*9470*/  FADD2 R30, R30.F32x2.HI_LO, R14.F32x2.HI_LO ;  /* 0x0000000e1e1e724b */ /* 0x000fe20000000000 */
[----:B------:R-:W-:Y:S01]  /*9480*/  PRMT R64, R24, 0x7610, R64 ;  /* 0x0000761018407816 */ /* 0x000fe20000000040 */
[----:B------:R-:W-:Y:S01]  /*9490*/  FMUL2 R28, R28.F32x2.HI_LO, R84.F32x2.HI_LO ;  /* 0x000000541c1c724a */ /* 0x000fe20000000000 */
[----:B------:R-:W-:Y:S01]  /*94a0*/  F2FP.F16.F32.PACK_AB R50, R51, R50 ;  /* 0x000000323332723e */ /* 0x000fe200000000ff */
[----:B------:R-:W4:Y:S01]  /*94b0*/  LDTM.x16 R12, tmem[UR5] ;  /* 0x00000005000c79ee */ /* 0x000f220008240000 */
[----:B------:R-:W-:Y:S01]  /*94c0*/  FMUL2 R30, R30.F32x2.HI_LO, R88.F32x2.HI_LO ;  /* 0x000000581e1e724a */ /* 0x000fe20000000000 */
[----:B------:R-:W-:Y:S01]  /*94d0*/  UMOV UR5, 0x33334444 ;  /* 0x3333444400057882 */ /* 0x000fe20000000000 */
[----:B------:R-:W-:Y:S02]  /*94e0*/  F2FP.F16.F32.PACK_AB R0, R29, R28 ;  /* 0x0000001c1d00723e */ /* 0x000fe400000000ff */
[----:B------:R-:W-:Y:S01]  /*94f0*/  PRMT R51, R50, 0x7632, R51 ;  /* 0x0000763232337816 */ /* 0x000fe20000000033 */
[----:B---3--:R-:W-:Y:S01]  /*9500*/  FADD2 R36, R36.F32x2.HI_LO, R8.F32x2.HI_LO ;  /* 0x000000082424724b */ /* 0x008fe20000000000 */
[----:B------:R-:W-:Y:S01]  /*9510*/  F2FP.F16.F32.PACK_AB R3, R31, R30 ;  /* 0x0000001e1f03723e */ /* 0x000fe200000000ff */
[----:B------:R-:W-:Y:S01]  /*9520*/  FADD2 R38, R38.F32x2.HI_LO, R10.F32x2.HI_LO ;  /* 0x0000000a2626724b */ /* 0x000fe20000000000 */
[C---:B------:R-:W-:Y:S01]  /*9530*/  PRMT R67, R0.reuse, 0x7632, R67 ;  /* 0x0000763200437816 */ /* 0x040fe20000000043 */
[----:B------:R-:W1:Y:S01]  /*9540*/  LDS.128 R28, [R75+UR36+0x1a320] ;  /* 0x01a320244b1c7984 */ /* 0x000e620008000c00 */
[----:B------:R-:W-:Y:S01]  /*9550*/  PRMT R68, R0, 0x7610, R68 ;  /* 0x0000761000447816 */ /* 0x000fe20000000044 */
[----:B------:R-:W-:Y:S01]  /*9560*/  FMUL2 R36, R36.F32x2.HI_LO, R90.F32x2.HI_LO ;  /* 0x0000005a2424724a */ /* 0x000fe20000000000 */
[----:B------:R-:W-:Y:S01]  /*9570*/  PRMT R69, R3, 0x7632, R69 ;  /* 0x0000763203457816 */ /* 0x000fe20000000045 */
[----:B------:R-:W-:Y:S01]  /*9580*/  FMUL2 R38, R38.F32x2.HI_LO, R92.F32x2.HI_LO ;  /* 0x0000005c2626724a */ /* 0x000fe20000000000 */
[----:B------:R-:W-:Y:S02]  /*9590*/  PRMT R70, R3, 0x7610, R70 ;  /* 0x0000761003467816 */ /* 0x000fe40000000046 */
[----:B------:R-:W-:Y:S02]  /*95a0*/  F2FP.F16.F32.PACK_AB R0, R33, R32 ;  /* 0x000000202100723e */ /* 0x000fe400000000ff */
[----:B------:R-:W-:Y:S02]  /*95b0*/  F2FP.F16.F32.PACK_AB R3, R35, R34 ;  /* 0x000000222303723e */ /* 0x000fe400000000ff */
[C---:B------:R-:W-:Y:S01]  /*95c0*/  PRMT R71, R0.reuse, 0x7632, R71 ;  /* 0x0000763200477816 */ /* 0x040fe20000000047 */
[----:B------:R-:W2:Y:S01]  /*95d0*/  LDS.128 R32, [R75+UR36+0x1a330] ;  /* 0x01a330244b207984 */ /* 0x000ea20008000c00 */
[----:B------:R-:W-:Y:S01]  /*95e0*/  PRMT R76, R0, 0x7610, R76 ;  /* 0x00007610004c7816 */ /* 0x000fe2000000004c */
[----:B----4-:R-:W-:Y:S01]  /*95f0*/  FADD2 R16, R16.F32x2.HI_LO, R52.F32x2.HI_LO ;  /* 0x000000341010724b */ /* 0x010fe20000000000 */
[----:B------:R-:W-:Y:S01]  /*9600*/  PRMT R78, R3, 0x7632, R78 ;  /* 0x00007632034e7816 */ /* 0x000fe2000000004e */
[----:B------:R-:W-:Y:S01]  /*9610*/  FADD2 R18, R18.F32x2.HI_LO, R54.F32x2.HI_LO ;  /* 0x000000361212724b */ /* 0x000fe20000000000 */
[----:B------:R-:W-:Y:S01]  /*9620*/  PRMT R79, R3, 0x7610, R79 ;  /* 0x00007610034f7816 */ /* 0x000fe2000000004f */
[----:B------:R-:W-:Y:S01]  /*9630*/  FADD2 R12, R12.F32x2.HI_LO, R40.F32x2.HI_LO ;  /* 0x000000280c0c724b */ /* 0x000fe20000000000 */
[----:B------:R-:W-:Y:S01]  /*9640*/  F2FP.F16.F32.PACK_AB R0, R37, R36 ;  /* 0x000000242500723e */ /* 0x000fe200000000ff */
[----:B------:R-:W3:Y:S01]  /*9650*/  LDS.128 R52, [R75+UR36+0x1a390] ;  /* 0x01a390244b347984 */ /* 0x000ee20008000c00 */
[----:B------:R-:W-:Y:S01]  /*9660*/  F2FP.F16.F32.PACK_AB R3, R39, R38 ;  /* 0x000000262703723e */ /* 0x000fe200000000ff */
[----:B------:R-:W-:Y:S01]  /*9670*/  FMUL2 R12, R12.F32x2.HI_LO, R94.F32x2.HI_LO ;  /* 0x0000005e0c0c724a */ /* 0x000fe20000000000 */
[----:B------:R-:W-:Y:S01]  /*9680*/  PRMT R80, R0, 0x7632, R80 ;  /* 0x0000763200507816 */ /* 0x000fe20000000050 */
[----:B------:R-:W-:Y:S01]  /*9690*/  FMUL2 R40, R16.F32x2.HI_LO, R100.F32x2.HI_LO ;  /* 0x000000641028724a */ /* 0x000fe20000000000 */
[----:B------:R-:W-:Y:S01]  /*96a0*/  PRMT R81, R0, 0x7610, R81 ;  /* 0x0000761000517816 */ /* 0x000fe20000000051 */
[----:B------:R-:W-:Y:S01]  /*96b0*/  FADD2 R14, R14.F32x2.HI_LO, R42.F32x2.HI_LO ;  /* 0x0000002a0e0e724b */ /* 0x000fe20000000000 */
[C---:B------:R-:W-:Y:S01]  /*96c0*/  PRMT R82, R3.reuse, 0x7632, R82 ;  /* 0x0000763203527816 */ /* 0x040fe20000000052 */
[----:B------:R-:W4:Y:S01]  /*96d0*/  LDS.128 R36, [R75+UR36+0x1a380] ;  /* 0x01a380244b247984 */ /* 0x000f220008000c00 */
[----:B------:R-:W-:Y:S01]  /*96e0*/  PRMT R83, R3, 0x7610, R83 ;  /* 0x0000761003537816 */ /* 0x000fe20000000053 */
[----:B------:R-:W-:Y:S01]  /*96f0*/  FMUL2 R14, R14.F32x2.HI_LO, R96.F32x2.HI_LO ;  /* 0x000000600e0e724a */ /* 0x000fe20000000000 */
[----:B------:R-:W-:Y:S01]  /*9700*/  F2FP.F16.F32.PACK_AB R3, R13, R12 ;  /* 0x0000000c0d03723e */ /* 0x000fe200000000ff */
[----:B------:R-:W-:Y:S03]  /*9710*/  FMUL2 R42, R18.F32x2.HI_LO, R104.F32x2.HI_LO ;  /* 0x00000068122a724a */ /* 0x000fe60000000000 */
[----:B------:R-:W-:Y:S02]  /*9720*/  F2FP.F16.F32.PACK_AB R0, R15, R14 ;  /* 0x0000000e0f00723e */ /* 0x000fe400000000ff */
[C---:B------:R-:W-:Y:S01]  /*9730*/  PRMT R84, R3.reuse, 0x7632, R84 ;  /* 0x0000763203547816 */ /* 0x040fe20000000054 */
[----:B------:R-:W3:Y:S01]  /*9740*/  LDTM.x16 R4, tmem[UR4] ;  /* 0x00000004000479ee */ /* 0x000ee20008240000 */
[----:B------:R-:W-:Y:S01]  /*9750*/  PRMT R85, R3, 0x7610, R85 ;  /* 0x0000761003557816 */ /* 0x000fe20000000055 */
[----:B-1----:R-:W-:Y:S01]  /*9760*/  FADD2 R20, R20.F32x2.HI_LO, R28.F32x2.HI_LO ;  /* 0x0000001c1414724b */ /* 0x002fe20000000000 */
[----:B------:R-:W-:Y:S01]  /*9770*/  PRMT R86, R0, 0x7632, R86 ;  /* 0x0000763200567816 */ /* 0x000fe20000000056 */
[----:B------:R-:W-:Y:S01]  /*9780*/  FADD2 R22, R22.F32x2.HI_LO, R30.F32x2.HI_LO ;  /* 0x0000001e1616724b */ /* 0x000fe20000000000 */
[----:B------:R-:W-:Y:S01]  /*9790*/  PRMT R87, R0, 0x7610, R87 ;  /* 0x0000761000577816 */ /* 0x000fe20000000057 */
[----:B------:R-:W1:Y:S01]  /*97a0*/  LDS.128 R28, [R75+UR36+0x1a3a0] ;  /* 0x01a3a0244b1c7984 */ /* 0x000e620008000c00 */
[----:B------:R-:W-:Y:S01]  /*97b0*/  F2FP.F16.F32.PACK_AB R0, R41, R40 ;  /* 0x000000282900723e */ /* 0x000fe200000000ff */
[----:B------:R-:W-:Y:S01]  /*97c0*/  FMUL2 R20, R20.F32x2.HI_LO, R98.F32x2.HI_LO ;  /* 0x000000621414724a */ /* 0x000fe20000000000 */
[----:B------:R-:W-:Y:S01]  /*97d0*/  F2FP.F16.F32.PACK_AB R3, R43, R42 ;  /* 0x0000002a2b03723e */ /* 0x000fe200000000ff */
[----:B------:R-:W-:Y:S01]  /*97e0*/  FMUL2 R22, R22.F32x2.HI_LO, R102.F32x2.HI_LO ;  /* 0x000000661616724a */ /* 0x000fe20000000000 */
[C---:B------:R-:W-:Y:S01]  /*97f0*/  PRMT R40, R0.reuse, 0x7632, R40 ;  /* 0x0000763200287816 */ /* 0x040fe20000000028 */
[----:B------:R-:W-:Y:S01]  /*9800*/  USHF.L.U32 UR4, UR39, 0x2, URZ ;  /* 0x0000000227047899 */ /* 0x000fe200080006ff */
[----:B------:R-:W-:Y:S01]  /*9810*/  PRMT R41, R0, 0x7610, R41 ;  /* 0x0000761000297816 */ /* 0x000fe20000000029 */
[----:B--2---:R-:W-:Y:S01]  /*9820*/  FADD2 R24, R24.F32x2.HI_LO, R32.F32x2.HI_LO ;  /* 0x000000201818724b */ /* 0x004fe20000000000 */
[C---:B------:R-:W-:Y:S02]  /*9830*/  PRMT R42, R3.reuse, 0x7632, R42 ;  /* 0x00007632032a7816 */ /* 0x040fe4000000002a */
[----:B------:R-:W-:Y:S02]  /*9840*/  PRMT R43, R3, 0x7610, R43 ;  /* 0x00007610032b7816 */ /* 0x000fe4000000002b */
[----:B------:R-:W-:Y:S01]  /*9850*/  F2FP.F16.F32.PACK_AB R0, R21, R20 ;  /* 0x000000141500723e */ /* 0x000fe200000000ff */
[----:B------:R-:W-:Y:S01]  /*9860*/  FADD2 R20, R26.F32x2.HI_LO, R34.F32x2.HI_LO ;  /* 0x000000221a14724b */ /* 0x000fe20000000000 */
[----:B------:R-:W-:Y:S01]  /*9870*/  F2FP.F16.F32.PACK_AB R3, R23, R22 ;  /* 0x000000161703723e */ /* 0x000fe200000000ff */
[----:B------:R-:W-:Y:S01]  /*9880*/  FMUL2 R22, R24.F32x2.HI_LO, R106.F32x2.HI_LO ;  /* 0x0000006a1816724a */ /* 0x000fe20000000000 */
[C---:B------:R-:W-:Y:S01]  /*9890*/  PRMT R32, R0.reuse, 0x7632, R32 ;  /* 0x0000763200207816 */ /* 0x040fe20000000020 */
[----:B------:R-:W2:Y:S01]  /*98a0*/  LDS.128 R24, [R75+UR36+0x1a3b0] ;  /* 0x01a3b0244b187984 */ /* 0x000ea20008000c00 */
[----:B------:R-:W-:Y:S01]  /*98b0*/  PRMT R33, R0, 0x7610, R33 ;  /* 0x0000761000217816 */ /* 0x000fe20000000021 */
[----:B------:R-:W-:Y:S01]  /*98c0*/  NOP ;  /* 0x0000000000007918 */ /* 0x000fe20000000000 */
[----:B------:R-:W-:Y:S01]  /*98d0*/  F2FP.F16.F32.PACK_AB R22, R23, R22 ;  /* 0x000000161716723e */ /* 0x000fe200000000ff */
[----:B---3--:R-:W-:Y:S01]  /*98e0*/  FADD2 R10, R10.F32x2.HI_LO, R54.F32x2.HI_LO ;  /* 0x000000360a0a724b */ /* 0x008fe20000000000 */
[C---:B------:R-:W-:Y:S01]  /*98f0*/  PRMT R34, R3.reuse, 0x7632, R34 ;  /* 0x0000763203227816 */ /* 0x040fe20000000022 */
[----:B------:R-:W-:Y:S01]  /*9900*/  IMAD.U32 R54, RZ, RZ, UR4 ;  /* 0x00000004ff367e24 */ /* 0x000fe2000f8e00ff */
[----:B------:R-:W-:Y:S01]  /*9910*/  PRMT R35, R3, 0x7610, R35 ;  /* 0x0000761003237816 */ /* 0x000fe20000000023 */
[----:B----4-:R-:W-:Y:S01]  /*9920*/  FADD2 R4, R4.F32x2.HI_LO, R36.F32x2.HI_LO ;  /* 0x000000240404724b */ /* 0x010fe20000000000 */
[----:B------:R-:W-:Y:S01]  /*9930*/  PRMT R23, R22, 0x7632, R23 ;  /* 0x0000763216177816 */ /* 0x000fe20000000017 */
[----:B------:R-:W-:Y:S01]  /*9940*/  FADD2 R6, R6.F32x2.HI_LO, R38.F32x2.HI_LO ;  /* 0x000000260606724b */ /* 0x000fe20000000000 */
[----:B------:R-:W-:Y:S01]  /*9950*/  R2UR UR4, R54 ;  /* 0x00000000360472ca */ /* 0x000fe200000e0000 */
[----:B------:R-:W-:Y:S02]  /*9960*/  FADD2 R8, R8.F32x2.HI_LO, R52.F32x2.HI_LO ;  /* 0x000000340808724b */ /* 0x000fe40000000000 */
[----:B------:R-:W-:Y:S02]  /*9970*/  FMUL2 R20, R20.F32x2.HI_LO, R108.F32x2.HI_LO ;  /* 0x0000006c1414724a */ /* 0x000fe40000000000 */
[----:B------:R-:W-:Y:S02]  /*9980*/  FMUL2 R4, R4.F32x2.HI_LO, R110.F32x2.HI_LO ;  /* 0x0000006e0404724a */ /* 0x000fe40000000000 */
[----:B------:R-:W-:Y:S01]  /*9990*/  FMUL2 R6, R6.F32x2.HI_LO, R112.F32x2.HI_LO ;  /* 0x000000700606724a */ /* 0x000fe20000000000 */
[----:B------:R-:W-:Y:S01]  /*99a0*/  F2FP.F16.F32.PACK_AB R20, R21, R20 ;  /* 0x000000141514723e */ /* 0x000fe200000000ff */
[----:B------:R-:W-:Y:S01]  /*99b0*/  FMUL2 R8, R8.F32x2.HI_LO, R114.F32x2.HI_LO ;  /* 0x000000720808724a */ /* 0x000fe20000000000 */
[----:B------:R-:W-:Y:S01]  /*99c0*/  F2FP.F16.F32.PACK_AB R4, R5, R4 ;  /* 0x000000040504723e */ /* 0x000fe200000000ff */
[----:B-1----:R-:W-:Y:S01]  /*99d0*/  FADD2 R12, R12.F32x2.HI_LO, R28.F32x2.HI_LO ;  /* 0x0000001c0c0c724b */ /* 0x002fe20000000000 */
[----:B------:R-:W-:Y:S01]  /*99e0*/  F2FP.F16.F32.PACK_AB R6, R7, R6 ;  /* 0x000000060706723e */ /* 0x000fe200000000ff */
[----:B------:R-:W-:Y:S01]  /*99f0*/  USHF.R.U64 UR4, UR5, UR4, 0x123333 ;  /* 0x0012333305047499 */ /* 0x000fe20008001204 */
[----:B------:R-:W-:Y:S01]  /*9a00*/  F2FP.F16.F32.PACK_AB R8, R9, R8 ;  /* 0x000000080908723e */ /* 0x000fe200000000ff */
[----:B------:R-:W-:Y:S01]  /*9a10*/  FADD2 R14, R14.F32x2.HI_LO, R30.F32x2.HI_LO ;  /* 0x0000001e0e0e724b */ /* 0x000fe20000000000 */
[C---:B------:R-:W-:Y:S01]  /*9a20*/  PRMT R36, R20.reuse, 0x7632, R36 ;  /* 0x0000763214247816 */ /* 0x040fe20000000024 */
[----:B------:R-:W-:Y:S01]  /*9a30*/  ULOP3.LUT UR37, UR4, 0x7, URZ, 0xc0, !UPT ;  /* 0x0000000704257892 */ /* 0x000fe2000f8ec0ff */
[----:B------:R-:W-:Y:S01]  /*9a40*/  PRMT R37, R20, 0x7610, R37 ;  /* 0x0000761014257816 */ /* 0x000fe20000000025 */
[----:B------:R-:W-:Y:S01]  /*9a50*/  FMUL2 R10, R10.F32x2.HI_LO, R116.F32x2.HI_LO ;  /* 0x000000740a0a724a */ /* 0x000fe20000000000 */
[C---:B------:R-:W-:Y:S01]  /*9a60*/  PRMT R38, R4.reuse, 0x7632, R38 ;  /* 0x0000763204267816 */ /* 0x040fe20000000026 */
[----:B------:R-:W-:Y:S01]  /*9a70*/  UISETP.NE.AND UP0, UPT, UR37, 0x3, UPT ;  /* 0x000000032500788c */ /* 0x000fe2000bf05270 */
[----:B------:R-:W-:Y:S01]  /*9a80*/  PRMT R39, R4, 0x7610, R39 ;  /* 0x0000761004277816 */ /* 0x000fe20000000027 */
[----:B------:R-:W-:Y:S01]  /*9a90*/  FMUL2 R12, R12.F32x2.HI_LO, R118.F32x2.HI_LO ;  /* 0x000000760c0c724a */ /* 0x000fe20000000000 */
[----:B------:R-:W-:Y:S01]  /*9aa0*/  F2FP.F16.F32.PACK_AB R10, R11, R10 ;  /* 0x0000000a0b0a723e */ /* 0x000fe200000000ff */
[----:B------:R-:W-:Y:S01]  /*9ab0*/  FMUL2 R14, R14.F32x2.HI_LO, R120.F32x2.HI_LO ;  /* 0x000000780e0e724a */ /* 0x000fe20000000000 */
[----:B------:R-:W-:Y:S02]  /*9ac0*/  PRMT R52, R6, 0x7632, R52 ;  /* 0x0000763206347816 */ /* 0x000fe40000000034 */
[----:B------:R-:W-:Y:S01]  /*9ad0*/  F2FP.F16.F32.PACK_AB R12, R13, R12 ;  /* 0x0000000c0d0c723e */ /* 0x000fe200000000ff */
[----:B--2---:R-:W-:Y:S01]  /*9ae0*/  FADD2 R16, R16.F32x2.HI_LO, R24.F32x2.HI_LO ;  /* 0x000000181010724b */ /* 0x004fe20000000000 */
[----:B------:R-:W-:Y:S01]  /*9af0*/  F2FP.F16.F32.PACK_AB R14, R15, R14 ;  /* 0x0000000e0f0e723e */ /* 0x000fe200000000ff */
[----:B------:R-:W-:Y:S01]  /*9b00*/  FADD2 R18, R18.F32x2.HI_LO, R26.F32x2.HI_LO ;  /* 0x0000001a1212724b */ /* 0x000fe20000000000 */
[----:B------:R-:W-:Y:S01]  /*9b10*/  PRMT R53, R6, 0x7610, R53 ;  /* 0x0000761006357816 */ /* 0x000fe20000000035 */
[----:B------:R-:W-:Y:S01]  /*9b20*/  FMUL2 R16, R16.F32x2.HI_LO, R122.F32x2.HI_LO ;  /* 0x0000007a1010724a */ /* 0x000fe20000000000 */
[----:B------:R-:W-:Y:S01]  /*9b30*/  PRMT R28, R8, 0x7632, R28 ;  /* 0x00007632081c7816 */ /* 0x000fe2000000001c */
[----:B------:R-:W-:Y:S01]  /*9b40*/  FMUL2 R18, R18.F32x2.HI_LO, R124.F32x2.HI_LO ;  /* 0x0000007c1212724a */ /* 0x000fe20000000000 */
[----:B------:R-:W-:Y:S02]  /*9b50*/  PRMT R29, R8, 0x7610, R29 ;  /* 0x00007610081d7816 */ /* 0x000fe4000000001d */
[----:B------:R-:W-:Y:S02]  /*9b60*/  F2FP.F16.F32.PACK_AB R16, R17, R16 ;  /* 0x000000101110723e */ /* 0x000fe400000000ff */
[----:B------:R-:W-:Y:S02]  /*9b70*/  F2FP.F16.F32.PACK_AB R18, R19, R18 ;  /* 0x000000121312723e */ /* 0x000fe400000000ff */
[C---:B------:R-:W-:Y:S02]  /*9b80*/  PRMT R30, R10.reuse, 0x7632, R30 ;  /* 0x000076320a1e7816 */ /* 0x040fe4000000001e */
[----:B------:R-:W-:Y:S02]  /*9b90*/  PRMT R31, R10, 0x7610, R31 ;  /* 0x000076100a1f7816 */ /* 0x000fe4000000001f */
[C---:B------:R-:W-:Y:S02]  /*9ba0*/  PRMT R24, R12.reuse, 0x7632, R24 ;  /* 0x000076320c187816 */ /* 0x040fe40000000018 */
[----:B------:R-:W-:Y:S02]  /*9bb0*/  PRMT R25, R12, 0x7610, R25 ;  /* 0x000076100c197816 */ /* 0x000fe40000000019 */
[C---:B------:R-:W-:Y:S02]  /*9bc0*/  PRMT R17, R14.reuse, 0x7632, R17 ;  /* 0x000076320e117816 */ /* 0x040fe40000000011 */
[----:B------:R-:W-:Y:S02]  /*9bd0*/  PRMT R26, R14, 0x7610, R26 ;  /* 0x000076100e1a7816 */ /* 0x000fe4000000001a */
[----:B------:R-:W-:Y:S02]  /*9be0*/  PRMT R19, R16, 0x7632, R19 ;  /* 0x0000763210137816 */ /* 0x000fe40000000013 */
[----:B------:R-:W-:Y:S01]  /*9bf0*/  PRMT R27, R18, 0x7632, R27 ;  /* 0x00007632121b7816 */ /* 0x000fe2000000001b */
[----:B------:R-:W-:Y:S06]  /*9c00*/  BRA.U !UP0, `(.L_x_188) ;  /* 0x0000000108087547 */ /* 0x000fec000b800000 */
[----:B------:R-:W-:Y:S05]  /*9c10*/  BPT.TRAP 0x1 ;  /* 0x000000040000795c */ /* 0x000fea0000300000 */
[----:B------:R-:W-:Y:S05]  /*9c20*/  BPT.TRAP 0x1 ;  /* 0x000000040000795c */ /* 0x000fea0000300000 */
.L_x_188:
[----:B------:R-:W-:Y:S04]  /*9c30*/  UIADD3 UR4, UPT, UPT, UR36, 0x1a868, URZ ;  /* 0x0001a86824047890 */ /* 0x000fe8000fffe0ff */
[----:B------:R-:W-:Y:S09]  /*9c40*/  UPRMT UR4, UR38, 0x654, UR4 ;  /* 0x0000065426047896 */ /* 0x000ff20008000004 */
[----:B------:R-:W-:Y:S01]  /*9c50*/  SYNCS.ARRIVE.TRANS64.RED.A1T0 RZ, [UR4], RZ ;  /* 0x000000ffffff79a7 */ /* 0x000fe20008100404 */
[----:B------:R-:W-:Y:S04]  /*9c60*/  UIADD3 UR4, UPT, UPT, UR36, 0xa000, URZ ;  /* 0x0000a00024047890 */ /* 0x000fe8000fffe0ff */
[----:B------:R-:W-:Y:S09]  /*9c70*/  ULOP3.LUT UP0, URZ, UR4, 0x3f0, URZ, 0xc0, !UPT ;  /* 0x000003f004ff7892 */ /* 0x000ff2000f80c0ff */
[----:B------:R-:W-:Y:S05]  /*9c80*/  BRA.U !UP0, `(.L_x_189) ;  /* 0x0000000108407547 */ /* 0x000fea000b800000 */
        /* <DEDUP_REMOVED lines=16> */
.L_x_189:
[C---:B------:R-:W-:Y:S01]  /*9d90*/  LOP3.LUT P0, RZ, R73.reuse, 0x2, RZ, 0xc0, !PT ;  /* 0x0000000249ff7812 */ /* 0x040fe2000780c0ff */
[C---:B------:R-:W-:Y:S01]  /*9da0*/  IMAD.SHL.U32 R3, R73.reuse, 0x40, RZ ;  /* 0x0000004049037824 */ /* 0x040fe200078e00ff */
[----:B------:R-:W-:Y:S01]  /*9db0*/  SHF.R.U32.HI R5, RZ, 0x7, R73 ;  /* 0x00000007ff057819 */ /* 0x000fe20000011649 */
[----:B------:R-:W-:Y:S01]  /*9dc0*/  IMAD.SHL.U32 R0, R73, 0x8, RZ ;  /* 0x0000000849007824 */ /* 0x000fe200078e00ff */
[----:B------:R-:W-:Y:S01]  /*9dd0*/  LOP3.LUT R44, R44, 0xffff, RZ, 0xc0, !PT ;  /* 0x0000ffff2c2c7812 */ /* 0x000fe200078ec0ff */
[----:B------:R-:W-:Y:S01]  /*9de0*/  IMAD.U32 R82, R82, 0x10000, RZ ;  /* 0x0001000052527824 */ /* 0x000fe200078e00ff */
[----:B------:R-:W-:Y:S01]  /*9df0*/  LOP3.LUT R4, R3, 0x1c0, RZ, 0xc0, !PT ;  /* 0x000001c003047812 */ /* 0x000fe200078ec0ff */
[----:B------:R-:W-:Y:S01]  /*9e00*/  IMAD.U32 R52, R52, 0x10000, RZ ;  /* 0x0001000034347824 */ /* 0x000fe200078e00ff */
[----:B------:R-:W-:Y:S01]  /*9e10*/  LOP3.LUT R47, R47, 0xffff, RZ, 0xc0, !PT ;  /* 0x0000ffff2f2f7812 */ /* 0x000fe200078ec0ff */
[----:B------:R-:W-:Y:S01]  /*9e20*/  IMAD.U32 R45, R45, 0x10000, RZ ;  /* 0x000100002d2d7824 */ /* 0x000fe200078e00ff */
[----:B------:R-:W-:Y:S01]  /*9e30*/  LOP3.LUT R0, R4, 0x38, R0, 0xf8, !PT ;  /* 0x0000003804007812 */ /* 0x000fe200078ef800 */
[----:B------:R-:W-:Y:S01]  /*9e40*/  IMAD.U32 R51, R51, 0x10000, RZ ;  /* 0x0001000033337824 */ /* 0x000fe200078e00ff */
[----:B------:R-:W-:Y:S01]  /*9e50*/  LOP3.LUT R4, R73, 0x1, RZ, 0xc0, !PT ;  /* 0x0000000149047812 */ /* 0x000fe200078ec0ff */
[----:B------:R-:W-:Y:S01]  /*9e60*/  IMAD.U32 R61, R61, 0x10000, RZ ;  /* 0x000100003d3d7824 */ /* 0x000fe200078e00ff */
[----:B------:R-:W-:Y:S01]  /*9e70*/  LOP3.LUT R0, R0, 0x1e00, R3, 0xf8, !PT ;  /* 0x00001e0000007812 */ /* 0x000fe200078ef803 */
[----:B------:R-:W-:Y:S01]  /*9e80*/  IMAD.MOV.U32 R3, RZ, RZ, 0x10 ;  /* 0x00000010ff037424 */ /* 0x000fe200078e00ff */
[----:B------:R-:W-:Y:S01]  /*9e90*/  LOP3.LUT R5, R5, 0x1, RZ, 0xc0, !PT ;  /* 0x0000000105057812 */ /* 0x000fe200078ec0ff */
[----:B------:R-:W-:Y:S01]  /*9ea0*/  IMAD.U32 R65, R65, 0x10000, RZ ;  /* 0x0001000041417824 */ /* 0x000fe200078e00ff */
[----:B------:R-:W-:Y:S01]  /*9eb0*/  LEA R8, P1, R44, RZ, 0x10 ;  /* 0x000000ff2c087211 */ /* 0x000fe200078280ff */
[----:B------:R-:W-:Y:S01]  /*9ec0*/  IMAD.U32 R69, R69, 0x10000, RZ ;  /* 0x0001000045457824 */ /* 0x000fe200078e00ff */
[----:B------:R-:W-:Y:S01]  /*9ed0*/  SEL R6, R3, 0xfffffff0, !P0 ;  /* 0xfffffff003067807 */ /* 0x000fe20004000000 */
[----:B------:R-:W-:Y:S01]  /*9ee0*/  IMAD.U32 R86, R86, 0x10000, RZ ;  /* 0x0001000056567824 */ /* 0x000fe200078e00ff */
[----:B------:R-:W-:Y:S01]  /*9ef0*/  ISETP.NE.U32.AND P2, PT, R4, 0x1, PT ;  /* 0x000000010400780c */ /* 0x000fe20003f45070 */
[----:B------:R-:W-:Y:S01]  /*9f00*/  IMAD.U32 R36, R36, 0x10000, RZ ;  /* 0x0001000024247824 */ /* 0x000fe200078e00ff */
[----:B------:R-:W-:Y:S01]  /*9f10*/  LOP3.LUT R48, R48, 0xffff, RZ, 0xc0, !PT ;  /* 0x0000ffff30307812 */ /* 0x000fe200078ec0ff */
[----:B------:R-:W-:Y:S01]  /*9f20*/  IMAD R0, R6, R5, R0 ;  /* 0x0000000506007224 */ /* 0x000fe200078e0200 */
[----:B------:R-:W-:Y:S02]  /*9f30*/  LEA R4, P0, R47, RZ, 0x10 ;  /* 0x000000ff2f047211 */ /* 0x000fe400078080ff */
[----:B------:R-:W-:Y:S02]  /*9f40*/  LOP3.LUT R59, R59, 0xffff, RZ, 0xc0, !PT ;  /* 0x0000ffff3b3b7812 */ /* 0x000fe400078ec0ff */
[----:B------:R-:W-:Y:S02]  /*9f50*/  LEA.HI.X R9, R44, RZ, RZ, 0x10, P1 ;  /* 0x000000ff2c097211 */ /* 0x000fe400008f84ff */
[----:B------:R-:W-:Y:S02]  /*9f60*/  LEA R6, P1, R48, RZ, 0x10 ;  /* 0x000000ff30067211 */ /* 0x000fe400078280ff */
[----:B------:R-:W-:Y:S02]  /*9f70*/  LEA.HI.X R5, R47, RZ, RZ, 0x10, P0 ;  /* 0x000000ff2f057211 */ /* 0x000fe400000f84ff */
[----:B------:R-:W-:Y:S02]  /*9f80*/  LOP3.LUT R2, R8, 0xffff, R2, 0xf8, !PT ;  /* 0x0000ffff08027812 */ /* 0x000fe400078ef802 */
[----:B------:R-:W-:Y:S02]  /*9f90*/  LOP3.LUT R63, R63, 0xffff, RZ, 0xc0, !PT ;  /* 0x0000ffff3f3f7812 */ /* 0x000fe400078ec0ff */
[----:B------:R-:W-:Y:S02]  /*9fa0*/  LEA R8, P0, R59, RZ, 0x10 ;  /* 0x000000ff3b087211 */ /* 0x000fe400078080ff */
[----:B------:R-:W-:Y:S02]  /*9fb0*/  LOP3.LUT R67, R67, 0xffff, RZ, 0xc0, !PT ;  /* 0x0000ffff43437812 */ /* 0x000fe400078ec0ff */
[----:B------:R-:W-:Y:S02]  /*9fc0*/  LEA.HI.X R7, R48, RZ, RZ, 0x10, P1 ;  /* 0x000000ff30077211 */ /* 0x000fe400008f84ff */
[----:B------:R-:W-:Y:S02]  /*9fd0*/  LOP3.LUT R46, R9, 0xffff, R46, 0xf8, !PT ;  /* 0x0000ffff092e7812 */ /* 0x000fe400078ef82e */
[----:B------:R-:W-:Y:S02]  /*9fe0*/  LEA R10, P1, R63, RZ, 0x10 ;  /* 0x000000ff3f0a7211 */ /* 0x000fe400078280ff */
[----:B------:R-:W-:Y:S02]  /*9ff0*/  LEA.HI.X R9, R59, RZ, RZ, 0x10, P0 ;  /* 0x000000ff3b097211 */ /* 0x000fe400000f84ff */
[----:B------:R-:W-:Y:S02]  /*a000*/  LOP3.LUT R71, R71, 0xffff, RZ, 0xc0, !PT ;  /* 0x0000ffff47477812 */ /* 0x000fe400078ec0ff */
[----:B------:R-:W-:Y:S02]  /*a010*/  LEA R12, P0, R67, RZ, 0x10 ;  /* 0x000000ff430c7211 */ /* 0x000fe400078080ff */
[----:B------:R-:W-:Y:S02]  /*a020*/  LOP3.LUT R58, R5, 0xffff, R58, 0xf8, !PT ;  /* 0x0000ffff053a7812 */ /* 0x000fe400078ef83a */
[----:B------:R-:W-:Y:S02]  /*a030*/  LOP3.LUT R80, R80, 0xffff, RZ, 0xc0, !PT ;  /* 0x0000ffff50507812 */ /* 0x000fe400078ec0ff */
[----:B------:R-:W-:Y:S02]  /*a040*/  LEA.HI.X R11, R63, RZ, RZ, 0x10, P1 ;  /* 0x000000ff3f0b7211 */ /* 0x000fe400008f84ff */
[----:B------:R-:W-:Y:S02]  /*a050*/  LOP3.LUT R5, R8, 0xffff, R60, 0xf8, !PT ;  /* 0x0000ffff08057812 */ /* 0x000fe400078ef83c */
[----:B------:R-:W-:Y:S02]  /*a060*/  LOP3.LUT R50, R7, 0xffff, R50, 0xf8, !PT ;  /* 0x0000ffff07327812 */ /* 0x000fe400078ef832 */
[----:B------:R-:W-:Y:S02]  /*a070*/  LEA R8, P1, R71, RZ, 0x10 ;  /* 0x000000ff47087211 */ /* 0x000fe400078280ff */
[----:B------:R-:W-:Y:S02]  /*a080*/  LEA.HI.X R13, R67, RZ, RZ, 0x10, P0 ;  /* 0x000000ff430d7211 */ /* 0x000fe400000f84ff */
[----:B------:R-:W-:Y:S02]  /*a090*/  LOP3.LUT R7, R10, 0xffff, R64, 0xf8, !PT ;  /* 0x0000ffff0a077812 */ /* 0x000fe400078ef840 */
[----:B------:R-:W-:Y:S02]  /*a0a0*/  LOP3.LUT R84, R84, 0xffff, RZ, 0xc0, !PT ;  /* 0x0000ffff54547812 */ /* 0x000fe400078ec0ff */
[----:B------:R-:W-:Y:S02]  /*a0b0*/  LEA R10, P0, R80, RZ, 0x10 ;  /* 0x000000ff500a7211 */ /* 0x000fe400078080ff */
[----:B------:R-:W-:Y:S02]  /*a0c0*/  LOP3.LUT R62, R9, 0xffff, R62, 0xf8, !PT ;  /* 0x0000ffff093e7812 */ /* 0x000fe400078ef83e */
[----:B------:R-:W-:Y:S02]  /*a0d0*/  LOP3.LUT R40, R40, 0xffff, RZ, 0xc0, !PT ;  /* 0x0000ffff28287812 */ /* 0x000fe400078ec0ff */
[----:B------:R-:W-:Y:S02]  /*a0e0*/  LEA.HI.X R9, R71, RZ, RZ, 0x10, P1 ;  /* 0x000000ff47097211 */ /* 0x000fe400008f84ff */
[----:B------:R-:W-:Y:S02]  /*a0f0*/  LOP3.LUT R66, R11, 0xffff, R66, 0xf8, !PT ;  /* 0x0000ffff0b427812 */ /* 0x000fe400078ef842 */
[----:B------:R-:W-:Y:S02]  /*a100*/  LEA R14, P1, R84, RZ, 0x10 ;  /* 0x000000ff540e7211 */ /* 0x000fe400078280ff */
[----:B------:R-:W-:Y:S02]  /*a110*/  LEA.HI.X R11, R80, RZ, RZ, 0x10, P0 ;  /* 0x000000ff500b7211 */ /* 0x000fe400000f84ff */
[----:B------:R-:W-:Y:S02]  /*a120*/  LOP3.LUT R32, R32, 0xffff, RZ, 0xc0, !PT ;  /* 0x0000ffff20207812 */ /* 0x000fe400078ec0ff */
[----:B------:R-:W-:Y:S02]  /*a130*/  LEA R20, P0, R40, RZ, 0x10 ;  /* 0x000000ff28147211 */ /* 0x000fe400078080ff */
[----:B------:R-:W-:Y:S02]  /*a140*/  LOP3.LUT R23, R23, 0xffff, RZ, 0xc0, !PT ;  /* 0x0000ffff17177812 */ /* 0x000fe400078ec0ff */
[----:B------:R-:W-:Y:S02]  /*a150*/  LEA.HI.X R15, R84, RZ, RZ, 0x10, P1 ;  /* 0x000000ff540f7211 */ /* 0x000fe400008f84ff */
[----:B------:R-:W-:Y:S02]  /*a160*/  LEA R48, P1, R32, RZ, 0x10 ;  /* 0x000000ff20307211 */ /* 0x000fe400078280ff */
[----:B------:R-:W-:Y:S02]  /*a170*/  LEA.HI.X R21, R40, RZ, RZ, 0x10, P0 ;  /* 0x000000ff28157211 */ /* 0x000fe400000f84ff */
[----:B------:R-:W-:Y:S02]  /*a180*/  LOP3.LUT R38, R38, 0xffff, RZ, 0xc0, !PT ;  /* 0x0000ffff26267812 */ /* 0x000fe400078ec0ff */
[----:B------:R-:W-:Y:S02]  /*a190*/  LEA R40, P0, R23, RZ, 0x10 ;  /* 0x000000ff17287211 */ /* 0x000fe400078080ff */
[----:B------:R-:W-:Y:S02]  /*a1a0*/  LOP3.LUT R6, R6, 0xffff, R49, 0xf8, !PT ;  /* 0x0000ffff06067812 */ /* 0x000fe400078ef831 */
        /* <DEDUP_REMOVED lines=10> */
[----:B------:R-:W-:Y:S02]  /*a250*/  LOP3.LUT R87, R15, 0xffff, R87, 0xf8, !PT ;  /* 0x0000ffff0f577812 */ /* 0x000fe400078ef857 */
[----:B------:R-:W-:Y:S02]  /*a260*/  LEA.HI.X R21, R38, RZ, RZ, 0x10, P1 ;  /* 0x000000ff26157211 */ /* 0x000fe400008f84ff */
[----:B------:R-:W-:Y:S02]  /*a270*/  LOP3.LUT R15, R48, 0xffff, R33, 0xf8, !PT ;  /* 0x0000ffff300f7812 */ /* 0x000fe400078ef821 */
[----:B------:R-:W-:Y:S02]  /*a280*/  LEA R38, P1, R24, RZ, 0x10 ;  /* 0x000000ff18267211 */ /* 0x000fe400078280ff */
[----:B------:R-:W-:Y:S02]  /*a290*/  LEA.HI.X R33, R28, RZ, RZ, 0x10, P0 ;  /* 0x000000ff1c217211 */ /* 0x000fe400000f84ff */
[C---:B------:R-:W-:Y:S02]  /*a2a0*/  LEA R28, P0, R19.reuse, RZ, 0x10 ;  /* 0x000000ff131c7211 */ /* 0x040fe400078080ff */
[----:B------:R-:W-:Y:S02]  /*a2b0*/  LOP3.LUT R20, R20, 0xffff, R39, 0xf8, !PT ;  /* 0x0000ffff14147812 */ /* 0x000fe400078ef827 */
[----:B------:R-:W-:Y:S02]  /*a2c0*/  LEA.HI.X R39, R24, RZ, RZ, 0x10, P1 ;  /* 0x000000ff18277211 */ /* 0x000fe400008f84ff */
[----:B------:R-:W-:Y:S01]  /*a2d0*/  LOP3.LUT R24, R32, 0xffff, R29, 0xf8, !PT ;  /* 0x0000ffff20187812 */ /* 0x000fe200078ef81d */
[----:B------:R-:W-:Y:S01]  /*a2e0*/  IMAD.U32 R32, R30, 0x10000, RZ ;  /* 0x000100001e207824 */ /* 0x000fe200078e00ff */
[----:B------:R-:W-:Y:S01]  /*a2f0*/  LEA.HI.X R29, R19, RZ, RZ, 0x10, P0 ;  /* 0x000000ff131d7211 */ /* 0x000fe200000f84ff */
[----:B------:R-:W-:Y:S01]  /*a300*/  IMAD.U32 R30, R17, 0x10000, RZ ;  /* 0x00010000111e7824 */ /* 0x000fe200078e00ff */
[----:B------:R-:W-:Y:S01]  /*a310*/  LOP3.LUT R23, R33, 0xffff, R31, 0xf8, !PT ;  /* 0x0000ffff21177812 */ /* 0x000fe200078ef81f */
[----:B------:R-:W-:Y:S01]  /*a320*/  IMAD.U32 R17, R27, 0x10000, RZ ;  /* 0x000100001b117824 */ /* 0x000fe200078e00ff */
[----:B------:R-:W-:Y:S01]  /*a330*/  LOP3.LUT R31, R39, 0xffff, R26, 0xf8, !PT ;  /* 0x0000ffff271f7812 */ /* 0x000fe200078ef81a */
[----:B------:R-:W-:Y:S01]  /*a340*/  IMAD.U32 R19, R57, 0x10000, RZ ;  /* 0x0001000039137824 */ /* 0x000fe200078e00ff */
[----:B------:R-:W-:Y:S01]  /*a350*/  LOP3.LUT R26, R28, 0xffff, R16, 0xf8, !PT ;  /* 0x0000ffff1c1a7812 */ /* 0x000fe200078ef810 */
[----:B------:R-:W-:Y:S01]  /*a360*/  IMAD.U32 R28, R42, 0x10000, RZ ;  /* 0x000100002a1c7824 */ /* 0x000fe200078e00ff */
[----:B------:R-:W-:Y:S01]  /*a370*/  LOP3.LUT R18, R29, 0xffff, R18, 0xf8, !PT ;  /* 0x0000ffff1d127812 */ /* 0x000fe200078ef812 */
[----:B------:R-:W-:Y:S01]  /*a380*/  IMAD.U32 R29, R34, 0x10000, RZ ;  /* 0x00010000221d7824 */ /* 0x000fe200078e00ff */
[----:B------:R-:W-:Y:S02]  /*a390*/  LOP3.LUT R16, R46, R45, RZ, 0xfc, !PT ;  /* 0x0000002d2e107212 */ /* 0x000fe400078efcff */
[----:B------:R-:W-:Y:S02]  /*a3a0*/  LOP3.LUT R4, R4, 0xffff, R56, 0xf8, !PT ;  /* 0x0000ffff04047812 */ /* 0x000fe400078ef838 */
[----:B------:R-:W-:Y:S02]  /*a3b0*/  LOP3.LUT R27, R31, R30, RZ, 0xfc, !PT ;  /* 0x0000001e1f1b7212 */ /* 0x000fe400078efcff */
[----:B------:R-:W-:Y:S02]  /*a3c0*/  LEA R30, R0, UR36, 0x1 ;  /* 0x00000024001e7c11 */ /* 0x000fe4000f8e08ff */
[----:B------:R-:W-:Y:S01]  /*a3d0*/  LOP3.LUT R0, R18, R17, RZ, 0xfc, !PT ;  /* 0x0000001112007212 */ /* 0x000fe200078efcff */
[----:B------:R-:W-:Y:S01]  /*a3e0*/  IMAD.MOV.U32 R17, RZ, RZ, R16 ;  /* 0x000000ffff117224 */ /* 0x000fe200078e0010 */
[----:B------:R-:W-:Y:S01]  /*a3f0*/  LOP3.LUT R19, R58, R19, RZ, 0xfc, !PT ;  /* 0x000000133a137212 */ /* 0x000fe200078efcff */
[----:B------:R-:W-:Y:S01]  /*a400*/  IMAD.MOV.U32 R16, RZ, RZ, R2 ;  /* 0x000000ffff107224 */ /* 0x000fe200078e0002 */
[----:B------:R-:W-:Y:S01]  /*a410*/  LOP3.LUT R50, R50, R51, RZ, 0xfc, !PT ;  /* 0x0000003332327212 */ /* 0x000fe200078efcff */
[----:B------:R-:W-:Y:S01]  /*a420*/  IMAD.MOV.U32 R18, RZ, RZ, R4 ;  /* 0x000000ffff127224 */ /* 0x000fe200078e0004 */
[----:B------:R-:W-:Y:S01]  /*a430*/  LOP3.LUT R23, R23, R32, RZ, 0xfc, !PT ;  /* 0x0000002017177212 */ /* 0x000fe200078efcff */
[----:B------:R-:W-:Y:S01]  /*a440*/  IMAD.MOV.U32 R4, RZ, RZ, R7 ;  /* 0x000000ffff047224 */ /* 0x000fe200078e0007 */
[----:B------:R-:W-:Y:S01]  /*a450*/  LOP3.LUT R8, R8, 0xffff, R76, 0xf8, !PT ;  /* 0x0000ffff08087812 */ /* 0x000fe200078ef84c */
[----:B------:R-:W-:Y:S01]  /*a460*/  VIADD R32, R30, 0xa000 ;  /* 0x0000a0001e207836 */ /* 0x000fe20000000000 */
[----:B------:R1:W-:Y:S01]  /*a470*/  STS.128 [R30+0xa000], R16 ;  /* 0x00a000101e007388 */ /* 0x0003e20000000c00 */
[----:B------:R-:W-:Y:S01]  /*a480*/  LOP3.LUT R62, R62, R61, RZ, 0xfc, !PT ;  /* 0x0000003d3e3e7212 */ /* 0x000fe200078efcff */
[----:B------:R-:W-:Y:S01]  /*a490*/  VIADD R2, R30, 0xa040 ;  /* 0x0000a0401e027836 */ /* 0x000fe20000000000 */
[----:B------:R-:W-:Y:S02]  /*a4a0*/  LOP3.LUT P0, RZ, R73, 0x4, RZ, 0xc0, !PT ;  /* 0x0000000449ff7812 */ /* 0x000fe4000780c0ff */
[----:B------:R-:W-:Y:S02]  /*a4b0*/  SEL R31, R3, 0xfffffff0, P2 ;  /* 0xfffffff0031f7807 */ /* 0x000fe40001000000 */
[----:B------:R-:W-:Y:S02]  /*a4c0*/  LOP3.LUT R12, R12, 0xffff, R68, 0xf8, !PT ;  /* 0x0000ffff0c0c7812 */ /* 0x000fe400078ef844 */
[----:B------:R-:W-:Y:S01]  /*a4d0*/  LOP3.LUT R66, R66, R65, RZ, 0xfc, !PT ;  /* 0x0000004142427212 */ /* 0x000fe200078efcff */
[----:B------:R-:W-:Y:S01]  /*a4e0*/  IMAD.IADD R3, R30, 0x1, R31 ;  /* 0x000000011e037824 */ /* 0x000fe200078e021f */
[----:B------:R-:W-:Y:S02]  /*a4f0*/  LOP3.LUT R70, R70, R69, RZ, 0xfc, !PT ;  /* 0x0000004546467212 */ /* 0x000fe400078efcff */
[----:B------:R-:W-:Y:S01]  /*a500*/  LOP3.LUT R79, R9, 0xffff, R79, 0xf8, !PT ;  /* 0x0000ffff094f7812 */ /* 0x000fe200078ef84f */
[----:B------:R-:W-:Y:S01]  /*a510*/  IMAD.U32 R9, R78, 0x10000, RZ ;  /* 0x000100004e097824 */ /* 0x000fe200078e00ff */
[----:B------:R-:W-:Y:S01]  /*a520*/  LOP3.LUT R11, R11, 0xffff, R83, 0xf8, !PT ;  /* 0x0000ffff0b0b7812 */ /* 0x000fe200078ef853 */
[----:B------:R-:W-:Y:S01]  /*a530*/  @P0 VIADD R2, R32, 0xffffffc0 ;  /* 0xffffffc020020836 */ /* 0x000fe20000000000 */
[----:B------:R-:W-:Y:S01]  /*a540*/  LOP3.LUT R10, R10, 0xffff, R81, 0xf8, !PT ;  /* 0x0000ffff0a0a7812 */ /* 0x000fe200078ef851 */
[----:B------:R-:W-:Y:S01]  /*a550*/  IMAD.MOV.U32 R7, RZ, RZ, R70 ;  /* 0x000000ffff077224 */ /* 0x000fe200078e0046 */
[----:B------:R-:W-:Y:S02]  /*a560*/  LOP3.LUT R9, R79, R9, RZ, 0xfc, !PT ;  /* 0x000000094f097212 */ /* 0x000fe400078efcff */
[----:B------:R-:W-:Y:S02]  /*a570*/  LOP3.LUT R11, R11, R82, RZ, 0xfc, !PT ;  /* 0x000000520b0b7212 */ /* 0x000fe400078efcff */
[----:B------:R-:W-:Y:S02]  /*a580*/  LOP3.LUT R14, R14, 0xffff, R85, 0xf8, !PT ;  /* 0x0000ffff0e0e7812 */ /* 0x000fe400078ef855 */
[----:B------:R-:W-:Y:S02]  /*a590*/  LOP3.LUT R87, R87, R86, RZ, 0xfc, !PT ;  /* 0x0000005657577212 */ /* 0x000fe400078efcff */
[----:B------:R-:W-:Y:S02]  /*a5a0*/  LOP3.LUT R28, R43, R28, RZ, 0xfc, !PT ;  /* 0x0000001c2b1c7212 */ /* 0x000fe400078efcff */
[----:B------:R-:W-:Y:S01]  /*a5b0*/  LOP3.LUT R37, R41, 0xffff, R37, 0xf8, !PT ;  /* 0x0000ffff29257812 */ /* 0x000fe200078ef825 */
[----:B-1----:R-:W-:Y:S01]  /*a5c0*/  IMAD.MOV.U32 R16, RZ, RZ, R6 ;  /* 0x000000ffff107224 */ /* 0x002fe200078e0006 */
[----:B------:R-:W-:Y:S01]  /*a5d0*/  LOP3.LUT R22, R40, 0xffff, R22, 0xf8, !PT ;  /* 0x0000ffff28167812 */ /* 0x000fe200078ef816 */
[----:B------:R-:W-:Y:S01]  /*a5e0*/  IMAD.MOV.U32 R17, RZ, RZ, R50 ;  /* 0x000000ffff117224 */ /* 0x000fe200078e0032 */
[----:B------:R-:W-:Y:S01]  /*a5f0*/  LOP3.LUT R37, R37, R36, RZ, 0xfc, !PT ;  /* 0x0000002425257212 */ /* 0x000fe200078efcff */
[----:B------:R-:W-:Y:S01]  /*a600*/  IMAD.MOV.U32 R18, RZ, RZ, R5 ;  /* 0x000000ffff127224 */ /* 0x000fe200078e0005 */
[----:B------:R-:W-:Y:S01]  /*a610*/  LOP3.LUT R35, R49, 0xffff, R35, 0xf8, !PT ;  /* 0x0000ffff31237812 */ /* 0x000fe200078ef823 */
[----:B------:R-:W-:Y:S01]  /*a620*/  IMAD.MOV.U32 R19, RZ, RZ, R62 ;  /* 0x000000ffff137224 */ /* 0x000fe200078e003e */
[----:B------:R-:W-:Y:S01]  /*a630*/  LOP3.LUT R21, R21, 0xffff, R53, 0xf8, !PT ;  /* 0x0000ffff15157812 */ /* 0x000fe200078ef835 */
[----:B------:R-:W-:Y:S01]  /*a640*/  IMAD.MOV.U32 R5, RZ, RZ, R66 ;  /* 0x000000ffff057224 */ /* 0x000fe200078e0042 */
[----:B------:R-:W-:Y:S01]  /*a650*/  LOP3.LUT R29, R35, R29, RZ, 0xfc, !PT ;  /* 0x0000001d231d7212 */ /* 0x000fe200078efcff */
[----:B------:R-:W-:Y:S01]  /*a660*/  IMAD.MOV.U32 R6, RZ, RZ, R12 ;  /* 0x000000ffff067224 */ /* 0x000fe200078e000c */
[----:B------:R1:W-:Y:S01]  /*a670*/  STS.128 [R3+0xa000], R16 ;  /* 0x00a0001003007388 */ /* 0x0003e20000000c00 */
[----:B------:R-:W-:Y:S02]  /*a680*/  LOP3.LUT R21, R21, R52, RZ, 0xfc, !PT ;  /* 0x0000003415157212 */ /* 0x000fe400078efcff */
[----:B------:R-:W-:Y:S05]  /*a690*/  LOP3.LUT R25, R38, 0xffff, R25, 0xf8, !PT ;  /* 0x0000ffff26197812 */ /* 0x000fea00078ef819 */
[----:B------:R2:W-:Y:S01]  /*a6a0*/  STS.128 [R2], R4 ;  /* 0x0000000402007388 */ /* 0x0005e20000000c00 */
[----:B-1----:R-:W-:Y:S02]  /*a6b0*/  IMAD.IADD R16, R31, 0x1, R2 ;  /* 0x000000011f107824 */ /* 0x002fe400078e0202 */
[----:B------:R-:W-:Y:S05]  /*a6c0*/  IMAD.MOV.U32 R31, RZ, RZ, R37 ;  /* 0x000000ffff1f7224 */ /* 0x000fea00078e0025 */
[----:B------:R-:W-:Y:S01]  /*a6d0*/  STS.128 [R16], R8 ;  /* 0x0000000810007388 */ /* 0x000fe20000000c00 */
[----:B--2---:R-:W-:Y:S02]  /*a6e0*/  IMAD.MOV.U32 R4, RZ, RZ, R14 ;  /* 0x000000ffff047224 */ /* 0x004fe400078e000e */
[----:B------:R-:W-:Y:S02]  /*a6f0*/  IMAD.MOV.U32 R5, RZ, RZ, R87 ;  /* 0x000000ffff057224 */ /* 0x000fe400078e0057 */
[----:B------:R-:W-:Y:S02]  /*a700*/  IMAD.MOV.U32 R6, RZ, RZ, R13 ;  /* 0x000000ffff067224 */ /* 0x000fe400078e000d */
[----:B------:R-:W-:Y:S02]  /*a710*/  IMAD.MOV.U32 R7, RZ, RZ, R28 ;  /* 0x000000ffff077224 */ /* 0x000fe400078e001c */
[----:B------:R-:W-:Y:S03]  /*a720*/  IMAD.MOV.U32 R28, RZ, RZ, R15 ;  /* 0x000000ffff1c7224 */ /* 0x000fe600078e000f */
[----:B------:R1:W-:Y:S02]  /*a730*/  STS.128 [R30+0xe000], R4 ;  /* 0x00e000041e007388 */ /* 0x0003e40000000c00 */
[----:B-1----:R-:W-:Y:S02]  /*a740*/  IMAD.MOV.U32 R30, RZ, RZ, R22 ;  /* 0x000000ffff1e7224 */ /* 0x002fe400078e0016 */
[----:B------:R-:W-:Y:S02]  /*a750*/  IMAD.MOV.U32 R22, RZ, RZ, R24 ;  /* 0x000000ffff167224 */ /* 0x000fe400078e0018 */
[----:B------:R-:W-:Y:S02]  /*a760*/  IMAD.MOV.U32 R24, RZ, RZ, R25 ;  /* 0x000000ffff187224 */ /* 0x000fe400078e0019 */
[----:B------:R1:W-:Y:S01]  /*a770*/  STS.128 [R3+0xe000], R28 ;  /* 0x00e0001c03007388 */ /* 0x0003e20000000c00 */
[----:B------:R-:W-:Y:S02]  /*a780*/  IMAD.MOV.U32 R25, RZ, RZ, R27 ;  /* 0x000000ffff197224 */ /* 0x000fe400078e001b */
[----:B------:R-:W-:Y:S02]  /*a790*/  IMAD.MOV.U32 R27, RZ, RZ, R0 ;  /* 0x000000ffff1b7224 */ /* 0x000fe400078e0000 */
[----:B------:R-:W-:Y:S03]  /*a7a0*/  IMAD.U32 R0, RZ, RZ, UR37 ;  /* 0x00000025ff007e24 */ /* 0x000fe6000f8e00ff */
[----:B------:R1:W-:Y:S02]  /*a7b0*/  STS.128 [R2+0x4000], R20 ;  /* 0x0040001402007388 */ /* 0x0003e40000000c00 */
[----:B------:R-:W-:Y:S06]  /*a7c0*/  ISETP.NE.AND P0, PT, R0, 0x3, PT ;  /* 0x000000030000780c */ /* 0x000fec0003f05270 */
[----:B------:R1:W-:Y:S01]  /*a7d0*/  STS.128 [R16+0x4000], R24 ;  /* 0x0040001810007388 */ /* 0x0003e20000000c00 */
[----:B------:R-:W-:Y:S01]  /*a7e0*/  @!PT LDS RZ, [RZ] ;  /* 0x00000000fffff984 */ /* 0x000fe20000000800 */
[----:B------:R-:W-:Y:S01]  /*a7f0*/  @!PT LDS RZ, [RZ] ;  /* 0x00000000fffff984 */ /* 0x000fe20000000800 */
[----:B------:R-:W-:Y:S01]  /*a800*/  @!PT LDS RZ, [RZ] ;  /* 0x00000000fffff984 */ /* 0x000fe20000000800 */
[----:B------:R-:W-:Y:S01]  /*a810*/  @!PT LDS RZ, [RZ] ;  /* 0x00000000fffff984 */ /* 0x000fe20000000800 */
[----:B------:R2:W-:Y:S07]  /*a820*/  MEMBAR.ALL.CTA ;  /* 0x0000000000007992 */ /* 0x0005ee0000008000 */
[----:B--2---:R-:W2:Y:S01]  /*a830*/  FENCE.VIEW.ASYNC.S ;  /* 0x00000000000073c6 */ /* 0x004ea20000000000 */
[----:B------:R-:W-:Y:S05]  /*a840*/  @!P0 BRA `(.L_x_190) ;  /* 0x0000000000048947 */ /* 0x000fea0003800000 */
[----:B------:R-:W-:Y:S05]  /*a850*/  BPT.TRAP 0x1 ;  /* 0x000000040000795c */ /* 0x000fea0000300000 */
.L_x_190:
[----:B--2---:R-:W-:Y:S01]  /*a860*/  SYNCS.ARRIVE.TRANS64.A1T0 RZ, [UR36+0x1a890], RZ ;  /* 0x01a890ffffff79a7 */ /* 0x004fe20008100024 */
[----:B------:R-:W-:Y:S05]  /*a870*/  @!P0 BRA `(.L_x_191) ;  /* 0x0000000000048947 */ /* 0x000fea0003800000 */
[----:B------:R-:W-:Y:S05]  /*a880*/  BPT.TRAP 0x1 ;  /* 0x000000040000795c */ /* 0x000fea0000300000 */
.L_x_191:
[----:B------:R-:W2:Y:S01]  /*a890*/  LDL.LU R6, [R1+0x4] ;  /* 0x0000040001067983 */ /* 0x000ea20000300800 */
[----:B------:R-:W-:Y:S01]  /*a8a0*/  UIADD3 UR4, UPT, UPT, UR36, 0x1a848, URZ ;  /* 0x0001a84824047890 */ /* 0x000fe2000fffe0ff */
[C---:B------:R-:W-:Y:S01]  /*a8b0*/  ISETP.GT.U32.AND P1, PT, R77.reuse, 0x1, PT ;  /* 0x000000014d00780c */ /* 0x040fe20003f24070 */
[----:B------:R-:W-:Y:S01]  /*a8c0*/  VIADD R77, R77, 0xffffffff ;  /* 0xffffffff4d4d7836 */ /* 0x000fe20000000000 */
[----:B------:R-:W3:Y:S01]  /*a8d0*/  LDL.LU R5, [R1+0xc] ;  /* 0x00000c0001057983 */ /* 0x000ee20000300800 */
[----:B------:R-:W-:Y:S03]  /*a8e0*/  UPRMT UR4, UR38, 0x654, UR4 ;  /* 0x0000065426047896 */ /* 0x000fe60008000004 */
[----:B------:R-:W4:Y:S04]  /*a8f0*/  LDL.LU R4, [R1+0x8] ;  /* 0x0000080001047983 */ /* 0x000f280000300800 */
[----:B-1----:R-:W5:Y:S02]  /*a900*/  LDL.LU R3, [R1] ;  /* 0x0000000001037983 */ /* 0x002f640000300800 */
[----:B------:R-:W-:Y:S02]  /*a910*/  SYNCS.ARRIVE.TRANS64.RED.A1T0 RZ, [UR4], RZ ;  /* 0x000000ffffff79a7 */ /* 0x000fe40008100404 */
[----:B------:R-:W5:Y:S04]  /*a920*/  LDL.LU R2, [R1+0x14] ;  /* 0x0000140001027983 */ /* 0x000f680000300800 */
[----:B------:R-:W2:Y:S02]  /*a930*/  LDL.LU R0, [R1+0x10] ;  /* 0x0000100001007983 */ /* 0x000ea40000300800 */
[----:B--2---:R-:W-:Y:S02]  /*a940*/  LOP3.LUT R0, R0, 0x1, RZ, 0x3c, !PT ;  /* 0x0000000100007812 */ /* 0x004fe400078e3cff */
[----:B------:R-:W-:Y:S02]  /*a950*/  LOP3.LUT R6, R6, 0x1, RZ, 0x3c, !PT ;  /* 0x0000000106067812 */ /* 0x000fe400078e3cff */
[----:B---3--:R-:W-:Y:S02]  /*a960*/  LOP3.LUT R5, R5, 0x1, RZ, 0x3c, !PT ;  /* 0x0000000105057812 */ /* 0x008fe400078e3cff */
[----:B----4-:R-:W-:Y:S01]  /*a970*/  LOP3.LUT R4, R4, 0x1, RZ, 0x3c, !PT ;  /* 0x0000000104047812 */ /* 0x010fe200078e3cff */
[----:B------:R2:W-:Y:S01]  /*a980*/  STL [R1+0x4], R6 ;  /* 0x0000040601007387 */ /* 0x0005e20000100800 */
[----:B-----5:R-:W-:Y:S02]  /*a990*/  LOP3.LUT R3, R3, 0x1, RZ, 0x3c, !PT ;  /* 0x0000000103037812 */ /* 0x020fe400078e3cff */
[----:B------:R-:W-:Y:S01]  /*a9a0*/  LOP3.LUT R2, R2, 0x1, RZ, 0x3c, !PT ;  /* 0x0000000102027812 */ /* 0x000fe200078e3cff */
[----:B------:R2:W-:Y:S04]  /*a9b0*/  STL [R1+0xc], R5 ;  /* 0x00000c0501007387 */ /* 0x0005e80000100800 */
[----:B------:R2:W-:Y:S04]  /*a9c0*/  STL [R1+0x8], R4 ;  /* 0x0000080401007387 */ /* 0x0005e80000100800 */
[----:B------:R2:W-:Y:S04]  /*a9d0*/  STL [R1], R3 ;  /* 0x0000000301007387 */ /* 0x0005e80000100800 */
[----:B------:R2:W-:Y:S04]  /*a9e0*/  STL [R1+0x10], R0 ;  /* 0x0000100001007387 */ /* 0x0005e80000100800 */
[----:B------:R2:W-:Y:S01]  /*a9f0*/  STL [R1+0x14], R2 ;  /* 0x0000140201007387 */ /* 0x0005e20000100800 */
[----:B------:R-:W-:Y:S05]  /*aa00*/  @P1 BRA `(.L_x_192) ;  /* 0xffffffb8005c1947 */ /* 0x000fea000383ffff */
[----:B------:R-:W1:Y:S01]  /*aa10*/  S2R R26, SR_TID.X ;  /* 0x00000000001a7919 */ /* 0x000e620000002100 */
[----:B------:R-:W3:Y:S01]  /*aa20*/  S2UR UR5, SR_CTAID.Y ;  /* 0x00000000000579c3 */ /* 0x000ee20000002600 */
[----:B------:R-:W-:Y:S01]  /*aa30*/  LOP3.LUT R27, R73, 0x7f, RZ, 0xc0, !PT ;  /* 0x0000007f491b7812 */ /* 0x000fe200078ec0ff */
[----:B------:R-:W-:Y:S01]  /*aa40*/  BSSY.RECONVERGENT B0, `(.L_x_193) ;  /* 0x000001b000007945 */ /* 0x000fe20003800200 */
[----:B--2---:R-:W2:Y:S01]  /*aa50*/  S2R R0, SR_CTAID.X ;  /* 0x0000000000007919 */ /* 0x004ea20000002500 */
[----:B------:R-:W-:-:S04]  /*aa60*/  LOP3.LUT R30, R72, 0x600000, RZ, 0xc0, !PT ;  /* 0x00600000481e7812 */ /* 0x000fc800078ec0ff */
[----:B------:R-:W3:Y:S01]  /*aa70*/  LDC.64 R24, c[0x0][0x988] ;  /* 0x00026200ff187b82 */ /* 0x000ee20000000a00 */
[----:B------:R-:W-:-:S07]  /*aa80*/  LOP3.LUT R30, R30, 0x10, R74, 0xf8, !PT ;  /* 0x000000101e1e7812 */ /* 0x000fce00078ef84a */
[----:B------:R-:W4:Y:S08]  /*aa90*/  LDC.64 R2, c[0x0][0x9a0] ;  /* 0x00026800ff027b82 */ /* 0x000f300000000a00 */
[----:B------:R-:W5:Y:S01]  /*aaa0*/  S2UR UR4, SR_CTAID.Z ;  /* 0x00000000000479c3 */ /* 0x000f620000002700 */
[----:B-1----:R-:W-:-:S07]  /*aab0*/  SHF.L.U32 R5, R26, 0x10, RZ ;  /* 0x000000101a057819 */ /* 0x002fce00000006ff */
[----:B------:R-:W5:Y:S01]  /*aac0*/  LDC R22, c[0x0][0x990] ;  /* 0x00026400ff167b82 */ /* 0x000f620000000800 */
[----:B------:R-:W-:Y:S01]  /*aad0*/  SHF.R.U32.HI R26, RZ, 0x3, R26 ;  /* 0x00000003ff1a7819 */ /* 0x000fe2000001161a */
[----:B---3--:R-:W-:Y:S01]  /*aae0*/  IMAD R6, R25, UR5, RZ ;  /* 0x0000000519067c24 */ /* 0x008fe2000f8e02ff */
[----:B--2---:R-:W-:Y:S02]  /*aaf0*/  SHF.L.U32 R0, R0, 0x7, RZ ;  /* 0x0000000700007819 */ /* 0x004fe400000006ff */
[----:B------:R-:W-:Y:S02]  /*ab00*/  LOP3.LUT R5, R5, 0x600010, R26, 0xc8, !PT ;  /* 0x0060001005057812 */ /* 0x000fe400078ec81a */
[C---:B------:R-:W-:Y:S01]  /*ab10*/  LOP3.LUT R25, R0.reuse, 0x7f, R73, 0xf8, !PT ;  /* 0x0000007f00197812 */ /* 0x040fe200078ef849 */
[----:B------:R-:W1:Y:S01]  /*ab20*/  LDC R4, c[0x0][0x9a8] ;  /* 0x00026a00ff047b82 */ /* 0x000e620000000800 */
[----:B----4-:R-:W-:Y:S01]  /*ab30*/  IMAD R3, R3, UR5, RZ ;  /* 0x0000000503037c24 */ /* 0x010fe2000f8e02ff */
[----:B------:R-:W-:Y:S01]  /*ab40*/  LOP3.LUT R16, R5, 0xc0, RZ, 0xfc, !PT ;  /* 0x000000c005107812 */ /* 0x000fe200078efcff */
[----:B------:R-:W-:-:S02]  /*ab50*/  IMAD R6, R0, R24, R6 ;  /* 0x0000001800067224 */ /* 0x000fc400078e0206 */
[----:B------:R-:W-:Y:S02]  /*ab60*/  IMAD R3, R0, R2, R3 ;  /* 0x0000000200037224 */ /* 0x000fe400078e0203 */
[C---:B------:R-:W-:Y:S02]  /*ab70*/  IMAD R24, R27.reuse, R24, RZ ;  /* 0x000000181b187224 */ /* 0x040fe400078e02ff */
[----:B------:R-:W-:-:S03]  /*ab80*/  IMAD R27, R27, R2, RZ ;  /* 0x000000021b1b7224 */ /* 0x000fc600078e02ff */
[----:B------:R-:W-:Y:S01]  /*ab90*/  SHF.R.S32.HI R23, RZ, 0x1f, R24 ;  /* 0x0000001fff177819 */ /* 0x000fe20000011418 */
[----:B-----5:R-:W-:Y:S02]  /*aba0*/  IMAD R22, R22, UR4, R6 ;  /* 0x0000000416167c24 */ /* 0x020fe4000f8e0206 */
[----:B-1----:R-:W-:Y:S01]  /*abb0*/  IMAD R2, R4, UR4, R3 ;  /* 0x0000000404027c24 */ /* 0x002fe2000f8e0203 */
[----:B------:R-:W-:Y:S01]  /*abc0*/  IADD3 R3, PT, PT, R16, -0xa0, RZ ;  /* 0xffffff6010037810 */ /* 0x000fe20007ffe0ff */
[----:B------:R-:W-:Y:S05]  /*abd0*/  @!P0 BRA `(.L_x_194) ;  /* 0x0000000000048947 */ /* 0x000fea0003800000 */
[----:B------:R-:W-:Y:S05]  /*abe0*/  BPT.TRAP 0x1 ;  /* 0x000000040000795c */ /* 0x000fea0000300000 */
.L_x_194:
[----:B------:R-:W-:Y:S05]  /*abf0*/  BSYNC.RECONVERGENT B0 ;  /* 0x0000000000007941 */ /* 0x000fea0003800200 */
.L_x_193:
[----:B------:R-:W-:Y:S02]  /*ac00*/  SHF.L.U32 R0, RZ, 0x1f, RZ ;  /* 0x0000001fff007819 */ /* 0x000fe400000006ff */
[----:B------:R-:W-:Y:S02]  /*ac10*/  SHF.R.U32.HI R31, RZ, 0x5, R73 ;  /* 0x00000005ff1f7819 */ /* 0x000fe40000011649 */
[----:B------:R-:W1:Y:S01]  /*ac20*/  SYNCS.PHASECHK.TRANS64.TRYWAIT P1, [UR36+0x1a8a0], R0 ;  /* 0x01a8a000ff0075a7 */ /* 0x000e620008021124 */
[----:B------:R-:W-:Y:S02]  /*ac30*/  SHF.R.U32.HI R3, RZ, 0x15, R3 ;  /* 0x00000015ff037819 */ /* 0x000fe40000011603 */
[----:B------:R-:W-:-:S04]  /*ac40*/  LOP3.LUT R31, R31, 0x3, RZ, 0xc0, !PT ;  /* 0x000000031f1f7812 */ /* 0x000fc800078ec0ff */
[----:B------:R-:W-:Y:S01]  /*ac50*/  ISETP.NE.AND P0, PT, R31, R3, PT ;  /* 0x000000031f00720c */ /* 0x000fe20003f05270 */
[----:B-1----:R-:W-:-:S12]  /*ac60*/  @!P1 BRA `(.L_x_195) ;  /* 0x0000002c00b89947 */ /* 0x002fd80003800000 */
.L_x_294:
[----:B------:R-:W-:Y:S05]  /*ac70*/  @!P0 BRA `(.L_x_196) ;  /* 0x0000000000408947 */ /* 0x000fea0003800000 */
[----:B------:R-:W-:Y:S01]  /*ac80*/  MOV R14, 0x0 ;  /* 0x00000000000e7802 */ /* 0x000fe20000000f00 */
[----:B------:R-:W2:Y:S01]  /*ac90*/  LDCU.64 UR8, c[0x4][0x80] ;  /* 0x01001000ff0877ac */ /* 0x000ea20008000a00 */
[----:B------:R-:W-:Y:S02]  /*aca0*/  HFMA2 R12, -RZ, RZ, 0, 5.9604644775390625e-08 ;  /* 0x00000001ff0c7431 */ /* 0x000fe400000001ff */
[----:B------:R-:W-:Y:S01]  /*acb0*/  IMAD.MOV.U32 R8, RZ, RZ, 0x192 ;  /* 0x00000192ff087424 */ /* 0x000fe200078e00ff */
[----:B------:R-:W3:Y:S01]  /*acc0*/  LDCU.64 UR6, c[0x4][0x88] ;  /* 0x01001100ff0677ac */ /* 0x000ee20008000a00 */
[----:B------:R-:W4:Y:S01]  /*acd0*/  LDC.64 R14, c[0x4][R14] ;  /* 0x010000000e0e7b82 */ /* 0x000f220000000a00 */
[----:B------:R-:W-:Y:S01]  /*ace0*/  IMAD.MOV.U32 R13, RZ, RZ, RZ ;  /* 0x000000ffff0d7224 */ /* 0x000fe200078e00ff */
[----:B------:R-:W5:Y:S01]  /*acf0*/  LDCU.64 UR4, c[0x4][0x8] ;  /* 0x01000100ff0477ac */ /* 0x000f620008000a00 */
[----:B--2---:R-:W-:Y:S01]  /*ad00*/  IMAD.U32 R4, RZ, RZ, UR8 ;  /* 0x00000008ff047e24 */ /* 0x004fe2000f8e00ff */
[----:B------:R-:W-:Y:S01]  /*ad10*/  MOV R5, UR9 ;  /* 0x0000000900057c02 */ /* 0x000fe20008000f00 */
[----:B---3--:R-:W-:Y:S01]  /*ad20*/  IMAD.U32 R6, RZ, RZ, UR6 ;  /* 0x00000006ff067e24 */ /* 0x008fe2000f8e00ff */
[----:B------:R-:W-:Y:S01]  /*ad30*/  MOV R7, UR7 ;  /* 0x0000000700077c02 */ /* 0x000fe20008000f00 */
[----:B-----5:R-:W-:Y:S01]  /*ad40*/  IMAD.U32 R10, RZ, RZ, UR4 ;  /* 0x00000004ff0a7e24 */ /* 0x020fe2000f8e00ff */
[----:B------:R-:W-:-:S02]  /*ad50*/  MOV R11, UR5 ;  /* 0x00000005000b7c02 */ /* 0x000fc40008000f00 */
[----:B------:R-:W-:-:S07]  /*ad60*/  LEPC R20, `(.L_x_196) ;  /* 0x000000001014794e */ /* 0x000fce0000000000 */
[----:B-1--4-:R-:W-:Y:S05]  /*ad70*/  CALL.ABS.NOINC R14 ;  /* 0x000000000e007343 */ /* 0x012fea0003c00000 */
.L_x_196:
[----:B------:R-:W2:Y:S01]  /*ad80*/  LDC.64 R28, c[0x0][0x358] ;  /* 0x0000d600ff1c7b82 */ /* 0x000ea20000000a00 */
[----:B------:R-:W-:Y:S05]  /*ad90*/  WARPSYNC.ALL ;  /* 0x0000000000007948 */ /* 0x000fea0003800000 */
[----:B------:R-:W-:Y:S02]  /*ada0*/  LOP3.LUT R26, R26, 0x10, RZ, 0xc0, !PT ;  /* 0x000000101a1a7812 */ /* 0x000fe400078ec0ff */
[----:B------:R-:W-:Y:S01]  /*adb0*/  R2UR UR4, R16 ;  /* 0x00000000100472ca */ /* 0x000fe200000e0000 */
[----:B------:R-:W3:Y:S01]  /*adc0*/  LDCU UR9, c[0x0][0x38c] ;  /* 0x00007180ff0977ac */ /* 0x000ee20008000800 */
[----:B------:R-:W-:Y:S01]  /*add0*/  IADD3 R2, P1, P0, R2, R27, R26 ;  /* 0x0000001b02027210 */ /* 0x000fe2000783e01a */
[----:B------:R-:W4:Y:S01]  /*ade0*/  S2UR UR38, SR_CgaCtaId ;  /* 0x00000000002679c3 */ /* 0x000f220000008800 */
[----:B-1----:R-:W-:Y:S01]  /*adf0*/  SHF.R.S32.HI R0, RZ, 0x1f, R27 ;  /* 0x0000001fff007819 */ /* 0x002fe2000001141b */
[----:B------:R-:W1:Y:S01]  /*ae00*/  LDCU UR8, c[0x0][0x384] ;  /* 0x00007080ff0877ac */ /* 0x000e620008000800 */
[C---:B------:R-:W-:Y:S01]  /*ae10*/  VIADD R27, R26.reuse, 0x8 ;  /* 0x000000081a1b7836 */ /* 0x040fe20000000000 */
[----:B------:R-:W-:Y:S01]  /*ae20*/  BSSY.RECONVERGENT B0, `(.L_x_197) ;  /* 0x0000028000007945 */ /* 0x000fe20003800200 */
[----:B------:R-:W-:Y:S01]  /*ae30*/  IADD3.X R0, PT, PT, RZ, R0, RZ, P1, P0 ;  /* 0x00000000ff007210 */ /* 0x000fe20000fe04ff */
[----:B------:R-:W5:Y:S04]  /*ae40*/  LDCU.64 UR6, c[0x0][0x998] ;  /* 0x00013300ff0677ac */ /* 0x000f680008000a00 */
[----:B------:R-:W4:Y:S01]  /*ae50*/  LDTM.x16 R4, tmem[UR4+-0xa0] ;  /* 0xffff6004000479ee */ /* 0x000f22000824ff00 */
[----:B---3--:R-:W-:-:S02]  /*ae60*/  ISETP.GE.AND P2, PT, R26, UR9, PT ;  /* 0x000000091a007c0c */ /* 0x008fc4000bf46270 */
[----:B------:R-:W-:Y:S02]  /*ae70*/  ISETP.GE.AND P1, PT, R27, UR9, PT ;  /* 0x000000091b007c0c */ /* 0x000fe4000bf26270 */
[----:B-1----:R-:W-:Y:S02]  /*ae80*/  ISETP.GE.U32.OR P2, PT, R25, UR8, P2 ;  /* 0x0000000819007c0c */ /* 0x002fe40009746470 */
[----:B-----5:R-:W-:-:S04]  /*ae90*/  LEA R20, P0, R2, UR6, 0x1 ;  /* 0x0000000602147c11 */ /* 0x020fc8000f8008ff */
[----:B------:R-:W-:Y:S02]  /*aea0*/  LEA.HI.X R21, R2, UR7, R0, 0x1, P0 ;  /* 0x0000000702157c11 */ /* 0x000fe400080f0c00 */
[----:B----4-:R-:W-:Y:S02]  /*aeb0*/  F2FP.F16.F32.PACK_AB R0, R13, R12 ;  /* 0x0000000c0d00723e */ /* 0x010fe400000000ff */
[----:B------:R-:W-:Y:S02]  /*aec0*/  F2FP.F16.F32.PACK_AB R2, R15, R14 ;  /* 0x0000000e0f02723e */ /* 0x000fe400000000ff */
[----:B------:R-:W-:Y:S02]  /*aed0*/  F2FP.F16.F32.PACK_AB R3, R17, R16 ;  /* 0x000000101103723e */ /* 0x000fe400000000ff */
[----:B------:R-:W-:Y:S01]  /*aee0*/  F2FP.F16.F32.PACK_AB R12, R19, R18 ;  /* 0x00000012130c723e */ /* 0x000fe200000000ff */
[----:B--2---:R-:W-:Y:S06]  /*aef0*/  @P2 BRA `(.L_x_198) ;  /* 0x0000000000682947 */ /* 0x004fec0003800000 */
[----:B------:R-:W-:Y:S02]  /*af00*/  F2FP.F16.F32.PACK_AB R4, R5, R4 ;  /* 0x000000040504723e */ /* 0x000fe400000000ff */
[----:B------:R-:W-:Y:S02]  /*af10*/  F2FP.F16.F32.PACK_AB R8, R9, R8 ;  /* 0x000000080908723e */ /* 0x000fe400000000ff */
[----:B------:R-:W-:Y:S02]  /*af20*/  F2FP.F16.F32.PACK_AB R6, R7, R6 ;  /* 0x000000060706723e */ /* 0x000fe400000000ff */
[----:B------:R-:W-:Y:S02]  /*af30*/  PRMT R5, R4, 0x7632, R5 ;  /* 0x0000763204057816 */ /* 0x000fe40000000005 */
[----:B------:R-:W-:Y:S02]  /*af40*/  PRMT R7, R8, 0x7632, R7 ;  /* 0x0000763208077816 */ /* 0x000fe40000000007 */
[----:B------:R-:W-:-:S02]  /*af50*/  LOP3.LUT R5, R5, 0xffff, RZ, 0xc0, !PT ;  /* 0x0000ffff05057812 */ /* 0x000fc400078ec0ff */
[----:B------:R-:W-:Y:S02]  /*af60*/  F2FP.F16.F32.PACK_AB R10, R11, R10 ;  /* 0x0000000a0b0a723e */ /* 0x000fe400000000ff */
[----:B------:R-:W-:Y:S01]  /*af70*/  LOP3.LUT R7, R7, 0xffff, RZ, 0xc0, !PT ;  /* 0x0000ffff07077812 */ /* 0x000fe200078ec0ff */
[----:B------:R-:W-:Y:S01]  /*af80*/  IMAD.WIDE.U32 R14, R5, 0x10000, RZ ;  /* 0x00010000050e7825 */ /* 0x000fe200078e00ff */
[----:B------:R-:W-:Y:S02]  /*af90*/  PRMT R9, R6, 0x7632, R9 ;  /* 0x0000763206097816 */ /* 0x000fe40000000009 */
[----:B------:R-:W-:Y:S01]  /*afa0*/  PRMT R11, R10, 0x7632, R11 ;  /* 0x000076320a0b7816 */ /* 0x000fe2000000000b */
[----:B------:R-:W-:Y:S01]  /*afb0*/  IMAD.WIDE.U32 R16, R7, 0x10000, RZ ;  /* 0x0001000007107825 */ /* 0x000fe200078e00ff */
[----:B------:R-:W-:Y:S02]  /*afc0*/  LOP3.LUT R6, R15, 0xffff, R6, 0xf8, !PT ;  /* 0x0000ffff0f067812 */ /* 0x000fe400078ef806 */
[----:B------:R-:W-:Y:S01]  /*afd0*/  R2UR UR4, R28 ;  /* 0x000000001c0472ca */ /* 0x000fe200000e0000 */
[----:B------:R-:W-:Y:S01]  /*afe0*/  IMAD.U32 R9, R9, 0x10000, RZ ;  /* 0x0001000009097824 */ /* 0x000fe200078e00ff */
[----:B------:R-:W-:Y:S01]  /*aff0*/  LOP3.LUT R10, R17, 0xffff, R10, 0xf8, !PT ;  /* 0x0000ffff110a7812 */ /* 0x000fe200078ef80a */
[----:B------:R-:W-:Y:S01]  /*b000*/  IMAD.U32 R11, R11, 0x10000, RZ ;  /* 0x000100000b0b7824 */ /* 0x000fe200078e00ff */
[----:B------:R-:W-:-:S02]  /*b010*/  LOP3.LUT R7, R16, 0xffff, R8, 0xf8, !PT ;  /* 0x0000ffff10077812 */ /* 0x000fc400078ef808 */
[----:B------:R-:W-:Y:S02]  /*b020*/  LOP3.LUT R5, R6, R9, RZ, 0xfc, !PT ;  /* 0x0000000906057212 */ /* 0x000fe400078efcff */
[----:B------:R-:W-:Y:S02]  /*b030*/  LOP3.LUT R6, R10, R11, RZ, 0xfc, !PT ;  /* 0x0000000b0a067212 */ /* 0x000fe400078efcff */
[----:B------:R-:W-:Y:S02]  /*b040*/  R2UR UR5, R29 ;  /* 0x000000001d0572ca */ /* 0x000fe400000e0000 */
[-C--:B------:R-:W-:Y:S02]  /*b050*/  LOP3.LUT R7, R7, R6.reuse, RZ, 0x3c, !PT ;  /* 0x0000000607077212 */ /* 0x080fe400078e3cff */
[----:B------:R-:W-:Y:S02]  /*b060*/  LOP3.LUT R4, R14, 0xffff, R4, 0xf8, !PT ;  /* 0x0000ffff0e047812 */ /* 0x000fe400078ef804 */
[----:B------:R-:W-:-:S04]  /*b070*/  LOP3.LUT R6, R7, R6, RZ, 0x3c, !PT ;  /* 0x0000000607067212 */ /* 0x000fc800078e3cff */
[----:B------:R-:W-:-:S05]  /*b080*/  LOP3.LUT R7, R7, R6, RZ, 0x3c, !PT ;  /* 0x0000000607077212 */ /* 0x000fca00078e3cff */
[----:B------:R1:W-:Y:S02]  /*b090*/  STG.E.128 desc[UR4][R20.64], R4 ;  /* 0x0000000414007986 */ /* 0x0003e4000c101d04 */
.L_x_198:
[----:B------:R-:W-:Y:S05]  /*b0a0*/  BSYNC.RECONVERGENT B0 ;  /* 0x0000000000007941 */ /* 0x000fea0003800200 */
.L_x_197:
[----:B------:R-:W-:Y:S01]  /*b0b0*/  ISETP.GE.U32.OR P1, PT, R25, UR8, P1 ;  /* 0x0000000819007c0c */ /* 0x000fe20008f26470 */
[----:B------:R-:W-:Y:S01]  /*b0c0*/  UISETP.NE.AND UP0, UPT, UR37, 0x3, UPT ;  /* 0x000000032500788c */ /* 0x000fe2000bf05270 */
[----:B------:R-:W-:Y:S01]  /*b0d0*/  BSSY.RECONVERGENT B0, `(.L_x_199) ;  /* 0x0000017000007945 */ /* 0x000fe20003800200 */
[----:B-1----:R-:W-:Y:S02]  /*b0e0*/  PRMT R4, R0, 0x7632, R4 ;  /* 0x0000763200047816 */ /* 0x002fe40000000004 */
[----:B------:R-:W-:Y:S02]  /*b0f0*/  PRMT R5, R2, 0x7632, R5 ;  /* 0x0000763202057816 */ /* 0x000fe40000000005 */
[----:B------:R-:W-:Y:S02]  /*b100*/  PRMT R6, R3, 0x7632, R6 ;  /* 0x0000763203067816 */ /* 0x000fe40000000006 */
[----:B------:R-:W-:-:S04]  /*b110*/  PRMT R7, R12, 0x7632, R7 ;  /* 0x000076320c077816 */ /* 0x000fc80000000007 */
[----:B------:R-:W-:Y:S05]  /*b120*/  @P1 BRA `(.L_x_200) ;  /* 0x0000000000441947 */ /* 0x000fea0003800000 */
[----:B------:R-:W-:Y:S01]  /*b130*/  LOP3.LUT R4, R4, 0xffff, RZ, 0xc0, !PT ;  /* 0x0000ffff04047812 */ /* 0x000fe200078ec0ff */
[----:B------:R-:W-:Y:S01]  /*b140*/  IMAD.U32 R5, R5, 0x10000, RZ ;  /* 0x0001000005057824 */ /* 0x000fe200078e00ff */
[----:B------:R-:W-:Y:S01]  /*b150*/  LOP3.LUT R6, R6, 0xffff, RZ, 0xc0, !PT ;  /* 0x0000ffff06067812 */ /* 0x000fe200078ec0ff */
[----:B------:R-:W-:Y:S01]  /*b160*/  IMAD.U32 R7, R7, 0x10000, RZ ;  /* 0x0001000007077824 */ /* 0x000fe200078e00ff */
[----:B------:R-:W-:Y:S01]  /*b170*/  R2UR UR4, R28 ;  /* 0x000000001c0472ca */ /* 0x000fe200000e0000 */
[----:B------:R-:W-:Y:S01]  /*b180*/  IMAD.WIDE.U32 R10, R4, 0x10000, RZ ;  /* 0x00010000040a7825 */ /* 0x000fe200078e00ff */
[----:B------:R-:W-:-:S03]  /*b190*/  R2UR UR5, R29 ;  /* 0x000000001d0572ca */ /* 0x000fc600000e0000 */
[----:B------:R-:W-:Y:S01]  /*b1a0*/  IMAD.WIDE.U32 R8, R6, 0x10000, RZ ;  /* 0x0001000006087825 */ /* 0x000fe200078e00ff */
[----:B------:R-:W-:Y:S02]  /*b1b0*/  LOP3.LUT R0, R10, 0xffff, R0, 0xf8, !PT ;  /* 0x0000ffff0a007812 */ /* 0x000fe400078ef800 */
[----:B------:R-:W-:Y:S02]  /*b1c0*/  LOP3.LUT R2, R11, 0xffff, R2, 0xf8, !PT ;  /* 0x0000ffff0b027812 */ /* 0x000fe400078ef802 */
[----:B------:R-:W-:Y:S01]  /*b1d0*/  LOP3.LUT R3, R8, 0xffff, R3, 0xf8, !PT ;  /* 0x0000ffff08037812 */ /* 0x000fe200078ef803 */
[----:B------:R-:W-:Y:S01]  /*b1e0*/  IMAD.MOV.U32 R4, RZ, RZ, R0 ;  /* 0x000000ffff047224 */ /* 0x000fe200078e0000 */
[----:B------:R-:W-:Y:S02]  /*b1f0*/  LOP3.LUT R12, R9, 0xffff, R12, 0xf8, !PT ;  /* 0x0000ffff090c7812 */ /* 0x000fe400078ef80c */
[----:B------:R-:W-:Y:S01]  /*b200*/  LOP3.LUT R5, R2, R5, RZ, 0xfc, !PT ;  /* 0x0000000502057212 */ /* 0x000fe200078efcff */
[----:B------:R-:W-:Y:S01]  /*b210*/  IMAD.MOV.U32 R6, RZ, RZ, R3 ;  /* 0x000000ffff067224 */ /* 0x000fe200078e0003 */
[----:B------:R-:W-:-:S05]  /*b220*/  LOP3.LUT R7, R12, R7, RZ, 0xfc, !PT ;  /* 0x000000070c077212 */ /* 0x000fca00078efcff */
[----:B------:R1:W-:Y:S02]  /*b230*/  STG.E.128 desc[UR4][R20.64+0x10], R4 ;  /* 0x0000100414007986 */ /* 0x0003e4000c101d04 */
.L_x_200:
[----:B------:R-:W-:Y:S05]  /*b240*/  BSYNC.RECONVERGENT B0 ;  /* 0x0000000000007941 */ /* 0x000fea0003800200 */
.L_x_199:
[----:B------:R-:W-:Y:S01]  /*b250*/  NOP ;  /* 0x0000000000007918 */ /* 0x000fe20000000000 */
[----:B------:R-:W-:Y:S05]  /*b260*/  BRA.U !UP0, `(.L_x_201) ;  /* 0x0000000108087547 */ /* 0x000fea000b800000 */
[----:B------:R-:W-:Y:S05]  /*b270*/  BPT.TRAP 0x1 ;  /* 0x000000040000795c */ /* 0x000fea0000300000 */
[----:B------:R-:W-:Y:S05]  /*b280*/  BPT.TRAP 0x1 ;  /* 0x000000040000795c */ /* 0x000fea0000300000 */
.L_x_201:
[----:B------:R-:W-:-:S04]  /*b290*/  UIADD3 UR4, UPT, UPT, UR36, 0x1a8b0, URZ ;  /* 0x0001a8b024047890 */ /* 0x000fc8000fffe0ff */
[----:B------:R-:W-:-:S09]  /*b2a0*/  UPRMT UR4, UR38, 0x654, UR4 ;  /* 0x0000065426047896 */ /* 0x000fd20008000004 */
[----:B------:R-:W-:Y:S01]  /*b2b0*/  SYNCS.ARRIVE.TRANS64.RED.A1T0 RZ, [UR4], RZ ;  /* 0x000000ffffff79a7 */ /* 0x000fe20008100404 */
[----:B------:R-:W-:Y:S05]  /*b2c0*/  BRA.U !UP0, `(.L_x_202) ;  /* 0x0000000108047547 */ /* 0x000fea000b800000 */
[----:B------:R-:W-:Y:S05]  /*b2d0*/  BPT.TRAP 0x1 ;  /* 0x000000040000795c */ /* 0x000fea0000300000 */
.L_x_202:
[----:B------:R-:W-:Y:S02]  /*b2e0*/  SHF.L.U32 R0, RZ, 0x1f, RZ ;  /* 0x0000001fff007819 */ /* 0x000fe400000006ff */
[----:B------:R-:W-:Y:S02]  /*b2f0*/  SHF.R.U32.HI R2, RZ, 0x15, R30 ;  /* 0x00000015ff027819 */ /* 0x000fe4000001161e */
[----:B------:R-:W2:Y:S02]  /*b300*/  SYNCS.PHASECHK.TRANS64.TRYWAIT P1, [UR36+0x1a8a8], R0 ;  /* 0x01a8a800ff0075a7 */ /* 0x000ea40008021124 */
[----:B------:R-:W-:Y:S01]  /*b310*/  ISETP.NE.AND P0, PT, R31, R2, PT ;  /* 0x000000021f00720c */ /* 0x000fe20003f05270 */
[----:B--2---:R-:W-:-:S12]  /*b320*/  @!P1 BRA `(.L_x_203) ;  /* 0x0000002800209947 */ /* 0x004fd80003800000 */
.L_x_296:
[----:B------:R-:W-:Y:S05]  /*b330*/  @!P0 BRA `(.L_x_204) ;  /* 0x0000000000408947 */ /* 0x000fea0003800000 */
[----:B--2---:R-:W-:Y:S01]  /*b340*/  MOV R2, 0x0 ;  /* 0x0000000000027802 */ /* 0x004fe20000000f00 */
[----:B------:R-:W1:Y:S01]  /*b350*/  LDCU.64 UR8, c[0x4][0x80] ;  /* 0x01001000ff0877ac */ /* 0x000e620008000a00 */
[----:B------:R-:W-:Y:S02]  /*b360*/  HFMA2 R12, -RZ, RZ, 0, 5.9604644775390625e-08 ;  /* 0x00000001ff0c7431 */ /* 0x000fe400000001ff */
[----:B------:R-:W-:Y:S01]  /*b370*/  IMAD.MOV.U32 R8, RZ, RZ, 0x192 ;  /* 0x00000192ff087424 */ /* 0x000fe200078e00ff */
[----:B------:R-:W2:Y:S01]  /*b380*/  LDCU.64 UR6, c[0x4][0x88] ;  /* 0x01001100ff0677ac */ /* 0x000ea20008000a00 */
[----:B------:R-:W3:Y:S01]  /*b390*/  LDC.64 R2, c[0x4][R2] ;  /* 0x0100000002027b82 */ /* 0x000ee20000000a00 */
[----:B------:R-:W-:Y:S01]  /*b3a0*/  IMAD.MOV.U32 R13, RZ, RZ, RZ ;  /* 0x000000ffff0d7224 */ /* 0x000fe200078e00ff */
[----:B------:R-:W4:Y:S01]  /*b3b0*/  LDCU.64 UR4, c[0x4][0x8] ;  /* 0x01000100ff0477ac */ /* 0x000f220008000a00 */
[----:B-1----:R-:W-:Y:S01]  /*b3c0*/  IMAD.U32 R4, RZ, RZ, UR8 ;  /* 0x00000008ff047e24 */ /* 0x002fe2000f8e00ff */
[----:B------:R-:W-:Y:S01]  /*b3d0*/  MOV R5, UR9 ;  /* 0x0000000900057c02 */ /* 0x000fe20008000f00 */
[----:B--2---:R-:W-:Y:S01]  /*b3e0*/  IMAD.U32 R6, RZ, RZ, UR6 ;  /* 0x00000006ff067e24 */ /* 0x004fe2000f8e00ff */
[----:B------:R-:W-:Y:S01]  /*b3f0*/  MOV R7, UR7 ;  /* 0x0000000700077c02 */ /* 0x000fe20008000f00 */
[----:B----4-:R-:W-:Y:S01]  /*b400*/  IMAD.U32 R10, RZ, RZ, UR4 ;  /* 0x00000004ff0a7e24 */ /* 0x010fe2000f8e00ff */
[----:B------:R-:W-:-:S02]  /*b410*/  MOV R11, UR5 ;  /* 0x00000005000b7c02 */ /* 0x000fc40008000f00 */
[----:B------:R-:W-:-:S07]  /*b420*/  LEPC R20, `(.L_x_204) ;  /* 0x000000001014794e */ /* 0x000fce0000000000 */
[----:B---3--:R-:W-:Y:S05]  /*b430*/  CALL.ABS.NOINC R2 ;  /* 0x0000000002007343 */ /* 0x008fea0003c00000 */
.L_x_204:
[----:B------:R-:W-:Y:S05]  /*b440*/  WARPSYNC.ALL ;  /* 0x0000000000007948 */ /* 0x000fea0003800000 */
[----:B------:R-:W-:Y:S01]  /*b450*/  R2UR UR4, R30 ;  /* 0x000000001e0472ca */ /* 0x000fe200000e0000 */
[----:B------:R-:W3:Y:S01]  /*b460*/  LDCU UR9, c[0x0][0x388] ;  /* 0x00007100ff0977ac */ /* 0x000ee20008000800 */
[----:B------:R-:W-:Y:S01]  /*b470*/  IADD3 R22, P1, P0, R22, R24, R26 ;  /* 0x0000001816167210 */ /* 0x000fe2000783e01a */
[----:B------:R-:W-:Y:S01]  /*b480*/  BSSY.RECONVERGENT B0, `(.L_x_205) ;  /* 0x000003a000007945 */ /* 0x000fe20003800200 */
[----:B------:R-:W4:Y:S02]  /*b490*/  LDCU UR8, c[0x0][0x384] ;  /* 0x00007080ff0877ac */ /* 0x000f240008000800 */
[----:B------:R-:W-:Y:S01]  /*b4a0*/  IADD3.X R23, PT, PT, RZ, R23, RZ, P1, P0 ;  /* 0x00000017ff177210 */ /* 0x000fe20000fe04ff */
[----:B------:R-:W5:Y:S06]  /*b4b0*/  LDCU.64 UR6, c[0x0][0x980] ;  /* 0x00013000ff0677ac */ /* 0x000f6c0008000a00 */
[----:B-1----:R-:W1:Y:S01]  /*b4c0*/  LDTM.x16 R4, tmem[UR4] ;  /* 0x00000004000479ee */ /* 0x002e620008240000 */
[----:B------:R-:W1:Y:S01]  /*b4d0*/  LDCU UR4, c[0x0][0x448] ;  /* 0x00008900ff0477ac */ /* 0x000e620008000800 */
[----:B---3--:R-:W-:-:S02]  /*b4e0*/  ISETP.GE.AND P2, PT, R26, UR9, PT ;  /* 0x000000091a007c0c */ /* 0x008fc4000bf46270 */
[----:B------:R-:W-:Y:S02]  /*b4f0*/  ISETP.GE.AND P1, PT, R27, UR9, PT ;  /* 0x000000091b007c0c */ /* 0x000fe4000bf26270 */
[C---:B----4-:R-:W-:Y:S02]  /*b500*/  ISETP.GE.U32.OR P2, PT, R25.reuse, UR8, P2 ;  /* 0x0000000819007c0c */ /* 0x050fe40009746470 */
[----:B------:R-:W-:Y:S02]  /*b510*/  ISETP.GE.U32.OR P1, PT, R25, UR8, P1 ;  /* 0x0000000819007c0c */ /* 0x000fe40008f26470 */
[----:B-----5:R-:W-:-:S04]  /*b520*/  LEA R20, P0, R22, UR6, 0x1 ;  /* 0x0000000616147c11 */ /* 0x020fc8000f8008ff */
[----:B------:R-:W-:Y:S01]  /*b530*/  LEA.HI.X R21, R22, UR7, R23, 0x1, P0 ;  /* 0x0000000716157c11 */ /* 0x000fe200080f0c17 */
[----:B-1----:R-:W-:Y:S01]  /*b540*/  FMUL R12, R12, UR4 ;  /* 0x000000040c0c7c20 */ /* 0x002fe20008400000 */
[----:B------:R-:W-:Y:S01]  /*b550*/  FMUL R13, R13, UR4 ;  /* 0x000000040d0d7c20 */ /* 0x000fe20008400000 */
        /* <DEDUP_REMOVED lines=8> */
[----:B--2---:R-:W-:Y:S01]  /*b5e0*/  FMUL R2, R6, UR4 ;  /* 0x0000000406027c20 */ /* 0x004fe20008400000 */
[----:B------:R-:W-:Y:S01]  /*b5f0*/  FMUL R7, R7, UR4 ;  /* 0x0000000407077c20 */ /* 0x000fe20008400000 */
[----:B------:R-:W-:Y:S01]  /*b600*/  FMUL R0, R8, UR4 ;  /* 0x0000000408007c20 */ /* 0x000fe20008400000 */
[----:B------:R-:W-:Y:S01]  /*b610*/  FMUL R9, R9, UR4 ;  /* 0x0000000409097c20 */ /* 0x000fe20008400000 */
[----:B------:R-:W-:Y:S01]  /*b620*/  FMUL R10, R10, UR4 ;  /* 0x000000040a0a7c20 */ /* 0x000fe20008400000 */
[----:B------:R-:W-:Y:S01]  /*b630*/  FMUL R11, R11, UR4 ;  /* 0x000000040b0b7c20 */ /* 0x000fe20008400000 */
[----:B------:R-:W-:Y:S01]  /*b640*/  F2FP.F16.F32.PACK_AB R4, R13, R12 ;  /* 0x0000000c0d04723e */ /* 0x000fe200000000ff */
[----:B------:R-:W-:Y:S06]  /*b650*/  @P2 BRA `(.L_x_206) ;  /* 0x0000000000702947 */ /* 0x000fec0003800000 */
[----:B------:R-:W-:Y:S02]  /*b660*/  F2FP.F16.F32.PACK_AB R3, R5, R3 ;  /* 0x000000030503723e */ /* 0x000fe400000000ff */
[----:B------:R-:W-:Y:S02]  /*b670*/  F2FP.F16.F32.PACK_AB R0, R9, R0 ;  /* 0x000000000900723e */ /* 0x000fe400000000ff */
[----:B------:R-:W-:Y:S02]  /*b680*/  F2FP.F16.F32.PACK_AB R2, R7, R2 ;  /* 0x000000020702723e */ /* 0x000fe400000000ff */
[----:B------:R-:W-:Y:S02]  /*b690*/  PRMT R5, R3, 0x7632, R5 ;  /* 0x0000763203057816 */ /* 0x000fe40000000005 */
[----:B------:R-:W-:Y:S02]  /*b6a0*/  PRMT R7, R0, 0x7632, R7 ;  /* 0x0000763200077816 */ /* 0x000fe40000000007 */
[----:B------:R-:W-:-:S02]  /*b6b0*/  PRMT R6, R2, 0x7610, R6 ;  /* 0x0000761002067816 */ /* 0x000fc40000000006 */
[----:B------:R-:W-:Y:S02]  /*b6c0*/  PRMT R8, R2, 0x7632, R8 ;  /* 0x0000763202087816 */ /* 0x000fe40000000008 */
[----:B------:R-:W-:Y:S02]  /*b6d0*/  LOP3.LUT R5, R5, 0xffff, RZ, 0xc0, !PT ;  /* 0x0000ffff05057812 */ /* 0x000fe400078ec0ff */
[----:B------:R-:W-:Y:S01]  /*b6e0*/  F2FP.F16.F32.PACK_AB R2, R11, R10 ;  /* 0x0000000a0b02723e */ /* 0x000fe200000000ff */
[----:B------:R-:W-:Y:S01]  /*b6f0*/  IMAD.U32 R8, R8, 0x10000, RZ ;  /* 0x0001000008087824 */ /* 0x000fe200078e00ff */
[----:B------:R-:W-:Y:S01]  /*b700*/  LOP3.LUT R7, R7, 0xffff, RZ, 0xc0, !PT ;  /* 0x0000ffff07077812 */ /* 0x000fe200078ec0ff */
[----:B------:R-:W-:Y:S01]  /*b710*/  IMAD.WIDE.U32 R10, R5, 0x10000, RZ ;  /* 0x00010000050a7825 */ /* 0x000fe200078e00ff */
[----:B------:R-:W-:Y:S02]  /*b720*/  PRMT R9, R2, 0x7632, R9 ;  /* 0x0000763202097816 */ /* 0x000fe40000000009 */
[----:B------:R-:W-:Y:S01]  /*b730*/  R2UR UR4, R28 ;  /* 0x000000001c0472ca */ /* 0x000fe200000e0000 */
[----:B------:R-:W-:Y:S01]  /*b740*/  IMAD.WIDE.U32 R12, R7, 0x10000, RZ ;  /* 0x00010000070c7825 */ /* 0x000fe200078e00ff */
[----:B------:R-:W-:-:S02]  /*b750*/  LOP3.LUT R6, R11, 0xffff, R6, 0xf8, !PT ;  /* 0x0000ffff0b067812 */ /* 0x000fc400078ef806 */
[----:B------:R-:W-:Y:S01]  /*b760*/  R2UR UR5, R29 ;  /* 0x000000001d0572ca */ /* 0x000fe200000e0000 */
[----:B------:R-:W-:Y:S01]  /*b770*/  IMAD.U32 R9, R9, 0x10000, RZ ;  /* 0x0001000009097824 */ /* 0x000fe200078e00ff */
[----:B------:R-:W-:Y:S02]  /*b780*/  LOP3.LUT R2, R13, 0xffff, R2, 0xf8, !PT ;  /* 0x0000ffff0d027812 */ /* 0x000fe400078ef802 */
[----:B------:R-:W-:Y:S02]  /*b790*/  LOP3.LUT R8, R6, R8, RZ, 0xfc, !PT ;  /* 0x0000000806087212 */ /* 0x000fe400078efcff */
[----:B------:R-:W-:Y:S02]  /*b7a0*/  LOP3.LUT R3, R10, 0xffff, R3, 0xf8, !PT ;  /* 0x0000ffff0a037812 */ /* 0x000fe400078ef803 */
[----:B------:R-:W-:Y:S02]  /*b7b0*/  LOP3.LUT R0, R12, 0xffff, R0, 0xf8, !PT ;  /* 0x0000ffff0c007812 */ /* 0x000fe400078ef800 */
[----:B------:R-:W-:Y:S01]  /*b7c0*/  LOP3.LUT R2, R2, R9, RZ, 0xfc, !PT ;  /* 0x0000000902027212 */ /* 0x000fe200078efcff */
[----:B------:R-:W-:-:S02]  /*b7d0*/  IMAD.MOV.U32 R9, RZ, RZ, R8 ;  /* 0x000000ffff097224 */ /* 0x000fc400078e0008 */
[----:B------:R-:W-:Y:S02]  /*b7e0*/  IMAD.MOV.U32 R8, RZ, RZ, R3 ;  /* 0x000000ffff087224 */ /* 0x000fe400078e0003 */
[----:B------:R-:W-:Y:S02]  /*b7f0*/  IMAD.MOV.U32 R10, RZ, RZ, R0 ;  /* 0x000000ffff0a7224 */ /* 0x000fe400078e0000 */
[----:B------:R-:W-:-:S05]  /*b800*/  IMAD.MOV.U32 R11, RZ, RZ, R2 ;  /* 0x000000ffff0b7224 */ /* 0x000fca00078e0002 */
[----:B------:R1:W-:Y:S02]  /*b810*/  STG.E.128 desc[UR4][R20.64], R8 ;  /* 0x0000000814007986 */ /* 0x0003e4000c101d04 */
.L_x_206:
[----:B------:R-:W-:Y:S05]  /*b820*/  BSYNC.RECONVERGENT B0 ;  /* 0x0000000000007941 */ /* 0x000fea0003800200 */
.L_x_205:
[----:B------:R-:W-:Y:S01]  /*b830*/  F2FP.F16.F32.PACK_AB R0, R15, R14 ;  /* 0x0000000e0f00723e */ /* 0x000fe200000000ff */
[----:B------:R-:W-:Y:S01]  /*b840*/  BSSY.RECONVERGENT B0, `(.L_x_207) ;  /* 0x000001a000007945 */ /* 0x000fe20003800200 */
[----:B------:R-:W-:Y:S02]  /*b850*/  F2FP.F16.F32.PACK_AB R3, R17, R16 ;  /* 0x000000101103723e */ /* 0x000fe400000000ff */
[----:B------:R-:W-:Y:S02]  /*b860*/  F2FP.F16.F32.PACK_AB R2, R19, R18 ;  /* 0x000000121302723e */ /* 0x000fe400000000ff */
[----:B------:R-:W-:Y:S02]  /*b870*/  PRMT R5, R4, 0x7632, R5 ;  /* 0x0000763204057816 */ /* 0x000fe40000000005 */
[----:B------:R-:W-:Y:S02]  /*b880*/  PRMT R6, R0, 0x7632, R6 ;  /* 0x0000763200067816 */ /* 0x000fe40000000006 */
[----:B------:R-:W-:-:S02]  /*b890*/  PRMT R7, R3, 0x7632, R7 ;  /* 0x0000763203077816 */ /* 0x000fc40000000007 */
[----:B-1----:R-:W-:Y:S01]  /*b8a0*/  PRMT R8, R2, 0x7632, R8 ;  /* 0x0000763202087816 */ /* 0x002fe20000000008 */
[----:B------:R-:W-:Y:S06]  /*b8b0*/  @P1 BRA `(.L_x_208) ;  /* 0x0000000000481947 */ /* 0x000fec0003800000 */
        /* <DEDUP_REMOVED lines=10> */
[----:B------:R-:W-:Y:S02]  /*b960*/  LOP3.LUT R2, R13, 0xffff, R2, 0xf8, !PT ;  /* 0x0000ffff0d027812 */ /* 0x000fe400078ef802 */
[----:B------:R-:W-:Y:S02]  /*b970*/  LOP3.LUT R3, R12, 0xffff, R3, 0xf8, !PT ;  /* 0x0000ffff0c037812 */ /* 0x000fe400078ef803 */
[----:B------:R-:W-:Y:S02]  /*b980*/  LOP3.LUT R0, R0, R6, RZ, 0xfc, !PT ;  /* 0x0000000600007212 */ /* 0x000fe400078efcff */
[----:B------:R-:W-:Y:S01]  /*b990*/  LOP3.LUT R2, R2, R8, RZ, 0xfc, !PT ;  /* 0x0000000802027212 */ /* 0x000fe200078efcff */
[----:B------:R-:W-:-:S02]  /*b9a0*/  IMAD.MOV.U32 R6, RZ, RZ, R3 ;  /* 0x000000ffff067224 */ /* 0x000fc400078e0003 */
[----:B------:R-:W-:Y:S02]  /*b9b0*/  IMAD.MOV.U32 R5, RZ, RZ, R0 ;  /* 0x000000ffff057224 */ /* 0x000fe400078e0000 */
[----:B------:R-:W-:-:S05]  /*b9c0*/  IMAD.MOV.U32 R7, RZ, RZ, R2 ;  /* 0x000000ffff077224 */ /* 0x000fca00078e0002 */
[----:B------:R1:W-:Y:S02]  /*b9d0*/  STG.E.128 desc[UR4][R20.64+0x10], R4 ;  /* 0x0000100414007986 */ /* 0x0003e4000c101d04 */
.L_x_208:
[----:B------:R-:W-:Y:S05]  /*b9e0*/  BSYNC.RECONVERGENT B0 ;  /* 0x0000000000007941 */ /* 0x000fea0003800200 */
.L_x_207:
[----:B------:R-:W-:Y:S01]  /*b9f0*/  UISETP.NE.AND UP0, UPT, UR37, 0x3, UPT ;  /* 0x000000032500788c */ /* 0x000fe2000bf05270 */
[----:B------:R-:W-:-:S08]  /*ba00*/  NOP ;  /* 0x0000000000007918 */ /* 0x000fd00000000000 */
[----:B------:R-:W-:Y:S05]  /*ba10*/  BRA.U !UP0, `(.L_x_209) ;  /* 0x0000000108087547 */ /* 0x000fea000b800000 */
[----:B------:R-:W-:Y:S05]  /*ba20*/  BPT.TRAP 0x1 ;  /* 0x000000040000795c */ /* 0x000fea0000300000 */
[----:B------:R-:W-:Y:S05]  /*ba30*/  BPT.TRAP 0x1 ;  /* 0x000000040000795c */ /* 0x000fea0000300000 */
.L_x_209:
[----:B------:R-:W-:Y:S02]  /*ba40*/  UIADD3 UR4, UPT, UPT, UR36, 0x1a8b8, URZ ;  /* 0x0001a8b824047890 */ /* 0x000fe4000fffe0ff */
[----:B------:R-:W-:Y:S02]  /*ba50*/  ULOP3.LUT UP0, URZ, UR39, 0x7, URZ, 0xc0, !UPT ;  /* 0x0000000727ff7892 */ /* 0x000fe4000f80c0ff */
[----:B------:R-:W-:-:S09]  /*ba60*/  UPRMT UR4, UR38, 0x654, UR4 ;  /* 0x0000065426047896 */ /* 0x000fd20008000004 */
[----:B------:R-:W-:Y:S01]  /*ba70*/  SYNCS.ARRIVE.TRANS64.RED.A1T0 RZ, [UR4], RZ ;  /* 0x000000ffffff79a7 */ /* 0x000fe20008100404 */
[----:B------:R-:W-:Y:S01]  /*ba80*/  BAR.SYNC.DEFER_BLOCKING 0x1, 0x100 ;  /* 0x0044000000007b1d */ /* 0x000fe20000010000 */
[----:B------:R-:W-:-:S13]  /*ba90*/  PLOP3.LUT P0, PT, PT, PT, UP0, 0x80, 0x8 ;  /* 0x000000000008781c */ /* 0x000fda0003f0f008 */
[----:B------:R-:W-:Y:S05]  /*baa0*/  @P0 EXIT ;  /* 0x000000000000094d */ /* 0x000fea0003800000 */
[----:B------:R-:W2:Y:S01]  /*bab0*/  S2UR UR5, SR_CgaCtaId ;  /* 0x00000000000579c3 */ /* 0x000ea20000008800 */
[----:B------:R-:W-:Y:S01]  /*bac0*/  UMOV UR4, 0x400 ;  /* 0x0000040000047882 */ /* 0x000fe20000000000 */
[----:B------:R-:W-:Y:S01]  /*bad0*/  IMAD.MOV.U32 R2, RZ, RZ, 0xffff ;  /* 0x0000ffffff027424 */ /* 0x000fe200078e00ff */
[----:B--2---:R-:W-:-:S09]  /*bae0*/  ULEA UR4, UR5, UR4, 0x18 ;  /* 0x0000000405047291 */ /* 0x004fd2000f8ec0ff */
[----:B------:R-:W2:Y:S01]  /*baf0*/  LDS R3, [UR4+0x1a8c0] ;  /* 0x01a8c004ff037984 */ /* 0x000ea20008000800 */
[----:B------:R-:W-:Y:S02]  /*bb00*/  UMOV UR4, 0x40 ;  /* 0x0000004000047882 */ /* 0x000fe40000000000 */
[----:B------:R-:W-:Y:S01]  /*bb10*/  ULEA UR5, UR5, UR4, 0x18 ;  /* 0x0000000405057291 */ /* 0x000fe2000f8ec0ff */
[----:B------:R-:W-:-:S08]  /*bb20*/  NOP ;  /* 0x0000000000007918 */ /* 0x000fd00000000000 */
[----:B------:R-:W3:Y:S01]  /*bb30*/  LDS R0, [UR5+0x14] ;  /* 0x00001405ff007984 */ /* 0x000ee20008000800 */
[----:B--2---:R-:W-:-:S04]  /*bb40*/  LOP3.LUT R3, R3, 0xffff, RZ, 0xc0, !PT ;  /* 0x0000ffff03037812 */ /* 0x004fc800078ec0ff */
[----:B------:R-:W-:-:S04]  /*bb50*/  SHF.R.U32.HI R3, RZ, 0x5, R3 ;  /* 0x00000005ff037819 */ /* 0x000fc80000011603 */
[----:B------:R-:W-:-:S04]  /*bb60*/  SHF.L.U32 R2, R2, R3, RZ ;  /* 0x0000000302027219 */ /* 0x000fc800000006ff */
[----:B---3--:R-:W-:-:S04]  /*bb70*/  LOP3.LUT R0, R0, R2, RZ, 0xc0, !PT ;  /* 0x0000000200007212 */ /* 0x008fc800078ec0ff */
[----:B------:R-:W-:Y:S01]  /*bb80*/  ISETP.NE.AND P0, PT, R0, R2, PT ;  /* 0x000000020000720c */ /* 0x000fe20003f05270 */
[----:B------:R-:W-:-:S05]  /*bb90*/  IMAD.MOV.U32 R0, RZ, RZ, 0x1 ;  /* 0x00000001ff007424 */ /* 0x000fca00078e00ff */
[----:B------:R-:W-:-:S07]  /*bba0*/  SHF.L.U32 R0, R0, R3, RZ ;  /* 0x0000000300007219 */ /* 0x000fce00000006ff */
[----:B------:R-:W-:Y:S05]  /*bbb0*/  @P0 BRA `(.L_x_210) ;  /* 0x00000000005c0947 */ /* 0x000fea0003800000 */
[----:B------:R-:W2:Y:S02]  /*bbc0*/  LDS R3, [UR5+0x18] ;  /* 0x00001805ff037984 */ /* 0x000ea40008000800 */
[----:B--2---:R-:W-:-:S04]  /*bbd0*/  LOP3.LUT R3, R3, R0, RZ, 0xc0, !PT ;  /* 0x0000000003037212 */ /* 0x004fc800078ec0ff */
[----:B------:R-:W-:-:S13]  /*bbe0*/  ISETP.NE.AND P0, PT, R3, R0, PT ;  /* 0x000000000300720c */ /* 0x000fda0003f05270 */
[----:B------:R-:W-:Y:S05]  /*bbf0*/  @P0 BRA `(.L_x_211) ;  /* 0x0000000000400947 */ /* 0x000fea0003800000 */
[----:B------:R-:W-:Y:S01]  /*bc00*/  R2UR UR4, R2 ;  /* 0x00000000020472ca */ /* 0x000fe200000e0000 */
[----:B------:R-:W2:Y:S01]  /*bc10*/  S2R R3, SR_LANEID ;  /* 0x0000000000037919 */ /* 0x000ea20000000000 */
[----:B------:R-:W-:-:S04]  /*bc20*/  LOP3.LUT R0, RZ, R0, RZ, 0x33, !PT ;  /* 0x00000000ff007212 */ /* 0x000fc800078e33ff */
[----:B------:R-:W3:Y:S07]  /*bc30*/  REDUX UR7, R0 ;  /* 0x00000000000773c4 */ /* 0x000eee0000000000 */
[----:B------:R-:W-:-:S03]  /*bc40*/  ULOP3.LUT UR6, URZ, UR4, URZ, 0x33, !UPT ;  /* 0x00000004ff067292 */ /* 0x000fc6000f8e33ff */
[----:B------:R-:W-:Y:S02]  /*bc50*/  VOTEU.ANY UR4, UPT, PT ;  /* 0x0000000000047886 */ /* 0x000fe400038e0100 */
[----:B------:R-:W-:Y:S01]  /*bc60*/  UFLO.U32 UR4, UR4 ;  /* 0x00000004000472bd */ /* 0x000fe200080e0000 */
[----:B------:R-:W-:-:S04]  /*bc70*/  IMAD.U32 R2, RZ, RZ, UR6 ;  /* 0x00000006ff027e24 */ /* 0x000fc8000f8e00ff */
[----:B------:R-:W4:Y:S02]  /*bc80*/  REDUX UR8, R2 ;  /* 0x00000000020873c4 */ /* 0x000f240000000000 */
[----:B------:R1:W-:Y:S01]  /*bc90*/  UTCATOMSWS.AND URZ, UR6 ;  /* 0x0000000600ff79e3 */ /* 0x0003e20008000000 */
[----:B---3--:R-:W-:Y:S01]  /*bca0*/  IMAD.U32 R0, RZ, RZ, UR7 ;  /* 0x00000007ff007e24 */ /* 0x008fe2000f8e00ff */
[----:B--2---:R-:W-:Y:S01]  /*bcb0*/  ISETP.EQ.U32.AND P0, PT, R3, UR4, PT ;  /* 0x0000000403007c0c */ /* 0x004fe2000bf02070 */
[----:B----4-:R-:W-:-:S12]  /*bcc0*/  IMAD.U32 R2, RZ, RZ, UR8 ;  /* 0x00000008ff027e24 */ /* 0x010fd8000f8e00ff */
[----:B------:R1:W-:Y:S04]  /*bcd0*/  @P0 ATOMS.AND RZ, [UR5+0x14], R2 ;  /* 0x00001402ffff098c */ /* 0x0003e8000a800005 */
[----:B------:R1:W-:Y:S01]  /*bce0*/  @P0 ATOMS.AND RZ, [UR5+0x18], R0 ;  /* 0x00001800ffff098c */ /* 0x0003e2000a800005 */
[----:B------:R-:W-:Y:S05]  /*bcf0*/  BRA `(.L_x_212) ;  /* 0x0000000000147947 */ /* 0x000fea0003800000 */
.L_x_211:
[----:B------:R-:W-:Y:S02]  /*bd00*/  MOV R2, 0xbd20 ;  /* 0x0000bd2000027802 */ /* 0x000fe40000000f00 */
[----:B-1----:R-:W-:Y:S05]  /*bd10*/  CALL.REL.NOINC `($__internal_0_$__cuda_sm10x_tcgen05_guardrail_trap_col_being_dealloced_not_returned_by_alloc) ;  /* 0x0000002000047944 */ /* 0x002fea0003c00000 */
[----:B------:R-:W-:Y:S05]  /*bd20*/  BRA `(.L_x_212) ;  /* 0x0000000000087947 */ /* 0x000fea0003800000 */
.L_x_210:
[----:B------:R-:W-:Y:S02]  /*bd30*/  MOV R2, 0xbd50 ;  /* 0x0000bd5000027802 */ /* 0x000fe40000000f00 */
[----:B-1----:R-:W-:Y:S05]  /*bd40*/  CALL.REL.NOINC `($__internal_2_$__cuda_sm10x_tcgen05_guardrail_trap_unallocated_columns_being_dealloced) ;  /* 0x0000002000107944 */ /* 0x002fea0003c00000 */
.L_x_212:
[----:B------:R-:W-:Y:S01]  /*bd50*/  NOP ;  /* 0x0000000000007918 */ /* 0x000fe20000000000 */
[----:B-1----:R-:W-:Y:S05]  /*bd60*/  EXIT ;  /* 0x000000000000794d */ /* 0x002fea0003800000 */
.L_x_213:
[----:B------:R-:W-:-:S08]  /*bd70*/  NOP ;  /* 0x0000000000007918 */ /* 0x000fd00000000000 */
[----:B------:R-:W1:Y:S02]  /*bd80*/  USETMAXREG.TRY_ALLOC.CTAPOOL UP0, 0x98 ;  /* 0x00000098000079c8 */ /* 0x000e640008000600 */
[----:B-1----:R-:W-:Y:S05]  /*bd90*/  BRA.U !UP0, `(.L_x_213) ;  /* 0xfffffffd08f47547 */ /* 0x002fea000b83ffff */
[----:B------:R-:W1:Y:S01]  /*bda0*/  S2UR UR12, SR_CgaCtaId ;  /* 0x00000000000c79c3 */ /* 0x000e620000008800 */
[----:B------:R-:W-:Y:S01]  /*bdb0*/  UMOV UR7, 0x400 ;  /* 0x0000040000077882 */ /* 0x000fe20000000000 */
[C---:B------:R-:W-:Y:S01]  /*bdc0*/  IMAD.SHL.U32 R36, R2.reuse, 0x20, RZ ;  /* 0x0000002002247824 */ /* 0x040fe200078e00ff */
[----:B------:R-:W-:Y:S01]  /*bdd0*/  ISETP.NE.AND P0, PT, R77, 0x1, PT ;  /* 0x000000014d00780c */ /* 0x000fe20003f05270 */
[C---:B------:R-:W-:Y:S01]  /*bde0*/  IMAD.U32 R3, R2.reuse, 0x10000, RZ ;  /* 0x0001000002037824 */ /* 0x040fe200078e00ff */
[----:B------:R-:W2:Y:S01]  /*bdf0*/  LDCU.64 UR10, c[0x0][0x358] ;  /* 0x00006b00ff0a77ac */ /* 0x000ea20008000a00 */
[----:B------:R-:W-:Y:S02]  /*be00*/  LOP3.LUT R2, R2, 0x7f, RZ, 0xc0, !PT ;  /* 0x0000007f02027812 */ /* 0x000fe400078ec0ff */
[----:B------:R-:W3:Y:S01]  /*be10*/  S2UR UR6, SR_SWINHI ;  /* 0x00000000000679c3 */ /* 0x000ee20000002f00 */
[----:B------:R-:W-:Y:S01]  /*be20*/  LOP3.LUT R36, R36, 0x1fe0, RZ, 0xc0, !PT ;  /* 0x00001fe024247812 */ /* 0x000fe200078ec0ff */
[----:B------:R-:W4:Y:S01]  /*be30*/  LDCU.64 UR22, c[0x0][0x348] ;  /* 0x00006900ff1677ac */ /* 0x000f220008000a00 */
[----:B------:R-:W-:Y:S01]  /*be40*/  LOP3.LUT R3, R3, 0xe00000, RZ, 0xc0, !PT ;  /* 0x00e0000003037812 */ /* 0x000fe200078ec0ff */
[----:B------:R-:W-:Y:S01]  /*be50*/  UMOV UR18, URZ ;  /* 0x000000ff00127c82 */ /* 0x000fe20008000000 */
[----:B------:R-:W-:-:S02]  /*be60*/  UMOV UR27, URZ ;  /* 0x000000ff001b7c82 */ /* 0x000fc40008000000 */
[----:B------:R-:W-:Y:S01]  /*be70*/  LOP3.LUT R3, R3, 0x40, RZ, 0xfc, !PT ;  /* 0x0000004003037812 */ /* 0x000fe200078efcff */
[----:B-1----:R-:W-:-:S07]  /*be80*/  ULEA UR7, UR12, UR7, 0x18 ;  /* 0x000000070c077291 */ /* 0x002fce000f8ec0ff */
[----:B------:R-:W-:Y:S01]  /*be90*/  UMOV UR4, UR7 ;  /* 0x0000000700047c82 */ /* 0x000fe20008000000 */
[----:B---3--:R-:W-:Y:S01]  /*bea0*/  UMOV UR5, UR6 ;  /* 0x0000000600057c82 */ /* 0x008fe20008000000 */
[----:B------:R-:W-:Y:S02]  /*beb0*/  IMAD.U32 R4, RZ, RZ, UR4 ;  /* 0x00000004ff047e24 */ /* 0x000fe4000f8e00ff */
[----:B------:R-:W-:Y:S02]  /*bec0*/  IMAD.U32 R5, RZ, RZ, UR5 ;  /* 0x00000005ff057e24 */ /* 0x000fe4000f8e00ff */
[----:B------:R-:W-:-:S03]  /*bed0*/  IMAD.WIDE.U32 R36, R36, 0x4, R4 ;  /* 0x0000000424247825 */ /* 0x000fc600078e0004 */
[----:B------:R-:W-:-:S05]  /*bee0*/  IADD3 R0, P1, PT, R36, 0x12000, RZ ;  /* 0x0001200024007810 */ /* 0x000fca0007f3e0ff */
[----:B------:R-:W-:Y:S01]  /*bef0*/  IMAD.X R39, RZ, RZ, R37, P1 ;  /* 0x000000ffff277224 */ /* 0x000fe200008e0625 */
[----:B--2-4-:R-:W-:Y:S07]  /*bf00*/  @!P0 BRA `(.L_x_214) ;  /* 0x0000000800ec8947 */ /* 0x014fee0003800000 */
[----:B------:R-:W-:Y:S01]  /*bf10*/  IADD3 R5, P0, PT, R36, 0x12010, RZ ;  /* 0x0001201024057810 */ /* 0x000fe20007f1e0ff */
[----:B------:R-:W-:Y:S01]  /*bf20*/  UMOV UR18, URZ ;  /* 0x000000ff00127c82 */ /* 0x000fe20008000000 */
[----:B------:R-:W-:Y:S01]  /*bf30*/  LOP3.LUT R40, R77, 0x7ffffffe, RZ, 0xc0, !PT ;  /* 0x7ffffffe4d287812 */ /* 0x000fe200078ec0ff */
[----:B------:R-:W-:Y:S01]  /*bf40*/  UMOV UR9, URZ ;  /* 0x000000ff00097c82 */ /* 0x000fe20008000000 */
[C---:B------:R-:W-:Y:S01]  /*bf50*/  SHF.R.U64 R4, R0.reuse, 0x3, R39 ;  /* 0x0000000300047819 */ /* 0x040fe20000001227 */
[----:B------:R-:W-:Y:S01]  /*bf60*/  IMAD.X R43, RZ, RZ, R37, P0 ;  /* 0x000000ffff2b7224 */ /* 0x000fe200000e0625 */
[----:B------:R-:W-:Y:S01]  /*bf70*/  UMOV UR27, URZ ;  /* 0x000000ff001b7c82 */ /* 0x000fe20008000000 */
[----:B------:R-:W-:Y:S01]  /*bf80*/  IMAD.MOV R40, RZ, RZ, -R40 ;  /* 0x000000ffff287224 */ /* 0x000fe200078e0a28 */
[----:B------:R-:W-:Y:S02]  /*bf90*/  LOP3.LUT R38, R0, 0x70, R4, 0x78, !PT ;  /* 0x0000007000267812 */ /* 0x000fe400078e7804 */
[----:B------:R-:W-:-:S04]  /*bfa0*/  SHF.R.U64 R6, R5, 0x3, R43 ;  /* 0x0000000305067819 */ /* 0x000fc8000000122b */
[----:B------:R-:W-:Y:S02]  /*bfb0*/  LOP3.LUT R42, R5, 0x70, R6, 0x78, !PT ;  /* 0x00000070052a7812 */ /* 0x000fe400078e7806 */
.L_x_231:
[----:B------:R-:W-:-:S09]  /*bfc0*/  UISETP.NE.AND UP1, UPT, UR62, 0x4, UPT ;  /* 0x000000043e00788c */ /* 0x000fd2000bf25270 */
[----:B-1----:R-:W-:Y:S05]  /*bfd0*/  BRA.U !UP1, `(.L_x_215) ;  /* 0x0000000109047547 */ /* 0x002fea000b800000 */
[----:B------:R-:W-:Y:S05]  /*bfe0*/  BPT.TRAP 0x1 ;  /* 0x000000040000795c */ /* 0x000fea0000300000 */
.L_x_215:
[----:B------:R-:W-:-:S04]  /*bff0*/  SHF.L.U32 R5, RZ, 0x1f, RZ ;  /* 0x0000001fff057819 */ /* 0x000fc800000006ff */
[----:B------:R-:W1:Y:S02]  /*c000*/  SYNCS.PHASECHK.TRANS64.TRYWAIT P0, [UR7+0x1a870], R5 ;  /* 0x01a87005ff0075a7 */ /* 0x000e640008001107 */
[----:B-1----:R-:W-:Y:S05]  /*c010*/  @!P0 BRA `(.L_x_216) ;  /* 0x0000001800fc8947 */ /* 0x002fea0003800000 */
.L_x_298:
[----:B------:R-:W-:-:S13]  /*c020*/  R2UR UR4, R3 ;  /* 0x00000000030472ca */ /* 0x000fda00000e0000 */
[----:B-1----:R-:W1:Y:S01]  /*c030*/  LDTM.x32 R4, tmem[UR4] ;  /* 0x00000004000479ee */ /* 0x002e6200082c0000 */
[----:B------:R-:W-:Y:S01]  /*c040*/  NOP ;  /* 0x0000000000007918 */ /* 0x000fe20000000000 */
[----:B------:R-:W-:Y:S05]  /*c050*/  BRA.U !UP1, `(.L_x_217) ;  /* 0x0000000109087547 */ /* 0x000fea000b800000 */
[----:B------:R-:W-:Y:S05]  /*c060*/  BPT.TRAP 0x1 ;  /* 0x000000040000795c */ /* 0x000fea0000300000 */
[----:B------:R-:W-:Y:S05]  /*c070*/  BPT.TRAP 0x1 ;  /* 0x000000040000795c */ /* 0x000fea0000300000 */
.L_x_217:
[C---:B------:R-:W-:Y:S01]  /*c080*/  IADD3 R41, P1, PT, R36.reuse, 0x12020, RZ ;  /* 0x0001202024297810 */ /* 0x040fe20007f3e0ff */
[----:B------:R-:W-:Y:S01]  /*c090*/  UIADD3 UR4, UPT, UPT, UR7, 0x1a878, URZ ;  /* 0x0001a87807047890 */ /* 0x000fe2000fffe0ff */
[C---:B------:R-:W-:Y:S01]  /*c0a0*/  IADD3 R45, P0, PT, R36.reuse, 0x12030, RZ ;  /* 0x00012030242d7810 */ /* 0x040fe20007f1e0ff */
[----:B------:R-:W-:Y:S01]  /*c0b0*/  BSSY.RECONVERGENT B0, `(.L_x_218) ;  /* 0x000001d000007945 */ /* 0x000fe20003800200 */
[C---:B------:R-:W-:Y:S01]  /*c0c0*/  IADD3 R47, P2, PT, R36.reuse, 0x12060, RZ ;  /* 0x00012060242f7810 */ /* 0x040fe20007f5e0ff */
[--C-:B------:R-:W-:Y:S01]  /*c0d0*/  IMAD.X R61, RZ, RZ, R37.reuse, P1 ;  /* 0x000000ffff3d7224 */ /* 0x100fe200008e0625 */
[----:B------:R-:W-:Y:S01]  /*c0e0*/  IADD3 R49, P1, PT, R36, 0x12070, RZ ;  /* 0x0001207024317810 */ /* 0x000fe20007f3e0ff */
[----:B------:R-:W-:Y:S01]  /*c0f0*/  IMAD.X R59, RZ, RZ, R37, P0 ;  /* 0x000000ffff3b7224 */ /* 0x000fe200000e0625 */
[----:B------:R-:W-:Y:S01]  /*c100*/  ISETP.NE.AND P0, PT, RZ, UR9, PT ;  /* 0x00000009ff007c0c */ /* 0x000fe2000bf05270 */
[----:B------:R-:W-:Y:S01]  /*c110*/  UPRMT UR8, UR12, 0x654, UR4 ;  /* 0x000006540c087896 */ /* 0x000fe20008000004 */
[----:B------:R-:W-:Y:S01]  /*c120*/  SHF.R.U64 R44, R41, 0x3, R61 ;  /* 0x00000003292c7819 */ /* 0x000fe2000000123d */
[----:B------:R-:W-:Y:S01]  /*c130*/  IMAD.X R53, RZ, RZ, R37, P2 ;  /* 0x000000ffff357224 */ /* 0x000fe200010e0625 */
[----:B------:R-:W-:Y:S01]  /*c140*/  SHF.R.U64 R46, R45, 0x3, R59 ;  /* 0x000000032d2e7819 */ /* 0x000fe2000000123b */
[----:B------:R-:W-:Y:S01]  /*c150*/  IMAD.X R51, RZ, RZ, R37, P1 ;  /* 0x000000ffff337224 */ /* 0x000fe200008e0625 */
[----:B------:R-:W-:-:S02]  /*c160*/  LOP3.LUT R60, R41, 0x70, R44, 0x78, !PT ;  /* 0x00000070293c7812 */ /* 0x000fc400078e782c */
[----:B------:R-:W-:Y:S02]  /*c170*/  LOP3.LUT R58, R45, 0x70, R46, 0x78, !PT ;  /* 0x000000702d3a7812 */ /* 0x000fe400078e782e */
[----:B------:R-:W-:Y:S01]  /*c180*/  ISETP.EQ.AND P0, PT, R2, RZ, P0 ;  /* 0x000000ff0200720c */ /* 0x000fe20000702270 */
[----:B-1----:R-:W-:Y:S01]  /*c190*/  SYNCS.ARRIVE.TRANS64.RED.A1T0 RZ, [UR8], RZ ;  /* 0x000000ffffff79a7 */ /* 0x002fe20008100408 */
[C---:B------:R-:W-:Y:S02]  /*c1a0*/  IADD3 R41, P4, PT, R36.reuse, 0x12040, RZ ;  /* 0x0001204024297810 */ /* 0x040fe40007f9e0ff */
[----:B------:R-:W-:Y:S02]  /*c1b0*/  IADD3 R45, P3, PT, R36, 0x12050, RZ ;  /* 0x00012050242d7810 */ /* 0x000fe40007f7e0ff */
[----:B------:R-:W-:Y:S01]  /*c1c0*/  SHF.R.U64 R48, R47, 0x3, R53 ;  /* 0x000000032f307819 */ /* 0x000fe20000001235 */
[----:B------:R-:W-:Y:S01]  /*c1d0*/  IMAD.X R57, RZ, RZ, R37, P4 ;  /* 0x000000ffff397224 */ /* 0x000fe200020e0625 */
[----:B------:R-:W-:Y:S01]  /*c1e0*/  SHF.R.U64 R50, R49, 0x3, R51 ;  /* 0x0000000331327819 */ /* 0x000fe20000001233 */
[----:B------:R-:W-:Y:S01]  /*c1f0*/  IMAD.X R55, RZ, RZ, R37, P3 ;  /* 0x000000ffff377224 */ /* 0x000fe200018e0625 */
[----:B------:R-:W-:-:S02]  /*c200*/  LOP3.LUT R52, R47, 0x70, R48, 0x78, !PT ;  /* 0x000000702f347812 */ /* 0x000fc400078e7830 */
[----:B------:R-:W-:Y:S02]  /*c210*/  SHF.R.U64 R44, R41, 0x3, R57 ;  /* 0x00000003292c7819 */ /* 0x000fe40000001239 */
[----:B------:R-:W-:Y:S02]  /*c220*/  SHF.R.U64 R46, R45, 0x3, R55 ;  /* 0x000000032d2e7819 */ /* 0x000fe40000001237 */
[----:B------:R-:W-:Y:S02]  /*c230*/  LOP3.LUT R56, R41, 0x70, R44, 0x78, !PT ;  /* 0x0000007029387812 */ /* 0x000fe400078e782c */
[----:B------:R-:W-:Y:S02]  /*c240*/  LOP3.LUT R54, R45, 0x70, R46, 0x78, !PT ;  /* 0x000000702d367812 */ /* 0x000fe400078e782e */
[----:B------:R-:W-:Y:S01]  /*c250*/  LOP3.LUT R50, R49, 0x70, R50, 0x78, !PT ;  /* 0x0000007031327812 */ /* 0x000fe200078e7832 */
[----:B------:R-:W-:Y:S05]  /*c260*/  @!P0 BRA `(.L_x_219) ;  /* 0x0000000000048947 */ /* 0x000fea0003800000 */
[----:B------:R-:W-:-:S04]  /*c270*/  DEPBAR.LE SB0, 0x1 ;  /* 0x000080400000791a */ /* 0x000fc80000000000 */
.L_x_219:
[----:B------:R-:W-:Y:S05]  /*c280*/  BSYNC.RECONVERGENT B0 ;  /* 0x0000000000007941 */ /* 0x000fea0003800200 */
.L_x_218:
[----:B------:R-:W-:Y:S01]  /*c290*/  BAR.SYNC.DEFER_BLOCKING 0x2, 0x80 ;  /* 0x0082000000007b1d */ /* 0x000fe20000010000 */
[----:B------:R-:W-:-:S05]  /*c2a0*/  ISETP.NE.AND P5, PT, R2, RZ, PT ;  /* 0x000000ff0200720c */ /* 0x000fca0003fa5270 */
[----:B------:R-:W-:Y:S01]  /*c2b0*/  BSSY.RECONVERGENT B0, `(.L_x_220) ;  /* 0x000001f000007945 */ /* 0x000fe20003800200 */
[----:B------:R1:W-:Y:S04]  /*c2c0*/  ST.E.128 desc[UR10][R38.64], R4 ;  /* 0x0000000426007985 */ /* 0x0003e8000c101d0a */
[----:B------:R1:W-:Y:S04]  /*c2d0*/  ST.E.128 desc[UR10][R42.64], R8 ;  /* 0x000000082a007985 */ /* 0x0003e8000c101d0a */
[----:B------:R1:W-:Y:S04]  /*c2e0*/  ST.E.128 desc[UR10][R60.64], R12 ;  /* 0x0000000c3c007985 */ /* 0x0003e8000c101d0a */
[----:B------:R1:W-:Y:S04]  /*c2f0*/  ST.E.128 desc[UR10][R58.64], R16 ;  /* 0x000000103a007985 */ /* 0x0003e8000c101d0a */
[----:B------:R1:W-:Y:S04]  /*c300*/  ST.E.128 desc[UR10][R56.64], R20 ;  /* 0x0000001438007985 */ /* 0x0003e8000c101d0a */
[----:B------:R1:W-:Y:S04]  /*c310*/  ST.E.128 desc[UR10][R54.64], R24 ;  /* 0x0000001836007985 */ /* 0x0003e8000c101d0a */
[----:B------:R1:W-:Y:S04]  /*c320*/  ST.E.128 desc[UR10][R52.64], R28 ;  /* 0x0000001c34007985 */ /* 0x0003e8000c101d0a */
[----:B------:R1:W-:Y:S01]  /*c330*/  ST.E.128 desc[UR10][R50.64], R32 ;  /* 0x0000002032007985 */ /* 0x0003e2000c101d0a */
[----:B------:R-:W-:Y:S01]  /*c340*/  @!PT LDS RZ, [RZ] ;  /* 0x00000000fffff984 */ /* 0x000fe20000000800 */
[----:B------:R-:W-:Y:S01]  /*c350*/  @!PT LDS RZ, [RZ] ;  /* 0x00000000fffff984 */ /* 0x000fe20000000800 */
[----:B------:R-:W-:Y:S01]  /*c360*/  @!PT LDS RZ, [RZ] ;  /* 0x00000000fffff984 */ /* 0x000fe20000000800 */
[----:B------:R-:W-:Y:S01]  /*c370*/  @!PT LDS RZ, [RZ] ;  /* 0x00000000fffff984 */ /* 0x000fe20000000800 */
[----:B------:R2:W-:Y:S06]  /*c380*/  MEMBAR.ALL.CTA ;  /* 0x0000000000007992 */ /* 0x0005ec0000008000 */
[----:B--2---:R-:W2:Y:S02]  /*c390*/  FENCE.VIEW.ASYNC.S ;  /* 0x00000000000073c6 */ /* 0x004ea40000000000 */
[----:B--2---:R-:W-:Y:S06]  /*c3a0*/  BAR.SYNC.DEFER_BLOCKING 0x2, 0x80 ;  /* 0x0082000000007b1d */ /* 0x004fec0000010000 */
[----:B------:R-:W-:Y:S05]  /*c3b0*/  @P5 BRA `(.L_x_221) ;  /* 0x0000000000385947 */ /* 0x000fea0003800000 */
[----:B------:R-:W-:Y:S01]  /*c3c0*/  UIADD3 UR4, UP0, UPT, UR22, 0x500, URZ ;  /* 0x0000050016047890 */ /* 0x000fe2000ff1e0ff */
[----:B------:R-:W-:Y:S01]  /*c3d0*/  PLOP3.LUT P1, PT, PT, PT, PT, 0x80, 0x8 ;  /* 0x000000000008781c */ /* 0x000fe20003f2f070 */
[----:B------:R-:W-:Y:S02]  /*c3e0*/  USHF.L.U32 UR26, UR18, 0x7, URZ ;  /* 0x00000007121a7899 */ /* 0x000fe400080006ff */
[----:B------:R-:W-:Y:S02]  /*c3f0*/  UIADD3 UR24, UPT, UPT, UR7, 0x12000, URZ ;  /* 0x0001200007187890 */ /* 0x000fe4000fffe0ff */
[----:B------:R-:W-:Y:S01]  /*c400*/  UIADD3.X UR5, UPT, UPT, URZ, UR23, URZ, UP0, !UPT ;  /* 0x00000017ff057290 */ /* 0x000fe200087fe4ff */
[----:B------:R-:W-:-:S11]  /*c410*/  UMOV UR25, URZ ;  /* 0x000000ff00197c82 */ /* 0x000fd60008000000 */
.L_x_222:
[----:B------:R-:W-:Y:S01]  /*c420*/  @P1 ELECT P2, URZ, PT ;  /* 0x0000000000ff182f */ /* 0x000fe20003840000 */
[----:B------:R-:W-:Y:S01]  /*c430*/  UMOV UR28, UR13 ;  /* 0x0000000d001c7c82 */ /* 0x000fe20008000000 */
[----:B------:R-:W-:Y:S02]  /*c440*/  UMOV UR29, UR14 ;  /* 0x0000000e001d7c82 */ /* 0x000fe40008000000 */
[----:B------:R2:W-:Y:S09]  /*c450*/  UTMAREDG.5D.ADD [UR24], [UR4] ;  /* 0x00000018040073b6 */ /* 0x0005f20008020000 */
[----:B------:R-:W-:-:S02]  /*c460*/  @P2 PLOP3.LUT P1, PT, P2, PT, PT, 0x8, 0x80 ;  /* 0x000000000080281c */ /* 0x000fc4000172e170 */
[----:B------:R-:W-:-:S11]  /*c470*/  PLOP3.LUT P2, PT, PT, PT, PT, 0x8, 0x80 ;  /* 0x000000000080781c */ /* 0x000fd60003f4e170 */
[----:B--2---:R-:W-:Y:S05]  /*c480*/  @P1 BRA.U.ANY `(.L_x_222) ;  /* 0xfffffffd00e41947 */ /* 0x004fea000393ffff */
[----:B------:R0:W-:Y:S02]  /*c490*/  UTMACMDFLUSH ;  /* 0x00000000000079b7 */ /* 0x0001e40000000000 */
.L_x_221:
[----:B------:R-:W-:Y:S05]  /*c4a0*/  BSYNC.RECONVERGENT B0 ;  /* 0x0000000000007941 */ /* 0x000fea0003800200 */
.L_x_220:
[----:B------:R-:W-:Y:S02]  /*c4b0*/  UIADD3 UR4, UPT, UPT, UR18, 0x1, URZ ;  /* 0x0000000112047890 */ /* 0x000fe4000fffe0ff */
[----:B------:R-:W-:Y:S02]  /*c4c0*/  UIADD3 UR19, UPT, UPT, UR27, 0x1, URZ ;  /* 0x000000011b137890 */ /* 0x000fe4000fffe0ff */
[----:B------:R-:W-:-:S04]  /*c4d0*/  UISETP.NE.AND UP0, UPT, UR4, UR30, UPT ;  /* 0x0000001e0400728c */ /* 0x000fc8000bf05270 */
[----:B------:R-:W-:-:S07]  /*c4e0*/  USEL UR6, UR4, URZ, UP0 ;  /* 0x000000ff04067287 */ /* 0x000fce0008000000 */
[----:B------:R-:W-:Y:S01]  /*c4f0*/  @UP0 UIADD3 UR19, UPT, UPT, UR27, URZ, URZ ;  /* 0x000000ff1b130290 */ /* 0x000fe2000fffe0ff */
[----:B------:R-:W-:Y:S11]  /*c500*/  BRA.U !UP1, `(.L_x_223) ;  /* 0x0000000109047547 */ /* 0x000ff6000b800000 */
[----:B------:R-:W-:Y:S05]  /*c510*/  BPT.TRAP 0x1 ;  /* 0x000000040000795c */ /* 0x000fea0000300000 */
.L_x_223:
[----:B-1----:R-:W-:-:S05]  /*c520*/  HFMA2 R5, -RZ, RZ, 0, 5.9604644775390625e-08 ;  /* 0x00000001ff057431 */ /* 0x002fca00000001ff */
[----:B------:R-:W-:-:S04]  /*c530*/  SHF.L.U32 R5, R5, 0x1f, RZ ;  /* 0x0000001f05057819 */ /* 0x000fc800000006ff */
[----:B------:R-:W1:Y:S02]  /*c540*/  SYNCS.PHASECHK.TRANS64.TRYWAIT P1, [UR7+0x1a870], R5 ;  /* 0x01a87005ff0075a7 */ /* 0x000e640008021107 */
[----:B-1----:R-:W-:Y:S05]  /*c550*/  @!P1 BRA `(.L_x_224) ;  /* 0x0000001400c49947 */ /* 0x002fea0003800000 */
.L_x_300:
[----:B------:R-:W-:-:S13]  /*c560*/  R2UR UR4, R3 ;  /* 0x00000000030472ca */ /* 0x000fda00000e0000 */
[----:B-1----:R-:W1:Y:S01]  /*c570*/  LDTM.x32 R4, tmem[UR4] ;  /* 0x00000004000479ee */ /* 0x002e6200082c0000 */
[----:B------:R-:W-:Y:S01]  /*c580*/  NOP ;  /* 0x0000000000007918 */ /* 0x000fe20000000000 */
[----:B------:R-:W-:Y:S05]  /*c590*/  BRA.U !UP1, `(.L_x_225) ;  /* 0x0000000109087547 */ /* 0x000fea000b800000 */
[----:B------:R-:W-:Y:S05]  /*c5a0*/  BPT.TRAP 0x1 ;  /* 0x000000040000795c */ /* 0x000fea0000300000 */
[----:B------:R-:W-:Y:S05]  /*c5b0*/  BPT.TRAP 0x1 ;  /* 0x000000040000795c */ /* 0x000fea0000300000 */
.L_x_225:
[C---:B------:R-:W-:Y:S01]  /*c5c0*/  IADD3 R41, P4, PT, R36.reuse, 0x16000, RZ ;  /* 0x0001600024297810 */ /* 0x040fe20007f9e0ff */
[----:B-1----:R-:W-:Y:S01]  /*c5d0*/  SYNCS.ARRIVE.TRANS64.RED.A1T0 RZ, [UR8], RZ ;  /* 0x000000ffffff79a7 */ /* 0x002fe20008100408 */
[C---:B------:R-:W-:Y:S01]  /*c5e0*/  IADD3 R45, P3, PT, R36.reuse, 0x16010, RZ ;  /* 0x00016010242d7810 */ /* 0x040fe20007f7e0ff */
[----:B------:R-:W-:Y:S01]  /*c5f0*/  BSSY.RECONVERGENT B0, `(.L_x_226) ;  /* 0x0000021000007945 */ /* 0x000fe20003800200 */
[C---:B------:R-:W-:Y:S01]  /*c600*/  IADD3 R47, P2, PT, R36.reuse, 0x16020, RZ ;  /* 0x00016020242f7810 */ /* 0x040fe20007f5e0ff */
[--C-:B------:R-:W-:Y:S01]  /*c610*/  IMAD.X R57, RZ, RZ, R37.reuse, P4 ;  /* 0x000000ffff397224 */ /* 0x100fe200020e0625 */
[----:B------:R-:W-:Y:S01]  /*c620*/  IADD3 R49, P1, PT, R36, 0x16030, RZ ;  /* 0x0001603024317810 */ /* 0x000fe20007f3e0ff */
[--C-:B------:R-:W-:Y:S02]  /*c630*/  IMAD.X R55, RZ, RZ, R37.reuse, P3 ;  /* 0x000000ffff377224 */ /* 0x100fe400018e0625 */
[----:B------:R-:W-:Y:S01]  /*c640*/  IMAD.X R53, RZ, RZ, R37, P2 ;  /* 0x000000ffff357224 */ /* 0x000fe200010e0625 */
[----:B------:R-:W-:Y:S01]  /*c650*/  SHF.R.U64 R44, R41, 0x3, R57 ;  /* 0x00000003292c7819 */ /* 0x000fe20000001239 */
[----:B------:R-:W-:Y:S01]  /*c660*/  IMAD.X R51, RZ, RZ, R37, P1 ;  /* 0x000000ffff337224 */ /* 0x000fe200008e0625 */
[----:B------:R-:W-:-:S02]  /*c670*/  SHF.R.U64 R46, R45, 0x3, R55 ;  /* 0x000000032d2e7819 */ /* 0x000fc40000001237 */
[----:B------:R-:W-:Y:S02]  /*c680*/  SHF.R.U64 R48, R47, 0x3, R53 ;  /* 0x000000032f307819 */ /* 0x000fe40000001235 */
[----:B------:R-:W-:Y:S02]  /*c690*/  SHF.R.U64 R50, R49, 0x3, R51 ;  /* 0x0000000331327819 */ /* 0x000fe40000001233 */
[----:B------:R-:W-:Y:S02]  /*c6a0*/  LOP3.LUT R56, R41, 0x70, R44, 0x78, !PT ;  /* 0x0000007029387812 */ /* 0x000fe400078e782c */
[----:B------:R-:W-:Y:S02]  /*c6b0*/  LOP3.LUT R54, R45, 0x70, R46, 0x78, !PT ;  /* 0x000000702d367812 */ /* 0x000fe400078e782e */
[----:B------:R-:W-:Y:S02]  /*c6c0*/  LOP3.LUT R52, R47, 0x70, R48, 0x78, !PT ;  /* 0x000000702f347812 */ /* 0x000fe400078e7830 */
[----:B------:R-:W-:-:S02]  /*c6d0*/  LOP3.LUT R50, R49, 0x70, R50, 0x78, !PT ;  /* 0x0000007031327812 */ /* 0x000fc400078e7832 */
[C---:B------:R-:W-:Y:S02]  /*c6e0*/  IADD3 R41, P4, PT, R36.reuse, 0x16040, RZ ;  /* 0x0001604024297810 */ /* 0x040fe40007f9e0ff */
[C---:B------:R-:W-:Y:S02]  /*c6f0*/  IADD3 R45, P3, PT, R36.reuse, 0x16050, RZ ;  /* 0x00016050242d7810 */ /* 0x040fe40007f7e0ff */
        /* <DEDUP_REMOVED lines=13> */
[----:B------:R-:W-:Y:S01]  /*c7d0*/  LOP3.LUT R58, R49, 0x70, R58, 0x78, !PT ;  /* 0x00000070313a7812 */ /* 0x000fe200078e783a */
[----:B------:R-:W-:Y:S05]  /*c7e0*/  @!P0 BRA `(.L_x_227) ;  /* 0x0000000000048947 */ /* 0x000fea0003800000 */
[----:B------:R-:W-:-:S04]  /*c7f0*/  DEPBAR.LE SB0, 0x1 ;  /* 0x000080400000791a */ /* 0x000fc80000000000 */
.L_x_227:
[----:B------:R-:W-:Y:S05]  /*c800*/  BSYNC.RECONVERGENT B0 ;  /* 0x0000000000007941 */ /* 0x000fea0003800200 */
.L_x_226:
[----:B------:R-:W-:Y:S06]  /*c810*/  BAR.SYNC.DEFER_BLOCKING 0x2, 0x80 ;  /* 0x0082000000007b1d */ /* 0x000fec0000010000 */
        /* <DEDUP_REMOVED lines=23> */
.L_x_230:
        /* <DEDUP_REMOVED lines=8> */
.L_x_229:
[----:B------:R-:W-:Y:S05]  /*ca10*/  BSYNC.RECONVERGENT B0 ;  /* 0x0000000000007941 */ /* 0x000fea0003800200 */
.L_x_228:
[----:B------:R-:W-:Y:S01]  /*ca20*/  IADD3 R40, PT, PT, R40, 0x2, RZ ;  /* 0x0000000228287810 */ /* 0x000fe20007ffe0ff */
[----:B------:R-:W-:Y:S02]  /*ca30*/  UIADD3 UR4, UPT, UPT, UR6, 0x1, URZ ;  /* 0x0000000106047890 */ /* 0x000fe4000fffe0ff */
[----:B------:R-:W-:Y:S01]  /*ca40*/  UIADD3 UR27, UPT, UPT, UR19, 0x1, URZ ;  /* 0x00000001131b7890 */ /* 0x000fe2000fffe0ff */
[----:B------:R-:W-:Y:S01]  /*ca50*/  ISETP.NE.AND P0, PT, R40, RZ, PT ;  /* 0x000000ff2800720c */ /* 0x000fe20003f05270 */
[----:B------:R-:W-:Y:S02]  /*ca60*/  UISETP.NE.AND UP0, UPT, UR4, UR30, UPT ;  /* 0x0000001e0400728c */ /* 0x000fe4000bf05270 */
[----:B------:R-:W-:Y:S02]  /*ca70*/  UIADD3 UR9, UPT, UPT, UR9, 0x2, URZ ;  /* 0x0000000209097890 */ /* 0x000fe4000fffe0ff */
[----:B------:R-:W-:-:S07]  /*ca80*/  USEL UR18, UR4, URZ, UP0 ;  /* 0x000000ff04127287 */ /* 0x000fce0008000000 */
[----:B------:R-:W-:Y:S01]  /*ca90*/  @UP0 UIADD3 UR27, UPT, UPT, UR19, URZ, URZ ;  /* 0x000000ff131b0290 */ /* 0x000fe2000fffe0ff */
[----:B------:R-:W-:Y:S11]  /*caa0*/  @P0 BRA `(.L_x_231) ;  /* 0xfffffff400440947 */ /* 0x000ff6000383ffff */
[----:B------:R-:W-:-:S06]  /*cab0*/  USHF.L.U32 UR18, UR18, 0x7, URZ ;  /* 0x0000000712127899 */ /* 0x000fcc00080006ff */
.L_x_214:
[----:B-1----:R-:W-:-:S04]  /*cac0*/  LOP3.LUT R4, R77, 0x1, RZ, 0xc0, !PT ;  /* 0x000000014d047812 */ /* 0x002fc800078ec0ff */
[----:B------:R-:W-:-:S13]  /*cad0*/  ISETP.NE.U32.AND P0, PT, R4, 0x1, PT ;  /* 0x000000010400780c */ /* 0x000fda0003f05070 */
[----:B------:R-:W-:Y:S05]  /*cae0*/  @P0 BRA `(.L_x_232) ;  /* 0x0000000400580947 */ /* 0x000fea0003800000 */
[----:B------:R-:W-:-:S09]  /*caf0*/  UISETP.NE.AND UP0, UPT, UR62, 0x4, UPT ;  /* 0x000000043e00788c */ /* 0x000fd2000bf05270 */
[----:B------:R-:W-:Y:S05]  /*cb00*/  BRA.U !UP0, `(.L_x_233) ;  /* 0x0000000108047547 */ /* 0x000fea000b800000 */
[----:B------:R-:W-:Y:S05]  /*cb10*/  BPT.TRAP 0x1 ;  /* 0x000000040000795c */ /* 0x000fea0000300000 */
.L_x_233:
[----:B------:R-:W-:-:S04]  /*cb20*/  SHF.L.U32 R5, RZ, 0x1f, RZ ;  /* 0x0000001fff057819 */ /* 0x000fc800000006ff */
[----:B------:R-:W1:Y:S02]  /*cb30*/  SYNCS.PHASECHK.TRANS64.TRYWAIT P0, [UR7+0x1a870], R5 ;  /* 0x01a87005ff0075a7 */ /* 0x000e640008001107 */
[----:B-1----:R-:W-:Y:S05]  /*cb40*/  @!P0 BRA `(.L_x_234) ;  /* 0x0000001000608947 */ /* 0x002fea0003800000 */
.L_x_302:
[----:B------:R-:W-:-:S13]  /*cb50*/  R2UR UR4, R3 ;  /* 0x00000000030472ca */ /* 0x000fda00000e0000 */
[----:B-1----:R-:W1:Y:S01]  /*cb60*/  LDTM.x32 R4, tmem[UR4] ;  /* 0x00000004000479ee */ /* 0x002e6200082c0000 */
[----:B------:R-:W-:Y:S01]  /*cb70*/  NOP ;  /* 0x0000000000007918 */ /* 0x000fe20000000000 */
[----:B------:R-:W-:Y:S05]  /*cb80*/  BRA.U !UP0, `(.L_x_235) ;  /* 0x0000000108087547 */ /* 0x000fea000b800000 */
[----:B------:R-:W-:Y:S05]  /*cb90*/  BPT.TRAP 0x1 ;  /* 0x000000040000795c */ /* 0x000fea0000300000 */
[----:B------:R-:W-:Y:S05]  /*cba0*/  BPT.TRAP 0x1 ;  /* 0x000000040000795c */ /* 0x000fea0000300000 */
.L_x_235:
[----:B------:R-:W-:Y:S01]  /*cbb0*/  IADD3 R3, P0, PT, R36, 0x12010, RZ ;  /* 0x0001201024037810 */ /* 0x000fe20007f1e0ff */
[----:B------:R-:W-:Y:S01]  /*cbc0*/  UIADD3 UR4, UPT, UPT, UR7, 0x1a878, URZ ;  /* 0x0001a87807047890 */ /* 0x000fe2000fffe0ff */
[----:B------:R-:W-:Y:S01]  /*cbd0*/  SHF.R.U64 R58, R0, 0x3, R39 ;  /* 0x00000003003a7819 */ /* 0x000fe20000001227 */
[----:B------:R-:W-:Y:S01]  /*cbe0*/  BSSY.RECONVERGENT B0, `(.L_x_236) ;  /* 0x0000024000007945 */ /* 0x000fe20003800200 */
[----:B------:R-:W-:Y:S01]  /*cbf0*/  ISETP.NE.AND P6, PT, R77, 0x1, PT ;  /* 0x000000014d00780c */ /* 0x000fe20003fc5270 */
[----:B------:R-:W-:Y:S01]  /*cc00*/  IMAD.X R55, RZ, RZ, R37, P0 ;  /* 0x000000ffff377224 */ /* 0x000fe200000e0625 */
[C---:B------:R-:W-:Y:S01]  /*cc10*/  IADD3 R43, P5, PT, R36.reuse, 0x12020, RZ ;  /* 0x00012020242b7810 */ /* 0x040fe20007fbe0ff */
[----:B------:R-:W-:Y:S01]  /*cc20*/  UPRMT UR4, UR12, 0x654, UR4 ;  /* 0x000006540c047896 */ /* 0x000fe20008000004 */
[----:B------:R-:W-:Y:S01]  /*cc30*/  IADD3 R42, P4, PT, R36, 0x12030, RZ ;  /* 0x00012030242a7810 */ /* 0x000fe20007f9e0ff */
[----:B------:R-:W-:Y:S01]  /*cc40*/  IMAD.MOV.U32 R59, RZ, RZ, R39 ;  /* 0x000000ffff3b7224 */ /* 0x000fe200078e0027 */
[----:B------:R-:W-:Y:S01]  /*cc50*/  LOP3.LUT R58, R0, 0x70, R58, 0x78, !PT ;  /* 0x00000070003a7812 */ /* 0x000fe200078e783a */
[--C-:B------:R-:W-:Y:S01]  /*cc60*/  IMAD.X R53, RZ, RZ, R37.reuse, P5 ;  /* 0x000000ffff357224 */ /* 0x100fe200028e0625 */
[C---:B------:R-:W-:Y:S01]  /*cc70*/  IADD3 R41, P3, PT, R36.reuse, 0x12040, RZ ;  /* 0x0001204024297810 */ /* 0x040fe20007f7e0ff */
[----:B------:R-:W-:Y:S01]  /*cc80*/  IMAD.X R51, RZ, RZ, R37, P4 ;  /* 0x000000ffff337224 */ /* 0x000fe200020e0625 */
[----:B------:R-:W-:-:S02]  /*cc90*/  IADD3 R40, P2, PT, R36, 0x12050, RZ ;  /* 0x0001205024287810 */ /* 0x000fc40007f5e0ff */
[C---:B------:R-:W-:Y:S01]  /*cca0*/  IADD3 R38, P1, PT, R36.reuse, 0x12060, RZ ;  /* 0x0001206024267810 */ /* 0x040fe20007f3e0ff */
[--C-:B------:R-:W-:Y:S01]  /*ccb0*/  IMAD.X R49, RZ, RZ, R37.reuse, P3 ;  /* 0x000000ffff317224 */ /* 0x100fe200018e0625 */
[----:B------:R-:W-:Y:S01]  /*ccc0*/  IADD3 R0, P0, PT, R36, 0x12070, RZ ;  /* 0x0001207024007810 */ /* 0x000fe20007f1e0ff */
[--C-:B------:R-:W-:Y:S01]  /*ccd0*/  IMAD.X R47, RZ, RZ, R37.reuse, P2 ;  /* 0x000000ffff2f7224 */ /* 0x100fe200010e0625 */
[----:B------:R-:W-:Y:S01]  /*cce0*/  ISETP.NE.OR P6, PT, R2, RZ, !P6 ;  /* 0x000000ff0200720c */ /* 0x000fe200077c5670 */
[----:B------:R-:W-:Y:S01]  /*ccf0*/  IMAD.X R45, RZ, RZ, R37, P1 ;  /* 0x000000ffff2d7224 */ /* 0x000fe200008e0625 */
[----:B------:R-:W-:Y:S01]  /*cd00*/  SHF.R.U64 R44, R3, 0x3, R55 ;  /* 0x00000003032c7819 */ /* 0x000fe20000001237 */
[----:B------:R-:W-:Y:S01]  /*cd10*/  IMAD.X R57, RZ, RZ, R37, P0 ;  /* 0x000000ffff397224 */ /* 0x000fe200000e0625 */
[----:B------:R-:W-:Y:S01]  /*cd20*/  SHF.R.U64 R37, R43, 0x3, R53 ;  /* 0x000000032b257819 */ /* 0x000fe20000001235 */
[----:B-1----:R-:W-:Y:S01]  /*cd30*/  SYNCS.ARRIVE.TRANS64.RED.A1T0 RZ, [UR4], RZ ;  /* 0x000000ffffff79a7 */ /* 0x002fe20008100404 */
[----:B------:R-:W-:-:S02]  /*cd40*/  SHF.R.U64 R36, R42, 0x3, R51 ;  /* 0x000000032a247819 */ /* 0x000fc40000001233 */
[----:B------:R-:W-:Y:S02]  /*cd50*/  LOP3.LUT R54, R3, 0x70, R44, 0x78, !PT ;  /* 0x0000007003367812 */ /* 0x000fe400078e782c */
[----:B------:R-:W-:Y:S02]  /*cd60*/  LOP3.LUT R52, R43, 0x70, R37, 0x78, !PT ;  /* 0x000000702b347812 */ /* 0x000fe400078e7825 */
[----:B------:R-:W-:Y:S02]  /*cd70*/  LOP3.LUT R50, R42, 0x70, R36, 0x78, !PT ;  /* 0x000000702a327812 */ /* 0x000fe400078e7824 */
[----:B------:R-:W-:Y:S02]  /*cd80*/  SHF.R.U64 R42, R41, 0x3, R49 ;  /* 0x00000003292a7819 */ /* 0x000fe40000001231 */
[----:B------:R-:W-:Y:S02]  /*cd90*/  SHF.R.U64 R37, R40, 0x3, R47 ;  /* 0x0000000328257819 */ /* 0x000fe4000000122f */
[----:B------:R-:W-:-:S02]  /*cda0*/  SHF.R.U64 R36, R38, 0x3, R45 ;  /* 0x0000000326247819 */ /* 0x000fc4000000122d */
[----:B------:R-:W-:Y:S02]  /*cdb0*/  SHF.R.U64 R3, R0, 0x3, R57 ;  /* 0x0000000300037819 */ /* 0x000fe40000001239 */
[----:B------:R-:W-:Y:S02]  /*cdc0*/  LOP3.LUT R48, R41, 0x70, R42, 0x78, !PT ;  /* 0x0000007029307812 */ /* 0x000fe400078e782a */
[----:B------:R-:W-:Y:S02]  /*cdd0*/  LOP3.LUT R46, R40, 0x70, R37, 0x78, !PT ;  /* 0x00000070282e7812 */ /* 0x000fe400078e7825 */
[----:B------:R-:W-:Y:S02]  /*cde0*/  LOP3.LUT R44, R38, 0x70, R36, 0x78, !PT ;  /* 0x00000070262c7812 */ /* 0x000fe400078e7824 */
[----:B------:R-:W-:Y:S01]  /*cdf0*/  LOP3.LUT R56, R0, 0x70, R3, 0x78, !PT ;  /* 0x0000007000387812 */ /* 0x000fe200078e7803 */
[----:B------:R-:W-:Y:S05]  /*ce00*/  @P6 BRA `(.L_x_237) ;  /* 0x0000000000046947 */ /* 0x000fea0003800000 */
[----:B------:R-:W-:-:S04]  /*ce10*/  DEPBAR.LE SB0, 0x1 ;  /* 0x000080400000791a */ /* 0x000fc80000000000 */
.L_x_237:
[----:B------:R-:W-:Y:S05]  /*ce20*/  BSYNC.RECONVERGENT B0 ;  /* 0x0000000000007941 */ /* 0x000fea0003800200 */
.L_x_236:
        /* <DEDUP_REMOVED lines=21> */
[----:B------:R-:W-:Y:S02]  /*cf80*/  UIADD3 UR16, UPT, UPT, UR7, 0x12000, URZ ;  /* 0x0001200007107890 */ /* 0x000fe4000fffe0ff */
[----:B------:R-:W-:Y:S01]  /*cf90*/  UIADD3.X UR5, UPT, UPT, URZ, UR23, URZ, UP0, !UPT ;  /* 0x00000017ff057290 */ /* 0x000fe200087fe4ff */
[----:B------:R-:W-:-:S11]  /*cfa0*/  UMOV UR17, URZ ;  /* 0x000000ff00117c82 */ /* 0x000fd60008000000 */
.L_x_239:
[----:B------:R-:W-:Y:S01]  /*cfb0*/  @P0 ELECT P1, URZ, PT ;  /* 0x0000000000ff082f */ /* 0x000fe20003820000 */
[----:B------:R-:W-:Y:S01]  /*cfc0*/  UMOV UR19, UR27 ;  /* 0x0000001b00137c82 */ /* 0x000fe20008000000 */
[----:B------:R-:W-:Y:S01]  /*cfd0*/  UMOV UR20, UR13 ;  /* 0x0000000d00147c82 */ /* 0x000fe20008000000 */
[----:B------:R-:W-:Y:S02]  /*cfe0*/  UMOV UR21, UR14 ;  /* 0x0000000e00157c82 */ /* 0x000fe40008000000 */
[----:B------:R2:W-:Y:S08]  /*cff0*/  UTMAREDG.5D.ADD [UR16], [UR4] ;  /* 0x00000010040073b6 */ /* 0x0005f00008020000 */
[----:B------:R-:W-:-:S02]  /*d000*/  @P1 PLOP3.LUT P0, PT, P1, PT, PT, 0x8, 0x80 ;  /* 0x000000000080181c */ /* 0x000fc40000f0e170 */
[----:B------:R-:W-:-:S11]  /*d010*/  PLOP3.LUT P1, PT, PT, PT, PT, 0x8, 0x80 ;  /* 0x000000000080781c */ /* 0x000fd60003f2e170 */
[----:B--2---:R-:W-:Y:S05]  /*d020*/  @P0 BRA.U.ANY `(.L_x_239) ;  /* 0xfffffffd00e00947 */ /* 0x004fea000393ffff */
[----:B------:R0:W-:Y:S02]  /*d030*/  UTMACMDFLUSH ;  /* 0x00000000000079b7 */ /* 0x0001e40000000000 */
.L_x_238:
[----:B------:R-:W-:Y:S05]  /*d040*/  BSYNC.RECONVERGENT B0 ;  /* 0x0000000000007941 */ /* 0x000fea0003800200 */
.L_x_232:
[----:B------:R-:W-:-:S04]  /*d050*/  DEPBAR.LE SB0, 0x0 ;  /* 0x000080000000791a */ /* 0x000fc80000000000 */
[----:B------:R-:W-:Y:S05]  /*d060*/  EXIT ;  /* 0x000000000000794d */ /* 0x000fea0003800000 */
.L_x_55:
[----:B-1----:R-:W-:-:S07]  /*d070*/  MOV R0, UR14 ;  /* 0x0000000e00007c02 */ /* 0x002fce0008000f00 */
.L_x_240:
[----:B-1----:R1:W2:Y:S02]  /*d080*/  SYNCS.PHASECHK.TRANS64.TRYWAIT P0, [R0+URZ+0x1a800], R5 ;  /* 0x01a80005000075a7 */ /* 0x0022a400080011ff */
[----:B--2---:R-:W-:Y:S05]  /*d090*/  @!P0 NANOSLEEP.SYNCS 0x989680 ;  /* 0x009896800000895d */ /* 0x004fea0003900000 */
[----:B------:R-:W2:Y:S02]  /*d0a0*/  @!P0 SYNCS.PHASECHK.TRANS64 P0, [R0+URZ+0x1a800], R5 ;  /* 0x01a80005000085a7 */ /* 0x000ea400080010ff */
[----:B--2---:R-:W-:Y:S05]  /*d0b0*/  @!P0 BRA `(.L_x_240) ;  /* 0xfffffffc00f08947 */ /* 0x004fea000383ffff */
[----:B------:R-:W-:Y:S05]  /*d0c0*/  BRA `(.L_x_241) ;  /* 0xffffff5400607947 */ /* 0x000fea000383ffff */
.L_x_56:
[----:B------:R-:W-:-:S07]  /*d0d0*/  MOV R3, UR14 ;  /* 0x0000000e00037c02 */ /* 0x000fce0008000f00 */
.L_x_242:
[----:B-1----:R1:W2:Y:S02]  /*d0e0*/  SYNCS.PHASECHK.TRANS64.TRYWAIT P0, [R3+URZ+0x1a858], R4 ;  /* 0x01a85804030075a7 */ /* 0x0022a400080011ff */
[----:B--2---:R-:W-:Y:S05]  /*d0f0*/  @!P0 NANOSLEEP.SYNCS 0x989680 ;  /* 0x009896800000895d */ /* 0x004fea0003900000 */
[----:B------:R-:W2:Y:S02]  /*d100*/  @!P0 SYNCS.PHASECHK.TRANS64 P0, [R3+URZ+0x1a858], R4 ;  /* 0x01a85804030085a7 */ /* 0x000ea400080010ff */
[----:B--2---:R-:W-:Y:S05]  /*d110*/  @!P0 BRA `(.L_x_242) ;  /* 0xfffffffc00f08947 */ /* 0x004fea000383ffff */
[----:B------:R-:W-:Y:S05]  /*d120*/  BRA `(.L_x_243) ;  /* 0xffffff5400587947 */ /* 0x000fea000383ffff */
.L_x_59:
[----:B------:R-:W-:-:S07]  /*d130*/  MOV R0, UR14 ;  /* 0x0000000e00007c02 */ /* 0x000fce0008000f00 */
.L_x_244:
[----:B---3--:R3:W4:Y:S02]  /*d140*/  SYNCS.PHASECHK.TRANS64.TRYWAIT P0, [R0+URZ+0x1a820], R5 ;  /* 0x01a82005000075a7 */ /* 0x00872400080011ff */
[----:B----4-:R-:W-:Y:S05]  /*d150*/  @!P0 NANOSLEEP.SYNCS 0x989680 ;  /* 0x009896800000895d */ /* 0x010fea0003900000 */
[----:B------:R-:W4:Y:S02]  /*d160*/  @!P0 SYNCS.PHASECHK.TRANS64 P0, [R0+URZ+0x1a820], R5 ;  /* 0x01a82005000085a7 */ /* 0x000f2400080010ff */
[----:B----4-:R-:W-:Y:S05]  /*d170*/  @!P0 BRA `(.L_x_244) ;  /* 0xfffffffc00f08947 */ /* 0x010fea000383ffff */
[----:B------:R-:W-:Y:S05]  /*d180*/  BRA `(.L_x_245) ;  /* 0xffffff54009c7947 */ /* 0x000fea000383ffff */
.L_x_61:
[----:B---3--:R-:W-:-:S07]  /*d190*/  MOV R0, UR14 ;  /* 0x0000000e00007c02 */ /* 0x008fce0008000f00 */
.L_x_246:
[----:B---3--:R3:W4:Y:S02]  /*d1a0*/  SYNCS.PHASECHK.TRANS64.TRYWAIT P0, [R0+URZ+0x1a868], R4 ;  /* 0x01a86804000075a7 */ /* 0x00872400080011ff */
[----:B----4-:R-:W-:Y:S05]  /*d1b0*/  @!P0 NANOSLEEP.SYNCS 0x989680 ;  /* 0x009896800000895d */ /* 0x010fea0003900000 */
[----:B------:R-:W4:Y:S02]  /*d1c0*/  @!P0 SYNCS.PHASECHK.TRANS64 P0, [R0+URZ+0x1a868], R4 ;  /* 0x01a86804000085a7 */ /* 0x000f2400080010ff */
[----:B----4-:R-:W-:Y:S05]  /*d1d0*/  @!P0 BRA `(.L_x_246) ;  /* 0xfffffffc00f08947 */ /* 0x010fea000383ffff */
[----:B------:R-:W-:Y:S05]  /*d1e0*/  BRA `(.L_x_247) ;  /* 0xffffff5400947947 */ /* 0x000fea000383ffff */
.L_x_63:
[----:B-1----:R-:W-:-:S07]  /*d1f0*/  MOV R3, UR14 ;  /* 0x0000000e00037c02 */ /* 0x002fce0008000f00 */
.L_x_248:
[----:B-1----:R1:W3:Y:S02]  /*d200*/  SYNCS.PHASECHK.TRANS64.TRYWAIT P0, [R3+URZ+0x1a878], R4 ;  /* 0x01a87804030075a7 */ /* 0x0022e400080011ff */
[----:B---3--:R-:W-:Y:S05]  /*d210*/  @!P0 NANOSLEEP.SYNCS 0x989680 ;  /* 0x009896800000895d */ /* 0x008fea0003900000 */
[----:B------:R-:W3:Y:S02]  /*d220*/  @!P0 SYNCS.PHASECHK.TRANS64 P0, [R3+URZ+0x1a878], R4 ;  /* 0x01a87804030085a7 */ /* 0x000ee400080010ff */
[----:B---3--:R-:W-:Y:S05]  /*d230*/  @!P0 BRA `(.L_x_248) ;  /* 0xfffffffc00f08947 */ /* 0x008fea000383ffff */
[----:B------:R-:W-:Y:S05]  /*d240*/  BRA `(.L_x_249) ;  /* 0xffffff5400947947 */ /* 0x000fea000383ffff */
.L_x_66:
[----:B-1----:R-:W-:-:S07]  /*d250*/  MOV R3, UR14 ;  /* 0x0000000e00037c02 */ /* 0x002fce0008000f00 */
.L_x_250:
[----:B-1----:R1:W3:Y:S02]  /*d260*/  SYNCS.PHASECHK.TRANS64.TRYWAIT P0, [R3+URZ+0x1a880], R5 ;  /* 0x01a88005030075a7 */ /* 0x0022e400080011ff */
[----:B---3--:R-:W-:Y:S05]  /*d270*/  @!P0 NANOSLEEP.SYNCS 0x989680 ;  /* 0x009896800000895d */ /* 0x008fea0003900000 */
[----:B------:R-:W3:Y:S02]  /*d280*/  @!P0 SYNCS.PHASECHK.TRANS64 P0, [R3+URZ+0x1a880], R5 ;  /* 0x01a88005030085a7 */ /* 0x000ee400080010ff */
[----:B---3--:R-:W-:Y:S05]  /*d290*/  @!P0 BRA `(.L_x_250) ;  /* 0xfffffffc00f08947 */ /* 0x008fea000383ffff */
[----:B------:R-:W-:Y:S05]  /*d2a0*/  BRA `(.L_x_251) ;  /* 0xffffff5400d47947 */ /* 0x000fea000383ffff */
.L_x_72:
[----:B------:R-:W-:Y:S07]  /*d2b0*/  MOV R0, UR4 ;  /* 0x0000000400007c02 */ /* 0x000fee0008000f00 */
.L_x_252:
[----:B-1----:R1:W2:Y:S02]  /*d2c0*/  SYNCS.PHASECHK.TRANS64.TRYWAIT P0, [R0+URZ+0x1a800], R2 ;  /* 0x01a80002000075a7 */ /* 0x0022a400080011ff */
[----:B--2---:R-:W-:Y:S05]  /*d2d0*/  @!P0 NANOSLEEP.SYNCS 0x989680 ;  /* 0x009896800000895d */ /* 0x004fea0003900000 */
[----:B------:R-:W2:Y:S02]  /*d2e0*/  @!P0 SYNCS.PHASECHK.TRANS64 P0, [R0+URZ+0x1a800], R2 ;  /* 0x01a80002000085a7 */ /* 0x000ea400080010ff */
[----:B--2---:R-:W-:Y:S05]  /*d2f0*/  @!P0 BRA `(.L_x_252) ;  /* 0xfffffffc00f08947 */ /* 0x004fea000383ffff */
[----:B------:R-:W-:Y:S05]  /*d300*/  BRA `(.L_x_253) ;  /* 0xffffff5c00dc7947 */ /* 0x000fea000383ffff */
.L_x_74:
[----:B------:R-:W-:Y:S07]  /*d310*/  MOV R3, UR14 ;  /* 0x0000000e00037c02 */ /* 0x000fee0008000f00 */
.L_x_254:
[----:B-1----:R1:W2:Y:S02]  /*d320*/  SYNCS.PHASECHK.TRANS64.TRYWAIT P0, [R3+URZ+0x1a858], R4 ;  /* 0x01a85804030075a7 */ /* 0x0022a400080011ff */
[----:B--2---:R-:W-:Y:S05]  /*d330*/  @!P0 NANOSLEEP.SYNCS 0x989680 ;  /* 0x009896800000895d */ /* 0x004fea0003900000 */
[----:B------:R-:W2:Y:S02]  /*d340*/  @!P0 SYNCS.PHASECHK.TRANS64 P0, [R3+URZ+0x1a858], R4 ;  /* 0x01a85804030085a7 */ /* 0x000ea400080010ff */
[----:B--2---:R-:W-:Y:S05]  /*d350*/  @!P0 BRA `(.L_x_254) ;  /* 0xfffffffc00f08947 */ /* 0x004fea000383ffff */
[----:B------:R-:W-:Y:S05]  /*d360*/  BRA `(.L_x_255) ;  /* 0xffffff5c00e07947 */ /* 0x000fea000383ffff */
.L_x_77:
[----:B------:R-:W-:Y:S07]  /*d370*/  MOV R0, UR14 ;  /* 0x0000000e00007c02 */ /* 0x000fee0008000f00 */
.L_x_256:
[----:B---3--:R3:W4:Y:S02]  /*d380*/  SYNCS.PHASECHK.TRANS64.TRYWAIT P0, [R0+URZ+0x1a890], R2 ;  /* 0x01a89002000075a7 */ /* 0x00872400080011ff */
[----:B----4-:R-:W-:Y:S05]  /*d390*/  @!P0 NANOSLEEP.SYNCS 0x989680 ;  /* 0x009896800000895d */ /* 0x010fea0003900000 */
[----:B------:R-:W4:Y:S02]  /*d3a0*/  @!P0 SYNCS.PHASECHK.TRANS64 P0, [R0+URZ+0x1a890], R2 ;  /* 0x01a89002000085a7 */ /* 0x000f2400080010ff */
[----:B----4-:R-:W-:Y:S05]  /*d3b0*/  @!P0 BRA `(.L_x_256) ;  /* 0xfffffffc00f08947 */ /* 0x010fea000383ffff */
[----:B------:R-:W-:Y:S05]  /*d3c0*/  BRA `(.L_x_257) ;  /* 0xffffff6000287947 */ /* 0x000fea000383ffff */
.L_x_79:
[----:B------:R-:W-:Y:S07]  /*d3d0*/  MOV R3, UR14 ;  /* 0x0000000e00037c02 */ /* 0x000fee0008000f00 */
.L_x_258:
[----:B-1----:R1:W3:Y:S02]  /*d3e0*/  SYNCS.PHASECHK.TRANS64.TRYWAIT P0, [R3+URZ+0x1a868], R4 ;  /* 0x01a86804030075a7 */ /* 0x0022e400080011ff */
[----:B---3--:R-:W-:Y:S05]  /*d3f0*/  @!P0 NANOSLEEP.SYNCS 0x989680 ;  /* 0x009896800000895d */ /* 0x008fea0003900000 */
[----:B------:R-:W3:Y:S02]  /*d400*/  @!P0 SYNCS.PHASECHK.TRANS64 P0, [R3+URZ+0x1a868], R4 ;  /* 0x01a86804030085a7 */ /* 0x000ee400080010ff */
[----:B---3--:R-:W-:Y:S05]  /*d410*/  @!P0 BRA `(.L_x_258) ;  /* 0xfffffffc00f08947 */ /* 0x008fea000383ffff */
[----:B------:R-:W-:Y:S05]  /*d420*/  BRA `(.L_x_259) ;  /* 0xffffff60002c7947 */ /* 0x000fea000383ffff */
.L_x_85:
[----:B------:R-:W-:Y:S07]  /*d430*/  MOV R0, UR14 ;  /* 0x0000000e00007c02 */ /* 0x000fee0008000f00 */
.L_x_260:
[----:B----4-:R4:W1:Y:S02]  /*d440*/  SYNCS.PHASECHK.TRANS64.TRYWAIT P0, [R0+URZ+0x1a878], R2 ;  /* 0x01a87802000075a7 */ /* 0x01086400080011ff */
[----:B-1----:R-:W-:Y:S05]  /*d450*/  @!P0 NANOSLEEP.SYNCS 0x989680 ;  /* 0x009896800000895d */ /* 0x002fea0003900000 */
[----:B------:R-:W1:Y:S02]  /*d460*/  @!P0 SYNCS.PHASECHK.TRANS64 P0, [R0+URZ+0x1a878], R2 ;  /* 0x01a87802000085a7 */ /* 0x000e6400080010ff */
[----:B-1----:R-:W-:Y:S05]  /*d470*/  @!P0 BRA `(.L_x_260) ;  /* 0xfffffffc00f08947 */ /* 0x002fea000383ffff */
[----:B------:R-:W-:Y:S05]  /*d480*/  BRA `(.L_x_261) ;  /* 0xffffff6800007947 */ /* 0x000fea000383ffff */
.L_x_87:
[----:B------:R-:W-:Y:S07]  /*d490*/  MOV R3, UR14 ;  /* 0x0000000e00037c02 */ /* 0x000fee0008000f00 */
.L_x_262:
[----:B-1----:R1:W4:Y:S02]  /*d4a0*/  SYNCS.PHASECHK.TRANS64.TRYWAIT P0, [R3+URZ+0x1a820], R4 ;  /* 0x01a82004030075a7 */ /* 0x00232400080011ff */
[----:B----4-:R-:W-:Y:S05]  /*d4b0*/  @!P0 NANOSLEEP.SYNCS 0x989680 ;  /* 0x009896800000895d */ /* 0x010fea0003900000 */
[----:B------:R-:W4:Y:S02]  /*d4c0*/  @!P0 SYNCS.PHASECHK.TRANS64 P0, [R3+URZ+0x1a820], R4 ;  /* 0x01a82004030085a7 */ /* 0x000f2400080010ff */
[----:B----4-:R-:W-:Y:S05]  /*d4d0*/  @!P0 BRA `(.L_x_262) ;  /* 0xfffffffc00f08947 */ /* 0x010fea000383ffff */
[----:B------:R-:W-:Y:S05]  /*d4e0*/  BRA `(.L_x_263) ;  /* 0xffffff6800047947 */ /* 0x000fea000383ffff */
.L_x_90:
[----:B------:R-:W-:Y:S07]  /*d4f0*/  MOV R3, UR14 ;  /* 0x0000000e00037c02 */ /* 0x000fee0008000f00 */
.L_x_264:
[----:B-1----:R1:W3:Y:S02]  /*d500*/  SYNCS.PHASECHK.TRANS64.TRYWAIT P0, [R3+URZ+0x1a880], R4 ;  /* 0x01a88004030075a7 */ /* 0x0022e400080011ff */
[----:B---3--:R-:W-:Y:S05]  /*d510*/  @!P0 NANOSLEEP.SYNCS 0x989680 ;  /* 0x009896800000895d */ /* 0x008fea0003900000 */
[----:B------:R-:W3:Y:S02]  /*d520*/  @!P0 SYNCS.PHASECHK.TRANS64 P0, [R3+URZ+0x1a880], R4 ;  /* 0x01a88004030085a7 */ /* 0x000ee400080010ff */
[----:B---3--:R-:W-:Y:S05]  /*d530*/  @!P0 BRA `(.L_x_264) ;  /* 0xfffffffc00f08947 */ /* 0x008fea000383ffff */
[----:B------:R-:W-:Y:S05]  /*d540*/  BRA `(.L_x_265) ;  /* 0xffffff6800487947 */ /* 0x000fea000383ffff */
.L_x_95:
[----:B------:R-:W-:-:S07]  /*d550*/  MOV R0, UR14 ;  /* 0x0000000e00007c02 */ /* 0x000fce0008000f00 */
.L_x_266:
[----:B---3--:R3:W4:Y:S02]  /*d560*/  SYNCS.PHASECHK.TRANS64.TRYWAIT P0, [R0+URZ+0x1a8b0], R2 ;  /* 0x01a8b002000075a7 */ /* 0x00872400080011ff */
[----:B----4-:R-:W-:Y:S05]  /*d570*/  @!P0 NANOSLEEP.SYNCS 0x989680 ;  /* 0x009896800000895d */ /* 0x010fea0003900000 */
[----:B------:R-:W4:Y:S02]  /*d580*/  @!P0 SYNCS.PHASECHK.TRANS64 P0, [R0+URZ+0x1a8b0], R2 ;  /* 0x01a8b002000085a7 */ /* 0x000f2400080010ff */
[----:B----4-:R-:W-:Y:S05]  /*d590*/  @!P0 BRA `(.L_x_266) ;  /* 0xfffffffc00f08947 */ /* 0x010fea000383ffff */
[----:B------:R-:W-:Y:S05]  /*d5a0*/  BRA `(.L_x_267) ;  /* 0xffffff6c00587947 */ /* 0x000fea000383ffff */
.L_x_98:
[----:B---3--:R-:W-:-:S07]  /*d5b0*/  MOV R0, UR14 ;  /* 0x0000000e00007c02 */ /* 0x008fce0008000f00 */
.L_x_268:
[----:B---3--:R3:W4:Y:S02]  /*d5c0*/  SYNCS.PHASECHK.TRANS64.TRYWAIT P0, [R0+URZ+0x1a8b8], R2 ;  /* 0x01a8b802000075a7 */ /* 0x00872400080011ff */
[----:B----4-:R-:W-:Y:S05]  /*d5d0*/  @!P0 NANOSLEEP.SYNCS 0x989680 ;  /* 0x009896800000895d */ /* 0x010fea0003900000 */
[----:B------:R-:W4:Y:S02]  /*d5e0*/  @!P0 SYNCS.PHASECHK.TRANS64 P0, [R0+URZ+0x1a8b8], R2 ;  /* 0x01a8b802000085a7 */ /* 0x000f2400080010ff */
[----:B----4-:R-:W-:Y:S05]  /*d5f0*/  @!P0 BRA `(.L_x_268) ;  /* 0xfffffffc00f08947 */ /* 0x010fea000383ffff */
[----:B------:R-:W-:Y:S05]  /*d600*/  BRA `(.L_x_269) ;  /* 0xffffff6c00607947 */ /* 0x000fea000383ffff */
.L_x_100:
[----:B---3--:R-:W-:-:S07]  /*d610*/  MOV R0, UR14 ;  /* 0x0000000e00007c02 */ /* 0x008fce0008000f00 */
.L_x_270:
[----:B---3--:R3:W4:Y:S02]  /*d620*/  SYNCS.PHASECHK.TRANS64.TRYWAIT P0, [R0+URZ+0x1a890], R11 ;  /* 0x01a8900b000075a7 */ /* 0x00872400080011ff */
[----:B----4-:R-:W-:Y:S05]  /*d630*/  @!P0 NANOSLEEP.SYNCS 0x989680 ;  /* 0x009896800000895d */ /* 0x010fea0003900000 */
[----:B------:R-:W4:Y:S02]  /*d640*/  @!P0 SYNCS.PHASECHK.TRANS64 P0, [R0+URZ+0x1a890], R11 ;  /* 0x01a8900b000085a7 */ /* 0x000f2400080010ff */
[----:B----4-:R-:W-:Y:S05]  /*d650*/  @!P0 BRA `(.L_x_270) ;  /* 0xfffffffc00f08947 */ /* 0x010fea000383ffff */
[----:B------:R-:W-:Y:S05]  /*d660*/  BRA `(.L_x_271) ;  /* 0xffffff6c00647947 */ /* 0x000fea000383ffff */
.L_x_108:
[----:B------:R-:W-:-:S07]  /*d670*/  MOV R4, UR24 ;  /* 0x0000001800047c02 */ /* 0x000fce0008000f00 */
.L_x_272:
[----:B-1----:R1:W2:Y:S02]  /*d680*/  SYNCS.PHASECHK.TRANS64.TRYWAIT P0, [R4+URZ+0x1a810], R6 ;  /* 0x01a81006040075a7 */ /* 0x0022a400080011ff */
[----:B--2---:R-:W-:Y:S05]  /*d690*/  @!P0 NANOSLEEP.SYNCS 0x989680 ;  /* 0x009896800000895d */ /* 0x004fea0003900000 */
[----:B------:R-:W2:Y:S02]  /*d6a0*/  @!P0 SYNCS.PHASECHK.TRANS64 P0, [R4+URZ+0x1a810], R6 ;  /* 0x01a81006040085a7 */ /* 0x000ea400080010ff */
[----:B--2---:R-:W-:Y:S05]  /*d6b0*/  @!P0 BRA `(.L_x_272) ;  /* 0xfffffffc00f08947 */ /* 0x004fea000383ffff */
[----:B------:R-:W-:Y:S05]  /*d6c0*/  BRA `(.L_x_273) ;  /* 0xffffff7400e47947 */ /* 0x000fea000383ffff */
.L_x_115:
[----:B------:R-:W-:-:S07]  /*d6d0*/  MOV R2, UR24 ;  /* 0x0000001800027c02 */ /* 0x000fce0008000f00 */
.L_x_274:
[----:B-1----:R1:W3:Y:S02]  /*d6e0*/  SYNCS.PHASECHK.TRANS64.TRYWAIT P0, [R2+URZ+0x1a838], R6 ;  /* 0x01a83806020075a7 */ /* 0x0022e400080011ff */
[----:B---3--:R-:W-:Y:S05]  /*d6f0*/  @!P0 NANOSLEEP.SYNCS 0x989680 ;  /* 0x009896800000895d */ /* 0x008fea0003900000 */
[----:B------:R-:W3:Y:S02]  /*d700*/  @!P0 SYNCS.PHASECHK.TRANS64 P0, [R2+URZ+0x1a838], R6 ;  /* 0x01a83806020085a7 */ /* 0x000ee400080010ff */
[----:B---3--:R-:W-:Y:S05]  /*d710*/  @!P0 BRA `(.L_x_274) ;  /* 0xfffffffc00f08947 */ /* 0x008fea000383ffff */
[----:B------:R-:W-:Y:S05]  /*d720*/  BRA `(.L_x_275) ;  /* 0xffffff7800747947 */ /* 0x000fea000383ffff */
.L_x_118:
[----:B------:R-:W-:-:S07]  /*d730*/  MOV R2, UR24 ;  /* 0x0000001800027c02 */ /* 0x000fce0008000f00 */
.L_x_276:
[----:B--2---:R2:W3:Y:S02]  /*d740*/  SYNCS.PHASECHK.TRANS64.TRYWAIT P5, [R2+URZ+0x1a828], R6 ;  /* 0x01a82806020075a7 */ /* 0x0044e400080a11ff */
[----:B---3--:R-:W-:Y:S05]  /*d750*/  @!P5 NANOSLEEP.SYNCS 0x989680 ;  /* 0x009896800000d95d */ /* 0x008fea0003900000 */
[----:B------:R-:W3:Y:S02]  /*d760*/  @!P5 SYNCS.PHASECHK.TRANS64 P5, [R2+URZ+0x1a828], R6 ;  /* 0x01a828060200d5a7 */ /* 0x000ee400080a10ff */
[----:B---3--:R-:W-:Y:S05]  /*d770*/  @!P5 BRA `(.L_x_276) ;  /* 0xfffffffc00f0d947 */ /* 0x008fea000383ffff */
[----:B------:R-:W-:Y:S05]  /*d780*/  BRA `(.L_x_277) ;  /* 0xffffff7c00047947 */ /* 0x000fea000383ffff */
.L_x_124:
[----:B------:R-:W-:-:S07]  /*d790*/  MOV R2, UR24 ;  /* 0x0000001800027c02 */ /* 0x000fce0008000f00 */
.L_x_278:
[----:B-1----:R1:W2:Y:S02]  /*d7a0*/  SYNCS.PHASECHK.TRANS64.TRYWAIT P5, [R2+URZ+0x1a848], R6 ;  /* 0x01a84806020075a7 */ /* 0x0022a400080a11ff */
[----:B--2---:R-:W-:Y:S05]  /*d7b0*/  @!P5 NANOSLEEP.SYNCS 0x989680 ;  /* 0x009896800000d95d */ /* 0x004fea0003900000 */
[----:B------:R-:W2:Y:S02]  /*d7c0*/  @!P5 SYNCS.PHASECHK.TRANS64 P5, [R2+URZ+0x1a848], R6 ;  /* 0x01a848060200d5a7 */ /* 0x000ea400080a10ff */
[----:B--2---:R-:W-:Y:S05]  /*d7d0*/  @!P5 BRA `(.L_x_278) ;  /* 0xfffffffc00f0d947 */ /* 0x004fea000383ffff */
[----:B------:R-:W-:Y:S05]  /*d7e0*/  BRA `(.L_x_279) ;  /* 0xffffff7c008c7947 */ /* 0x000fea000383ffff */
.L_x_128:
[----:B------:R-:W-:Y:S07]  /*d7f0*/  MOV R2, UR9 ;  /* 0x0000000900027c02 */ /* 0x000fee0008000f00 */
.L_x_280:
[----:B-1----:R1:W4:Y:S02]  /*d800*/  SYNCS.PHASECHK.TRANS64.TRYWAIT P0, [R2+URZ+0x1a810], R7 ;  /* 0x01a81007020075a7 */ /* 0x00232400080011ff */
[----:B----4-:R-:W-:Y:S05]  /*d810*/  @!P0 NANOSLEEP.SYNCS 0x989680 ;  /* 0x009896800000895d */ /* 0x010fea0003900000 */
[----:B------:R-:W4:Y:S02]  /*d820*/  @!P0 SYNCS.PHASECHK.TRANS64 P0, [R2+URZ+0x1a810], R7 ;  /* 0x01a81007020085a7 */ /* 0x000f2400080010ff */
[----:B----4-:R-:W-:Y:S05]  /*d830*/  @!P0 BRA `(.L_x_280) ;  /* 0xfffffffc00f08947 */ /* 0x010fea000383ffff */
[----:B------:R-:W-:Y:S05]  /*d840*/  BRA `(.L_x_281) ;  /* 0xffffff80005c7947 */ /* 0x000fea000383ffff */
.L_x_134:
[----:B------:R-:W-:Y:S07]  /*d850*/  MOV R2, UR24 ;  /* 0x0000001800027c02 */ /* 0x000fee0008000f00 */
.L_x_282:
[----:B-1----:R1:W4:Y:S02]  /*d860*/  SYNCS.PHASECHK.TRANS64.TRYWAIT P0, [R2+URZ+0x1a838], R6 ;  /* 0x01a83806020075a7 */ /* 0x00232400080011ff */
[----:B----4-:R-:W-:Y:S05]  /*d870*/  @!P0 NANOSLEEP.SYNCS 0x989680 ;  /* 0x009896800000895d */ /* 0x010fea0003900000 */
[----:B------:R-:W4:Y:S02]  /*d880*/  @!P0 SYNCS.PHASECHK.TRANS64 P0, [R2+URZ+0x1a838], R6 ;  /* 0x01a83806020085a7 */ /* 0x000f2400080010ff */
[----:B----4-:R-:W-:Y:S05]  /*d890*/  @!P0 BRA `(.L_x_282) ;  /* 0xfffffffc00f08947 */ /* 0x010fea000383ffff */
[----:B------:R-:W-:Y:S05]  /*d8a0*/  BRA `(.L_x_283) ;  /* 0xffffff8000bc7947 */ /* 0x000fea000383ffff */
.L_x_137:
[----:B------:R-:W-:Y:S07]  /*d8b0*/  MOV R6, UR24 ;  /* 0x0000001800067c02 */ /* 0x000fee0008000f00 */
.L_x_284:
[----:B--2---:R2:W4:Y:S02]  /*d8c0*/  SYNCS.PHASECHK.TRANS64.TRYWAIT P5, [R6+URZ+0x1a828], R8 ;  /* 0x01a82808060075a7 */ /* 0x00452400080a11ff */
[----:B----4-:R-:W-:Y:S05]  /*d8d0*/  @!P5 NANOSLEEP.SYNCS 0x989680 ;  /* 0x009896800000d95d */ /* 0x010fea0003900000 */
[----:B------:R-:W4:Y:S02]  /*d8e0*/  @!P5 SYNCS.PHASECHK.TRANS64 P5, [R6+URZ+0x1a828], R8 ;  /* 0x01a828080600d5a7 */ /* 0x000f2400080a10ff */
[----:B----4-:R-:W-:Y:S05]  /*d8f0*/  @!P5 BRA `(.L_x_284) ;  /* 0xfffffffc00f0d947 */ /* 0x010fea000383ffff */
[----:B------:R-:W-:Y:S05]  /*d900*/  BRA `(.L_x_285) ;  /* 0xffffff8400507947 */ /* 0x000fea000383ffff */
.L_x_142:
[----:B--2---:R-:W-:Y:S07]  /*d910*/  MOV R6, UR24 ;  /* 0x0000001800067c02 */ /* 0x004fee0008000f00 */
.L_x_286:
[----:B-1----:R1:W2:Y:S02]  /*d920*/  SYNCS.PHASECHK.TRANS64.TRYWAIT P5, [R6+URZ+0x1a848], R7 ;  /* 0x01a84807060075a7 */ /* 0x0022a400080a11ff */
[----:B--2---:R-:W-:Y:S05]  /*d930*/  @!P5 NANOSLEEP.SYNCS 0x989680 ;  /* 0x009896800000d95d */ /* 0x004fea0003900000 */
[----:B------:R-:W2:Y:S02]  /*d940*/  @!P5 SYNCS.PHASECHK.TRANS64 P5, [R6+URZ+0x1a848], R7 ;  /* 0x01a848070600d5a7 */ /* 0x000ea400080a10ff */
[----:B--2---:R-:W-:Y:S05]  /*d950*/  @!P5 BRA `(.L_x_286) ;  /* 0xfffffffc00f0d947 */ /* 0x004fea000383ffff */
[----:B------:R-:W-:Y:S05]  /*d960*/  BRA `(.L_x_287) ;  /* 0xffffff8400907947 */ /* 0x000fea000383ffff */
.L_x_149:
[----:B--2---:R2:W3:Y:S02]  /*d970*/  SYNCS.PHASECHK.TRANS64.TRYWAIT P1, [R73+URZ+0x1a850], R0 ;  /* 0x01a85000490075a7 */ /* 0x0044e400080211ff */
[----:B---3--:R-:W-:Y:S05]  /*d980*/  @!P1 NANOSLEEP.SYNCS 0x989680 ;  /* 0x009896800000995d */ /* 0x008fea0003900000 */
[----:B------:R-:W3:Y:S02]  /*d990*/  @!P1 SYNCS.PHASECHK.TRANS64 P1, [R73+URZ+0x1a850], R0 ;  /* 0x01a85000490095a7 */ /* 0x000ee400080210ff */
[----:B---3--:R-:W-:Y:S05]  /*d9a0*/  @!P1 BRA `(.L_x_149) ;  /* 0xfffffffc00f09947 */ /* 0x008fea000383ffff */
[----:B------:R-:W-:Y:S05]  /*d9b0*/  BRA `(.L_x_288) ;  /* 0xffffff8800bc7947 */ /* 0x000fea000383ffff */
.L_x_153:
[----:B--2---:R2:W3:Y:S02]  /*d9c0*/  SYNCS.PHASECHK.TRANS64.TRYWAIT P1, [R73+URZ+0x1a888], R0 ;  /* 0x01a88800490075a7 */ /* 0x0044e400080211ff */
[----:B---3--:R-:W-:Y:S05]  /*d9d0*/  @!P1 NANOSLEEP.SYNCS 0x989680 ;  /* 0x009896800000995d */ /* 0x008fea0003900000 */
[----:B------:R-:W3:Y:S02]  /*d9e0*/  @!P1 SYNCS.PHASECHK.TRANS64 P1, [R73+URZ+0x1a888], R0 ;  /* 0x01a88800490095a7 */ /* 0x000ee400080210ff */
[----:B---3--:R-:W-:Y:S05]  /*d9f0*/  @!P1 BRA `(.L_x_153) ;  /* 0xfffffffc00f09947 */ /* 0x008fea000383ffff */
[----:B------:R-:W-:Y:S05]  /*da00*/  BRA `(.L_x_289) ;  /* 0xffffff8800d07947 */ /* 0x000fea000383ffff */
.L_x_157:
[----:B-1----:R1:W2:Y:S02]  /*da10*/  SYNCS.PHASECHK.TRANS64.TRYWAIT P1, [R73+URZ+0x1a830], R0 ;  /* 0x01a83000490075a7 */ /* 0x0022a400080211ff */
[----:B--2---:R-:W-:Y:S05]  /*da20*/  @!P1 NANOSLEEP.SYNCS 0x989680 ;  /* 0x009896800000995d */ /* 0x004fea0003900000 */
[----:B------:R-:W2:Y:S02]  /*da30*/  @!P1 SYNCS.PHASECHK.TRANS64 P1, [R73+URZ+0x1a830], R0 ;  /* 0x01a83000490095a7 */ /* 0x000ea400080210ff */
[----:B--2---:R-:W-:Y:S05]  /*da40*/  @!P1 BRA `(.L_x_157) ;  /* 0xfffffffc00f09947 */ /* 0x004fea000383ffff */
[----:B------:R-:W-:Y:S05]  /*da50*/  BRA `(.L_x_290) ;  /* 0xffffff8c000c7947 */ /* 0x000fea000383ffff */
.L_x_176:
[----:B----4-:R4:W1:Y:S02]  /*da60*/  SYNCS.PHASECHK.TRANS64.TRYWAIT P1, [R73+URZ+0x1a840], R0 ;  /* 0x01a84000490075a7 */ /* 0x01086400080211ff */
[----:B-1----:R-:W-:Y:S05]  /*da70*/  @!P1 NANOSLEEP.SYNCS 0x989680 ;  /* 0x009896800000995d */ /* 0x002fea0003900000 */
[----:B------:R-:W1:Y:S02]  /*da80*/  @!P1 SYNCS.PHASECHK.TRANS64 P1, [R73+URZ+0x1a840], R0 ;  /* 0x01a84000490095a7 */ /* 0x000e6400080210ff */
[----:B-1----:R-:W-:Y:S05]  /*da90*/  @!P1 BRA `(.L_x_176) ;  /* 0xfffffffc00f09947 */ /* 0x002fea000383ffff */
[----:B------:R-:W-:Y:S05]  /*daa0*/  BRA `(.L_x_291) ;  /* 0xffffffac00d47947 */ /* 0x000fea000383ffff */
.L_x_180:
[----:B----4-:R4:W1:Y:S02]  /*dab0*/  SYNCS.PHASECHK.TRANS64.TRYWAIT P1, [R73+URZ+0x1a860], R0 ;  /* 0x01a86000490075a7 */ /* 0x01086400080211ff */
[----:B-1----:R-:W-:Y:S05]  /*dac0*/  @!P1 NANOSLEEP.SYNCS 0x989680 ;  /* 0x009896800000995d */ /* 0x002fea0003900000 */
[----:B------:R-:W1:Y:S02]  /*dad0*/  @!P1 SYNCS.PHASECHK.TRANS64 P1, [R73+URZ+0x1a860], R0 ;  /* 0x01a86000490095a7 */ /* 0x000e6400080210ff */
[----:B-1----:R-:W-:Y:S05]  /*dae0*/  @!P1 BRA `(.L_x_180) ;  /* 0xfffffffc00f09947 */ /* 0x002fea000383ffff */
[----:B------:R-:W-:Y:S05]  /*daf0*/  BRA `(.L_x_292) ;  /* 0xffffffac00e87947 */ /* 0x000fea000383ffff */
.L_x_184:
[----:B----4-:R4:W1:Y:S02]  /*db00*/  SYNCS.PHASECHK.TRANS64.TRYWAIT P1, [R73+URZ+0x1a898], R0 ;  /* 0x01a89800490075a7 */ /* 0x01086400080211ff */
[----:B-1----:R-:W-:Y:S05]  /*db10*/  @!P1 NANOSLEEP.SYNCS 0x989680 ;  /* 0x009896800000995d */ /* 0x002fea0003900000 */
[----:B------:R-:W1:Y:S02]  /*db20*/  @!P1 SYNCS.PHASECHK.TRANS64 P1, [R73+URZ+0x1a898], R0 ;  /* 0x01a89800490095a7 */ /* 0x000e6400080210ff */
[----:B-1----:R-:W-:Y:S05]  /*db30*/  @!P1 BRA `(.L_x_184) ;  /* 0xfffffffc00f09947 */ /* 0x002fea000383ffff */
[----:B------:R-:W-:Y:S05]  /*db40*/  BRA `(.L_x_293) ;  /* 0xffffffb000107947 */ /* 0x000fea000383ffff */
.L_x_195:
[----:B-1----:R-:W-:-:S04]  /*db50*/  MOV R3, UR36 ;  /* 0x0000002400037c02 */ /* 0x002fc80008000f00 */
[----:B------:R1:W2:Y:S03]  /*db60*/  SYNCS.PHASECHK.TRANS64.TRYWAIT P1, [R3+URZ+0x1a8a0], R0 ;  /* 0x01a8a000030075a7 */ /* 0x0002a600080211ff */
[----:B--2---:R-:W-:Y:S05]  /*db70*/  @!P1 NANOSLEEP.SYNCS 0x989680 ;  /* 0x009896800000995d */ /* 0x004fea0003900000 */
[----:B------:R-:W2:Y:S02]  /*db80*/  @!P1 SYNCS.PHASECHK.TRANS64 P1, [R3+URZ+0x1a8a0], R0 ;  /* 0x01a8a000030095a7 */ /* 0x000ea400080210ff */
[----:B--2---:R-:W-:Y:S05]  /*db90*/  @!P1 BRA `(.L_x_195) ;  /* 0xfffffffc00ec9947 */ /* 0x004fea000383ffff */
[----:B------:R-:W-:Y:S05]  /*dba0*/  BRA `(.L_x_294) ;  /* 0xffffffd000307947 */ /* 0x000fea000383ffff */
.L_x_203:
[----:B------:R-:W-:-:S07]  /*dbb0*/  MOV R2, UR36 ;  /* 0x0000002400027c02 */ /* 0x000fce0008000f00 */
.L_x_295:
[----:B--2---:R2:W3:Y:S02]  /*dbc0*/  SYNCS.PHASECHK.TRANS64.TRYWAIT P1, [R2+URZ+0x1a8a8], R0 ;  /* 0x01a8a800020075a7 */ /* 0x0044e400080211ff */
[----:B---3--:R-:W-:Y:S05]  /*dbd0*/  @!P1 NANOSLEEP.SYNCS 0x989680 ;  /* 0x009896800000995d */ /* 0x008fea0003900000 */
[----:B------:R-:W3:Y:S02]  /*dbe0*/  @!P1 SYNCS.PHASECHK.TRANS64 P1, [R2+URZ+0x1a8a8], R0 ;  /* 0x01a8a800020095a7 */ /* 0x000ee400080210ff */
[----:B---3--:R-:W-:Y:S05]  /*dbf0*/  @!P1 BRA `(.L_x_295) ;  /* 0xfffffffc00f09947 */ /* 0x008fea000383ffff */
[----:B------:R-:W-:Y:S05]  /*dc00*/  BRA `(.L_x_296) ;  /* 0xffffffd400c87947 */ /* 0x000fea000383ffff */
.L_x_216:
[----:B------:R-:W-:-:S07]  /*dc10*/  MOV R4, UR7 ;  /* 0x0000000700047c02 */ /* 0x000fce0008000f00 */
.L_x_297:
[----:B-1----:R1:W2:Y:S02]  /*dc20*/  SYNCS.PHASECHK.TRANS64.TRYWAIT P0, [R4+URZ+0x1a870], R5 ;  /* 0x01a87005040075a7 */ /* 0x0022a400080011ff */
[----:B--2---:R-:W-:Y:S05]  /*dc30*/  @!P0 NANOSLEEP.SYNCS 0x989680 ;  /* 0x009896800000895d */ /* 0x004fea0003900000 */
[----:B------:R-:W2:Y:S02]  /*dc40*/  @!P0 SYNCS.PHASECHK.TRANS64 P0, [R4+URZ+0x1a870], R5 ;  /* 0x01a87005040085a7 */ /* 0x000ea400080010ff */
[----:B--2---:R-:W-:Y:S05]  /*dc50*/  @!P0 BRA `(.L_x_297) ;  /* 0xfffffffc00f08947 */ /* 0x004fea000383ffff */
[----:B------:R-:W-:Y:S05]  /*dc60*/  BRA `(.L_x_298) ;  /* 0xffffffe000ec7947 */ /* 0x000fea000383ffff */
.L_x_224:
[----:B------:R-:W-:-:S07]  /*dc70*/  MOV R4, UR7 ;  /* 0x0000000700047c02 */ /* 0x000fce0008000f00 */
.L_x_299:
[----:B-1----:R1:W2:Y:S02]  /*dc80*/  SYNCS.PHASECHK.TRANS64.TRYWAIT P1, [R4+URZ+0x1a870], R5 ;  /* 0x01a87005040075a7 */ /* 0x0022a400080211ff */
[----:B--2---:R-:W-:Y:S05]  /*dc90*/  @!P1 NANOSLEEP.SYNCS 0x989680 ;  /* 0x009896800000995d */ /* 0x004fea0003900000 */
[----:B------:R-:W2:Y:S02]  /*dca0*/  @!P1 SYNCS.PHASECHK.TRANS64 P1, [R4+URZ+0x1a870], R5 ;  /* 0x01a87005040095a7 */ /* 0x000ea400080210ff */
[----:B--2---:R-:W-:Y:S05]  /*dcb0*/  @!P1 BRA `(.L_x_299) ;  /* 0xfffffffc00f09947 */ /* 0x004fea000383ffff */
[----:B------:R-:W-:Y:S05]  /*dcc0*/  BRA `(.L_x_300) ;  /* 0xffffffe800247947 */ /* 0x000fea000383ffff */
.L_x_234:
[----:B------:R-:W-:-:S07]  /*dcd0*/  MOV R4, UR7 ;  /* 0x0000000700047c02 */ /* 0x000fce0008000f00 */
.L_x_301:
[----:B-1----:R1:W2:Y:S02]  /*dce0*/  SYNCS.PHASECHK.TRANS64.TRYWAIT P0, [R4+URZ+0x1a870], R5 ;  /* 0x01a87005040075a7 */ /* 0x0022a400080011ff */
[----:B--2---:R-:W-:Y:S05]  /*dcf0*/  @!P0 NANOSLEEP.SYNCS 0x989680 ;  /* 0x009896800000895d */ /* 0x004fea0003900000 */
[----:B------:R-:W2:Y:S02]  /*dd00*/  @!P0 SYNCS.PHASECHK.TRANS64 P0, [R4+URZ+0x1a870], R5 ;  /* 0x01a87005040085a7 */ /* 0x000ea400080010ff */
[----:B--2---:R-:W-:Y:S05]  /*dd10*/  @!P0 BRA `(.L_x_301) ;  /* 0xfffffffc00f08947 */ /* 0x004fea000383ffff */
[----:B------:R-:W-:Y:S05]  /*dd20*/  BRA `(.L_x_302) ;  /* 0xffffffec00887947 */ /* 0x000fea000383ffff */
        .weak           $__internal_0_$__cuda_sm10x_tcgen05_guardrail_trap_col_being_dealloced_not_returned_by_alloc
        .type           $__internal_0_$__cuda_sm10x_tcgen05_guardrail_trap_col_being_dealloced_not_returned_by_alloc,@function
        .size           $__internal_0_$__cuda_sm10x_tcgen05_guardrail_trap_col_being_dealloced_not_returned_by_alloc,($__internal_1_$__cuda_sm10x_tcgen05_guardrail_trap_phase_invalid_during_alloc - $__internal_0_$__cuda_sm10x_tcgen05_guardrail_trap_col_being_dealloced_not_returned_by_alloc)
$__internal_0_$__cuda_sm10x_tcgen05_guardrail_trap_col_being_dealloced_not_returned_by_alloc:
[----:B------:R-:W-:Y:S05]  /*dd30*/  BPT.TRAP 0x1 ;  /* 0x000000040000795c */ /* 0x000fea0000300000 */
[----:B------:R-:W-:-:S04]  /*dd40*/  HFMA2 R3, -RZ, RZ, 0, 0 ;  /* 0x00000000ff037431 */ /* 0x000fc800000001ff */
[----:B------:R-:W-:Y:S05]  /*dd50*/  RET.REL.NODEC R2 `(_ZN7cutlass13device_kernelINS_4fmha6kernel36Sm100FmhaBwdKernelTmaWarpSpecializedIN4cute5tupleIJiiiiNS5_IJNS5_IJiiEEEiEEEEEENS_6half_tEfNS5_IJNS4_1CILi128EEESB_NSA_ILi32EEESC_EEENS1_10collective12ResidualMaskEEEEEvNT_6ParamsE) ;  /* 0xffffff2002a87950 */ /* 0x000fea0003c3ffff */
        .weak           $__internal_1_$__cuda_sm10x_tcgen05_guardrail_trap_phase_invalid_during_alloc
        .type           $__internal_1_$__cuda_sm10x_tcgen05_guardrail_trap_phase_invalid_during_alloc,@function
        .size           $__internal_1_$__cuda_sm10x_tcgen05_guardrail_trap_phase_invalid_during_alloc,($__internal_2_$__cuda_sm10x_tcgen05_guardrail_trap_unallocated_columns_being_dealloced - $__internal_1_$__cuda_sm10x_tcgen05_guardrail_trap_phase_invalid_during_alloc)
$__internal_1_$__cuda_sm10x_tcgen05_guardrail_trap_phase_invalid_during_alloc:
[----:B------:R-:W-:Y:S05]  /*dd60*/  BPT.TRAP 0x1 ;  /* 0x000000040000795c */ /* 0x000fea0000300000 */
[----:B------:R-:W-:-:S04]  /*dd70*/  MOV R3, 0x0 ;  /* 0x0000000000037802 */ /* 0x000fc80000000f00 */
[----:B------:R-:W-:Y:S05]  /*dd80*/  RET.REL.NODEC R2 `(_ZN7cutlass13device_kernelINS_4fmha6kernel36Sm100FmhaBwdKernelTmaWarpSpecializedIN4cute5tupleIJiiiiNS5_IJNS5_IJiiEEEiEEEEEENS_6half_tEfNS5_IJNS4_1CILi128EEESB_NSA_ILi32EEESC_EEENS1_10collective12ResidualMaskEEEEEvNT_6ParamsE) ;  /* 0xffffff20029c7950 */ /* 0x000fea0003c3ffff */
        .weak           $__internal_2_$__cuda_sm10x_tcgen05_guardrail_trap_unallocated_columns_being_dealloced
        .type           $__internal_2_$__cuda_sm10x_tcgen05_guardrail_trap_unallocated_columns_being_dealloced,@function
        .size           $__internal_2_$__cuda_sm10x_tcgen05_guardrail_trap_unallocated_columns_being_dealloced,($__internal_3_$__cuda_sm20_div_u16 - $__internal_2_$__cuda_sm10x_tcgen05_guardrail_trap_unallocated_columns_being_dealloced)
$__internal_2_$__cuda_sm10x_tcgen05_guardrail_trap_unallocated_columns_being_dealloced:
[----:B------:R-:W-:Y:S05]  /*dd90*/  BPT.TRAP 0x1 ;  /* 0x000000040000795c */ /* 0x000fea0000300000 */
[----:B------:R-:W-:-:S04]  /*dda0*/  HFMA2 R3, -RZ, RZ, 0, 0 ;  /* 0x00000000ff037431 */ /* 0x000fc800000001ff */
[----:B------:R-:W-:Y:S05]  /*ddb0*/  RET.REL.NODEC R2 `(_ZN7cutlass13device_kernelINS_4fmha6kernel36Sm100FmhaBwdKernelTmaWarpSpecializedIN4cute5tupleIJiiiiNS5_IJNS5_IJiiEEEiEEEEEENS_6half_tEfNS5_IJNS4_1CILi128EEESB_NSA_ILi32EEESC_EEENS1_10collective12ResidualMaskEEEEEvNT_6ParamsE) ;  /* 0xffffff2002907950 */ /* 0x000fea0003c3ffff */
        .weak           $__internal_3_$__cuda_sm20_div_u16
        .type           $__internal_3_$__cuda_sm20_div_u16,@function
        .size           $__internal_3_$__cuda_sm20_div_u16,(.L_x_312 - $__internal_3_$__cuda_sm20_div_u16)
$__internal_3_$__cuda_sm20_div_u16:
[----:B------:R-:W1:Y:S01]  /*ddc0*/  I2F.U16 R5, R6 ;  /* 0x0000000600057306 */ /* 0x000e620000101000 */
[----:B------:R-:W-:Y:S01]  /*ddd0*/  IMAD.MOV.U32 R3, RZ, RZ, 0x4b800000 ;  /* 0x4b800000ff037424 */ /* 0x000fe200078e00ff */
[----:B------:R-:W-:-:S04]  /*dde0*/  LOP3.LUT R0, R0, 0xffff, RZ, 0xc0, !PT ;  /* 0x0000ffff00007812 */ /* 0x000fc800078ec0ff */
[----:B------:R-:W-:Y:S02]  /*ddf0*/  I2FP.F32.U32.RZ R0, R0 ;  /* 0x0000000000007245 */ /* 0x000fe4000020d000 */
[C---:B-1----:R-:W-:Y:S02]  /*de00*/  FSETP.GEU.AND P0, PT, |R5|.reuse, 1.175494350822287508e-38, PT ;  /* 0x008000000500780b */ /* 0x042fe40003f0e200 */
[----:B------:R-:W-:Y:S02]  /*de10*/  FSETP.GT.AND P1, PT, |R5|, 8.50705917302346158658e+37, PT ;  /* 0x7e8000000500780b */ /* 0x000fe40003f24200 */
[----:B------:R-:W-:Y:S02]  /*de20*/  FSEL R3, R3, 1, !P0 ;  /* 0x3f80000003037808 */ /* 0x000fe40004000000 */
[----:B------:R-:W-:Y:S02]  /*de30*/  ISETP.NE.U32.AND P0, PT, R6, RZ, PT ;  /* 0x000000ff0600720c */ /* 0x000fe40003f05070 */
[----:B------:R-:W-:-:S05]  /*de40*/  FSEL R3, R3, 0.25, !P1 ;  /* 0x3e80000003037808 */ /* 0x000fca0004800000 */
[----:B------:R-:W-:-:S06]  /*de50*/  FMUL R5, R5, R3 ;  /* 0x0000000305057220 */ /* 0x000fcc0000400000 */
[----:B------:R-:W1:Y:S02]  /*de60*/  MUFU.RCP R5, R5 ;  /* 0x0000000500057308 */ /* 0x000e640000001000 */
[----:B-1----:R-:W-:-:S04]  /*de70*/  FMUL R5, R3, R5 ;  /* 0x0000000503057220 */ /* 0x002fc80000400000 */
[----:B------:R-:W-:-:S04]  /*de80*/  VIADD R5, R5, 0x2 ;  /* 0x0000000205057836 */ /* 0x000fc80000000000 */
[----:B------:R-:W-:Y:S01]  /*de90*/  FMUL.RZ R0, R0, R5 ;  /* 0x0000000500007220 */ /* 0x000fe2000040c000 */
[----:B------:R-:W-:-:S05]  /*dea0*/  IMAD.MOV.U32 R5, RZ, RZ, 0x0 ;  /* 0x00000000ff057424 */ /* 0x000fca00078e00ff */
[----:B------:R-:W1:Y:S02]  /*deb0*/  F2I.U32.TRUNC.NTZ R0, R0 ;  /* 0x0000000000007305 */ /* 0x000e64000020f000 */
[----:B-1----:R-:W-:Y:S01]  /*dec0*/  LOP3.LUT R16, R0, 0xffff, RZ, 0xc0, !PT ;  /* 0x0000ffff00107812 */ /* 0x002fe200078ec0ff */
[----:B------:R-:W-:Y:S01]  /*ded0*/  @!P0 IMAD.MOV.U32 R16, RZ, RZ, -0x1 ;  /* 0xffffffffff108424 */ /* 0x000fe200078e00ff */
[----:B------:R-:W-:Y:S06]  /*dee0*/  RET.REL.NODEC R4 `(_ZN7cutlass13device_kernelINS_4fmha6kernel36Sm100FmhaBwdKernelTmaWarpSpecializedIN4cute5tupleIJiiiiNS5_IJNS5_IJiiEEEiEEEEEENS_6half_tEfNS5_IJNS4_1CILi128EEESB_NSA_ILi32EEESC_EEENS1_10collective12ResidualMaskEEEEEvNT_6ParamsE) ;  /* 0xffffff2004447950 */ /* 0x000fec0003c3ffff */
.L_x_303:
[----:B------:R-:W-:-:S00]  /*def0*/  BRA `(.L_x_303) ;  /* 0xfffffffc00fc7947 */ /* 0x000fc0000383ffff */
[----:B------:R-:W-:-:S00]  /*df00*/  NOP ;  /* 0x0000000000007918 */ /* 0x000fc00000000000 */
[----:B------:R-:W-:-:S00]  /*df10*/  NOP ;  /* 0x0000000000007918 */ /* 0x000fc00000000000 */
[----:B------:R-:W-:-:S00]  /*df20*/  NOP ;  /* 0x0000000000007918 */ /* 0x000fc00000000000 */
[----:B------:R-:W-:-:S00]  /*df30*/  NOP ;  /* 0x0000000000007918 */ /* 0x000fc00000000000 */
[----:B------:R-:W-:-:S00]  /*df40*/  NOP ;  /* 0x0000000000007918 */ /* 0x000fc00000000000 */
[----:B------:R-:W-:-:S00]  /*df50*/  NOP ;  /* 0x0000000000007918 */ /* 0x000fc00000000000 */
[----:B------:R-:W-:-:S00]  /*df60*/  NOP ;  /* 0x0000000000007918 */ /* 0x000fc00000000000 */
[----:B------:R-:W-:-:S00]  /*df70*/  NOP ;  /* 0x0000000000007918 */ /* 0x000fc00000000000 */
.L_x_312:


//--------------------- .nv.global.init           --------------------------
	.section	.nv.global.init,"aw",@progbits
.nv.global.init:
	.type		$str$25,@object
	.size		$str$25,($str$26 - $str$25)
$str$25:
        /*0000*/ 	.byte	0x28, 0x61, 0x64, 0x64, 0x72, 0x65, 0x73, 0x73, 0x20, 0x26, 0x20, 0x6d, 0x61, 0x73, 0x6b, 0x29
        /*0010*/ 	.byte	0x20, 0x3d, 0x3d, 0x20, 0x30, 0x00
	.type		$str$26,@object
	.size		$str$26,($str$24 - $str$26)
$str$26:
        /*0016*/ 	.byte	0x2f, 0x74, 0x6d, 0x70, 0x2f, 0x63, 0x75, 0x74, 0x6c, 0x61, 0x73, 0x73, 0x5f, 0x73, 0x77, 0x65
        /*0026*/ 	.byte	0x65, 0x70, 0x5f, 0x73, 0x72, 0x63, 0x2f, 0x69, 0x6e, 0x63, 0x6c, 0x75, 0x64, 0x65, 0x2f, 0x63
        /*0036*/ 	.byte	0x75, 0x74, 0x65, 0x2f, 0x70, 0x6f, 0x69, 0x6e, 0x74, 0x65, 0x72, 0x5f, 0x66, 0x6c, 0x61, 0x67
        /*0046*/ 	.byte	0x67, 0x65, 0x64, 0x2e, 0x68, 0x70, 0x70, 0x00
	.type		$str$24,@object
	.size		$str$24,($str$23 - $str$24)
$str$24:
        /*004e*/ 	.byte	0x2f, 0x74, 0x6d, 0x70, 0x2f, 0x63, 0x75, 0x74, 0x6c, 0x61, 0x73, 0x73, 0x5f, 0x73, 0x77, 0x65
        /*005e*/ 	.byte	0x65, 0x70, 0x5f, 0x73, 0x72, 0x63, 0x2f, 0x69, 0x6e, 0x63, 0x6c, 0x75, 0x64, 0x65, 0x2f, 0x63
        /*006e*/ 	.byte	0x75, 0x74, 0x65, 0x2f, 0x61, 0x74, 0x6f, 0x6d, 0x2f, 0x63, 0x6f, 0x70, 0x79, 0x5f, 0x74, 0x72
        /*007e*/ 	.byte	0x61, 0x69, 0x74, 0x73, 0x5f, 0x73, 0x6d, 0x31, 0x30, 0x30, 0x2e, 0x68, 0x70, 0x70, 0x00
	.type		$str$23,@object
	.size		$str$23,(__unnamed_3 - $str$23)
$str$23:
        /*008d*/ 	.byte	0x28, 0x28, 0x75, 0x69, 0x6e, 0x74, 0x33, 0x32, 0x5f, 0x74, 0x28, 0x74, 0x68, 0x72, 0x65, 0x61
        /*009d*/ 	.byte	0x64, 0x49, 0x64, 0x78, 0x2e, 0x78, 0x29, 0x20, 0x2f, 0x20, 0x33, 0x32, 0x29, 0x20, 0x25, 0x20
        /*00ad*/ 	.byte	0x34, 0x29, 0x20, 0x3d, 0x3d, 0x20, 0x28, 0x28, 0x28, 0x74, 0x6d, 0x65, 0x6d, 0x5f, 0x61, 0x64
        /*00bd*/ 	.byte	0x64, 0x72, 0x20, 0x3e, 0x3e, 0x20, 0x31, 0x36, 0x29, 0x20, 0x2f, 0x20, 0x33, 0x32, 0x29, 0x20
        /*00cd*/ 	.byte	0x25, 0x20, 0x34, 0x29, 0x00
	.type		__unnamed_3,@object
	.size		__unnamed_3,(__unnamed_1 - __unnamed_3)
__unnamed_3:
        /* <DEDUP_REMOVED lines=25> */
        /*0262*/ 	.byte	0x34, 0x3e, 0x3e, 0x3e, 0x3e, 0x20, 0x26, 0x5d, 0x00
	.type		__unnamed_1,@object
	.size		__unnamed_1,(__unnamed_2 - __unnamed_1)
__unnamed_1:
        /* <DEDUP_REMOVED lines=31> */
        /*045b*/ 	.byte	0x31, 0x3e, 0x3e, 0x3e, 0x5d, 0x00
	.type		__unnamed_2,@object
	.size		__unnamed_2,(__unnamed_4 - __unnamed_2)
__unnamed_2:
        /* <DEDUP_REMOVED lines=32> */
        /*0661*/ 	.byte	0x3c, 0x31, 0x33, 0x31, 0x30, 0x37, 0x32, 0x3e, 0x3e, 0x3e, 0x3e, 0x5d, 0x00
	.type		__unnamed_4,@object
	.size		__unnamed_4,(.L_4 - __unnamed_4)
__unnamed_4:
        /* <DEDUP_REMOVED lines=37> */
        /*08be*/ 	.byte	0x3a, 0x43, 0x3c, 0x30, 0x3e, 0x3e, 0x3e, 0x3e, 0x5d, 0x00
.L_4:


//--------------------- .nv.shared._ZN7cutlass13device_kernelINS_4fmha6kernel36Sm100FmhaBwdKernelTmaWarpSpecializedIN4cute5tupleIJiiiiNS5_IJNS5_IJiiEEEiEEEEEENS_6half_tEfNS5_IJNS4_1CILi128EEESB_NSA_ILi32EEESC_EEENS1_10collective12ResidualMaskEEEEEvNT_6ParamsE --------------------------
	.section	.nv.shared._ZN7cutlass13device_kernelINS_4fmha6kernel36Sm100FmhaBwdKernelTmaWarpSpecializedIN4cute5tupleIJiiiiNS5_IJNS5_IJiiEEEiEEEEEENS_6half_tEfNS5_IJNS4_1CILi128EEESB_NSA_ILi32EEESC_EEENS1_10collective12ResidualMaskEEEEEvNT_6ParamsE,"aw",@nobits
	.sectionflags	@""
	.align	16
	.zero		1024


//--------------------- .nv.shared.reserved.0     --------------------------
	.section	.nv.shared.reserved.0,"aw",@nobits
	.weak		__nv_reservedSMEM_offset_0_alias
	.size		__nv_reservedSMEM_offset_0_alias, 0, 64
	.other		__nv_reservedSMEM_offset_0_alias,@"STO_CUDA_RESERVED_SHARED STV_DEFAULT"
__nv_reservedSMEM_offset_0_alias:
	.zero		0
.nv.shared.reserved.0:
	.zero		64
	.weak		__nv_reservedSMEM_tcgen05_partition
	.type		__nv_reservedSMEM_tcgen05_partition,@object
	.size		__nv_reservedSMEM_tcgen05_partition,(.L_0 - __nv_reservedSMEM_tcgen05_partition)
__nv_reservedSMEM_tcgen05_partition:
	.zero		32
.L_0:


//--------------------- .nv.global                --------------------------
	.section	.nv.global,"aw",@nobits
.nv.global:
	.type		_ZN39_INTERNAL_d27f9f9a_4_k_cu_7b9990e1_34674cute1_E,@object
	.size		_ZN39_INTERNAL_d27f9f9a_4_k_cu_7b9990e1_34674cute1_E,(_ZN39_INTERNAL_d27f9f9a_4_k_cu_7b9990e1_34674cuda3std3__45__cpo6cbeginE - _ZN39_INTERNAL_d27f9f9a_4_k_cu_7b9990e1_34674cute1_E)
_ZN39_INTERNAL_d27f9f9a_4_k_cu_7b9990e1_34674cute1_E:
	.zero		1
	.type		_ZN39_INTERNAL_d27f9f9a_4_k_cu_7b9990e1_34674cuda3std3__45__cpo6cbeginE,@object
	.size		_ZN39_INTERNAL_d27f9f9a_4_k_cu_7b9990e1_34674cuda3std3__45__cpo6cbeginE,(_ZN39_INTERNAL_d27f9f9a_4_k_cu_7b9990e1_34674cuda3std3__48in_placeE - _ZN39_INTERNAL_d27f9f9a_4_k_cu_7b9990e1_34674cuda3std3__45__cpo6cbeginE)
_ZN39_INTERNAL_d27f9f9a_4_k_cu_7b9990e1_34674cuda3std3__45__cpo6cbeginE:
	.zero		1
	.type		_ZN39_INTERNAL_d27f9f9a_4_k_cu_7b9990e1_34674cuda3std3__48in_placeE,@object
	.size		_ZN39_INTERNAL_d27f9f9a_4_k_cu_7b9990e1_34674cuda3std3__48in_placeE,(_ZN39_INTERNAL_d27f9f9a_4_k_cu_7b9990e1_34674cuda3std6ranges3__45__cpo9iter_moveE - _ZN39_INTERNAL_d27f9f9a_4_k_cu_7b9990e1_34674cuda3std3__48in_placeE)
_ZN39_INTERNAL_d27f9f9a_4_k_cu_7b9990e1_34674cuda3std3__48in_placeE:
	.zero		1
	.type		_ZN39_INTERNAL_d27f9f9a_4_k_cu_7b9990e1_34674cuda3std6ranges3__45__cpo9iter_moveE,@object
	.size		_ZN39_INTERNAL_d27f9f9a_4_k_cu_7b9990e1_34674cuda3std6ranges3__45__cpo9iter_moveE,(_ZN39_INTERNAL_d27f9f9a_4_k_cu_7b9990e1_34674cuda3std3__45__cpo5beginE - _ZN39_INTERNAL_d27f9f9a_4_k_cu_7b9990e1_34674cuda3std6ranges3__45__cpo9iter_moveE)
_ZN39_INTERNAL_d27f9f9a_4_k_cu_7b9990e1_34674cuda3std6ranges3__45__cpo9iter_moveE:
	.zero		1
	.type		_ZN39_INTERNAL_d27f9f9a_4_k_cu_7b9990e1_34674cuda3std3__45__cpo5beginE,@object
	.size		_ZN39_INTERNAL_d27f9f9a_4_k_cu_7b9990e1_34674cuda3std3__45__cpo5beginE,(_ZN39_INTERNAL_d27f9f9a_4_k_cu_7b9990e1_34674cuda3std3__441_GLOBAL__N__d27f9f9a_4_k_cu_7b9990e1_34676ignoreE - _ZN39_INTERNAL_d27f9f9a_4_k_cu_7b9990e1_34674cuda3std3__45__cpo5beginE)
_ZN39_INTERNAL_d27f9f9a_4_k_cu_7b9990e1_34674cuda3std3__45__cpo5beginE:
	.zero		1
	.type		_ZN39_INTERNAL_d27f9f9a_4_k_cu_7b9990e1_34674cuda3std3__441_GLOBAL__N__d27f9f9a_4_k_cu_7b9990e1_34676ignoreE,@object
	.size		_ZN39_INTERNAL_d27f9f9a_4_k_cu_7b9990e1_34674cuda3std3__441_GLOBAL__N__d27f9f9a_4_k_cu_7b9990e1_34676ignoreE,(_ZN39_INTERNAL_d27f9f9a_4_k_cu_7b9990e1_34674cute7productE - _ZN39_INTERNAL_d27f9f9a_4_k_cu_7b9990e1_34674cuda3std3__441_GLOBAL__N__d27f9f9a_4_k_cu_7b9990e1_34676ignoreE)
_ZN39_INTERNAL_d27f9f9a_4_k_cu_7b9990e1_34674cuda3std3__441_GLOBAL__N__d27f9f9a_4_k_cu_7b9990e1_34676ignoreE:
	.zero		1
	.type		_ZN39_INTERNAL_d27f9f9a_4_k_cu_7b9990e1_34674cute7productE,@object
	.size		_ZN39_INTERNAL_d27f9f9a_4_k_cu_7b9990e1_34674cute7productE,(_ZN39_INTERNAL_d27f9f9a_4_k_cu_7b9990e1_34674cuda3std3__45__cpo3endE - _ZN39_INTERNAL_d27f9f9a_4_k_cu_7b9990e1_34674cute7productE)
_ZN39_INTERNAL_d27f9f9a_4_k_cu_7b9990e1_34674cute7productE:
	.zero		1
	.type		_ZN39_INTERNAL_d27f9f9a_4_k_cu_7b9990e1_34674cuda3std3__45__cpo3endE,@object
	.size		_ZN39_INTERNAL_d27f9f9a_4_k_cu_7b9990e1_34674cuda3std3__45__cpo3endE,(_ZN39_INTERNAL_d27f9f9a_4_k_cu_7b9990e1_34674cuda3std3__419piecewise_constructE - _ZN39_INTERNAL_d27f9f9a_4_k_cu_7b9990e1_34674cuda3std3__45__cpo3endE)
_ZN39_INTERNAL_d27f9f9a_4_k_cu_7b9990e1_34674cuda3std3__45__cpo3endE:
	.zero		1
	.type		_ZN39_INTERNAL_d27f9f9a_4_k_cu_7b9990e1_34674cuda3std3__419piecewise_constructE,@object
	.size		_ZN39_INTERNAL_d27f9f9a_4_k_cu_7b9990e1_34674cuda3std3__419piecewise_constructE,(_ZN39_INTERNAL_d27f9f9a_4_k_cu_7b9990e1_34674cuda3std3__45__cpo4cendE - _ZN39_INTERNAL_d27f9f9a_4_k_cu_7b9990e1_34674cuda3std3__419piecewise_constructE)
_ZN39_INTERNAL_d27f9f9a_4_k_cu_7b9990e1_34674cuda3std3__419piecewise_constructE:
	.zero		1
	.type		_ZN39_INTERNAL_d27f9f9a_4_k_cu_7b9990e1_34674cuda3std3__45__cpo4cendE,@object
	.size		_ZN39_INTERNAL_d27f9f9a_4_k_cu_7b9990e1_34674cuda3std3__45__cpo4cendE,(_ZN39_INTERNAL_d27f9f9a_4_k_cu_7b9990e1_34674cuda3std6ranges3__45__cpo4swapE - _ZN39_INTERNAL_d27f9f9a_4_k_cu_7b9990e1_34674cuda3std3__45__cpo4cendE)
_ZN39_INTERNAL_d27f9f9a_4_k_cu_7b9990e1_34674cuda3std3__45__cpo4cendE:
	.zero		1
	.type		_ZN39_INTERNAL_d27f9f9a_4_k_cu_7b9990e1_34674cuda3std6ranges3__45__cpo4swapE,@object
	.size		_ZN39_INTERNAL_d27f9f9a_4_k_cu_7b9990e1_34674cuda3std6ranges3__45__cpo4swapE,(.L_12 - _ZN39_INTERNAL_d27f9f9a_4_k_cu_7b9990e1_34674cuda3std6ranges3__45__cpo4swapE)
_ZN39_INTERNAL_d27f9f9a_4_k_cu_7b9990e1_34674cuda3std6ranges3__45__cpo4swapE:
	.zero		1
.L_12:


//--------------------- .nv.constant0._ZN7cutlass13device_kernelINS_4fmha6kernel36Sm100FmhaBwdKernelTmaWarpSpecializedIN4cute5tupleIJiiiiNS5_IJNS5_IJiiEEEiEEEEEENS_6half_tEfNS5_IJNS4_1CILi128EEESB_NSA_ILi32EEESC_EEENS1_10collective12ResidualMaskEEEEEvNT_6ParamsE --------------------------
	.section	.nv.constant0._ZN7cutlass13device_kernelINS_4fmha6kernel36Sm100FmhaBwdKernelTmaWarpSpecializedIN4cute5tupleIJiiiiNS5_IJNS5_IJiiEEEiEEEEEENS_6half_tEfNS5_IJNS4_1CILi128EEESB_NSA_ILi32EEESC_EEENS1_10collective12ResidualMaskEEEEEvNT_6ParamsE,"a",@progbits
	.sectionflags	@""
	.align	4
.nv.constant0._ZN7cutlass13device_kernelINS_4fmha6kernel36Sm100FmhaBwdKernelTmaWarpSpecializedIN4cute5tupleIJiiiiNS5_IJNS5_IJiiEEEiEEEEEENS_6half_tEfNS5_IJNS4_1CILi128EEESB_NSA_ILi32EEESC_EEENS1_10collective12ResidualMaskEEEEEvNT_6ParamsE:
	.zero		2560


//--------------------- SYMBOLS --------------------------

	.type		.nv.reservedSmem.offset0,@object
	.size		.nv.reservedSmem.offset0,0x4
	.type		.nv.reservedSmem.cap,@object
	.size		.nv.reservedSmem.cap,0x4
	.type		__assertfail,@function
